def matmul_kernel(
    a_ptr,
    b_ptr,
    c_ptr,
    M,
    N,
    K,
    stride_am,
    stride_ak,
    stride_bk,
    stride_bn,
    stride_cm,
    stride_cn,
    BLOCK_M: tl.constexpr,
    BLOCK_N: tl.constexpr,
    BLOCK_K: tl.constexpr,
    GROUP_M: tl.constexpr,
):
    pid = tl.program_id(axis=0)
    num_pid_m = tl.cdiv(M, BLOCK_M)
    num_pid_n = tl.cdiv(N, BLOCK_N)
    num_pid_in_group = GROUP_M * num_pid_n
    group_id = pid // num_pid_in_group
    first_pid_m = group_id * GROUP_M
    group_size_m = min(num_pid_m - first_pid_m, GROUP_M)
    pid_m = first_pid_m + ((pid % num_pid_in_group) % group_size_m)
    pid_n = (pid % num_pid_in_group) // group_size_m

    offs_am = (pid_m * BLOCK_M + tl.arange(0, BLOCK_M)) % M
    offs_bn = (pid_n * BLOCK_N + tl.arange(0, BLOCK_N)) % N
    offs_k = tl.arange(0, BLOCK_K)
    a_ptrs = a_ptr + offs_am[:, None] * stride_am + offs_k[None, :] * stride_ak
    b_ptrs = b_ptr + offs_k[:, None] * stride_bk + offs_bn[None, :] * stride_bn

    acc = tl.zeros((BLOCK_M, BLOCK_N), dtype=tl.float32)
    for kk in range(0, tl.cdiv(K, BLOCK_K)):
        a = tl.load(a_ptrs, mask=offs_k[None, :] < K - kk * BLOCK_K, other=0.0)
        b = tl.load(b_ptrs, mask=offs_k[:, None] < K - kk * BLOCK_K, other=0.0)
        acc = tl.dot(a, b, acc)
        a_ptrs += BLOCK_K * stride_ak
        b_ptrs += BLOCK_K * stride_bk

    c = acc.to(c_ptr.dtype.element_ty)
    offs_cm = pid_m * BLOCK_M + tl.arange(0, BLOCK_M)
    offs_cn = pid_n * BLOCK_N + tl.arange(0, BLOCK_N)
    c_ptrs = c_ptr + offs_cm[:, None] * stride_cm + offs_cn[None, :] * stride_cn
    mask = (offs_cm[:, None] < M) & (offs_cn[None, :] < N)
    tl.store(c_ptrs, c, mask=mask)

# config = {"BLOCK_K": 64, "BLOCK_M": 128, "BLOCK_N": 512, "GROUP_M": 8, "arch": "sm_80", "dtype": "fp32", "num_ctas": 1, "num_stages": 5, "num_warps": 4}
# arch = sm_80


// ===== COMPILED SASS (sm_80) =====

	.target	sm_80

	.elftype	@"ET_EXEC"


//--------------------- .note.nv.tkinfo           --------------------------
	.section	.note.nv.tkinfo,"",@"SHT_NOTE"
	.sectionflags	@"SHF_NOTE_NV_TKINFO"
	.tkinfo
        /*0018*/ 	.word	0x00000002
        /*0030*/ 	.string	""
        /*0030*/ 	.string	"ptxas"
        /*0030*/ 	.string	"Cuda compilation tools, release 13.0, V13.0.88"
        /*0030*/ 	.string	"Build cuda_13.0.r13.0/compiler.36424714_0"
        /*0030*/ 	.string	"-v  -suppress-debug-info  -lineinfo  -arch sm_80 "



//--------------------- .note.nv.cuinfo           --------------------------
	.section	.note.nv.cuinfo,"",@"SHT_NOTE"
	.sectionflags	@"SHF_NOTE_NV_CUINFO"
        /*0018*/ 	.short	0x0002
        /*001a*/ 	.short	0x0050
        /*001c*/ 	.short	0x0082
	.zero		2


//--------------------- .nv.info                  --------------------------
	.section	.nv.info,"",@"SHT_CUDA_INFO"
	.align	4


	//----- nvinfo : EIATTR_REGCOUNT
	.align		4
        /*0000*/ 	.byte	0x04, 0x2f
        /*0002*/ 	.short	(.L_1 - .L_0)
	.align		4
.L_0:
        /*0004*/ 	.word	index@(matmul_kernel)
        /*0008*/ 	.word	0x000000ff


	//----- nvinfo : EIATTR_FRAME_SIZE
	.align		4
.L_1:
        /*000c*/ 	.byte	0x04, 0x11
        /*000e*/ 	.short	(.L_3 - .L_2)
	.align		4
.L_2:
        /*0010*/ 	.word	index@(matmul_kernel)
        /*0014*/ 	.word	0x00002130


	//----- nvinfo : EIATTR_MIN_STACK_SIZE
	.align		4
.L_3:
        /*0018*/ 	.byte	0x04, 0x12
        /*001a*/ 	.short	(.L_5 - .L_4)
	.align		4
.L_4:
        /*001c*/ 	.word	index@(matmul_kernel)
        /*0020*/ 	.word	0x00002130
.L_5:


//--------------------- .nv.info.matmul_kernel    --------------------------
	.section	.nv.info.matmul_kernel,"",@"SHT_CUDA_INFO"
	.sectionflags	@""
	.align	4


	//----- nvinfo : EIATTR_CUDA_API_VERSION
	.align		4
        /*0000*/ 	.byte	0x04, 0x37
        /*0002*/ 	.short	(.L_7 - .L_6)
.L_6:
        /*0004*/ 	.word	0x00000082


	//----- nvinfo : EIATTR_SW2861232_WAR
	.align		4
.L_7:
        /*0008*/ 	.byte	0x01, 0x35
	.zero		2


	//----- nvinfo : EIATTR_PARAM_CBANK
	.align		4
        /*000c*/ 	.byte	0x04, 0x0a
        /*000e*/ 	.short	(.L_9 - .L_8)
	.align		4
.L_8:
        /*0010*/ 	.word	index@(.nv.constant0.matmul_kernel)
        /*0014*/ 	.short	0x0160
        /*0016*/ 	.short	0x0050


	//----- nvinfo : EIATTR_CBANK_PARAM_SIZE
	.align		4
.L_9:
        /*0018*/ 	.byte	0x03, 0x19
        /*001a*/ 	.short	0x0050


	//----- nvinfo : EIATTR_KPARAM_INFO
	.align		4
        /*001c*/ 	.byte	0x04, 0x17
        /*001e*/ 	.short	(.L_11 - .L_10)
.L_10:
        /*0020*/ 	.word	0x00000000
        /*0024*/ 	.short	0x000d
        /*0026*/ 	.short	0x0048
        /*0028*/ 	.byte	0x00, 0xf4, 0x21, 0x00


	//----- nvinfo : EIATTR_KPARAM_INFO
	.align		4
.L_11:
        /*002c*/ 	.byte	0x04, 0x17
        /*002e*/ 	.short	(.L_13 - .L_12)
.L_12:
        /*0030*/ 	.word	0x00000000
        /*0034*/ 	.short	0x000c
        /*0036*/ 	.short	0x0040
        /*0038*/ 	.byte	0x00, 0xf4, 0x21, 0x00


	//----- nvinfo : EIATTR_KPARAM_INFO
	.align		4
.L_13:
        /*003c*/ 	.byte	0x04, 0x17
        /*003e*/ 	.short	(.L_15 - .L_14)
.L_14:
        /*0040*/ 	.word	0x00000000
        /*0044*/ 	.short	0x000b
        /*0046*/ 	.short	0x0038
        /*0048*/ 	.byte	0x00, 0xf0, 0x11, 0x00


	//----- nvinfo : EIATTR_KPARAM_INFO
	.align		4
.L_15:
        /*004c*/ 	.byte	0x04, 0x17
        /*004e*/ 	.short	(.L_17 - .L_16)
.L_16:
        /*0050*/ 	.word	0x00000000
        /*0054*/ 	.short	0x000a
        /*0056*/ 	.short	0x0034
        /*0058*/ 	.byte	0x00, 0xf0, 0x11, 0x00


	//----- nvinfo : EIATTR_KPARAM_INFO
	.align		4
.L_17:
        /*005c*/ 	.byte	0x04, 0x17
        /*005e*/ 	.short	(.L_19 - .L_18)
.L_18:
        /*0060*/ 	.word	0x00000000
        /*0064*/ 	.short	0x0009
        /*0066*/ 	.short	0x0030
        /*0068*/ 	.byte	0x00, 0xf0, 0x11, 0x00


	//----- nvinfo : EIATTR_KPARAM_INFO
	.align		4
.L_19:
        /*006c*/ 	.byte	0x04, 0x17
        /*006e*/ 	.short	(.L_21 - .L_20)
.L_20:
        /*0070*/ 	.word	0x00000000
        /*0074*/ 	.short	0x0008
        /*0076*/ 	.short	0x002c
        /*0078*/ 	.byte	0x00, 0xf0, 0x11, 0x00


	//----- nvinfo : EIATTR_KPARAM_INFO
	.align		4
.L_21:
        /*007c*/ 	.byte	0x04, 0x17
        /*007e*/ 	.short	(.L_23 - .L_22)
.L_22:
        /*0080*/ 	.word	0x00000000
        /*0084*/ 	.short	0x0007
        /*0086*/ 	.short	0x0028
        /*0088*/ 	.byte	0x00, 0xf0, 0x11, 0x00


	//----- nvinfo : EIATTR_KPARAM_INFO
	.align		4
.L_23:
        /*008c*/ 	.byte	0x04, 0x17
        /*008e*/ 	.short	(.L_25 - .L_24)
.L_24:
        /*0090*/ 	.word	0x00000000
        /*0094*/ 	.short	0x0006
        /*0096*/ 	.short	0x0024
        /*0098*/ 	.byte	0x00, 0xf0, 0x11, 0x00


	//----- nvinfo : EIATTR_KPARAM_INFO
	.align		4
.L_25:
        /*009c*/ 	.byte	0x04, 0x17
        /*009e*/ 	.short	(.L_27 - .L_26)
.L_26:
        /*00a0*/ 	.word	0x00000000
        /*00a4*/ 	.short	0x0005
        /*00a6*/ 	.short	0x0020
        /*00a8*/ 	.byte	0x00, 0xf0, 0x11, 0x00


	//----- nvinfo : EIATTR_KPARAM_INFO
	.align		4
.L_27:
        /*00ac*/ 	.byte	0x04, 0x17
        /*00ae*/ 	.short	(.L_29 - .L_28)
.L_28:
        /*00b0*/ 	.word	0x00000000
        /*00b4*/ 	.short	0x0004
        /*00b6*/ 	.short	0x001c
        /*00b8*/ 	.byte	0x00, 0xf0, 0x11, 0x00


	//----- nvinfo : EIATTR_KPARAM_INFO
	.align		4
.L_29:
        /*00bc*/ 	.byte	0x04, 0x17
        /*00be*/ 	.short	(.L_31 - .L_30)
.L_30:
        /*00c0*/ 	.word	0x00000000
        /*00c4*/ 	.short	0x0003
        /*00c6*/ 	.short	0x0018
        /*00c8*/ 	.byte	0x00, 0xf0, 0x11, 0x00


	//----- nvinfo : EIATTR_KPARAM_INFO
	.align		4
.L_31:
        /*00cc*/ 	.byte	0x04, 0x17
        /*00ce*/ 	.short	(.L_33 - .L_32)
.L_32:
        /*00d0*/ 	.word	0x00000000
        /*00d4*/ 	.short	0x0002
        /*00d6*/ 	.short	0x0010
        /*00d8*/ 	.byte	0x00, 0xf4, 0x21, 0x00


	//----- nvinfo : EIATTR_KPARAM_INFO
	.align		4
.L_33:
        /*00dc*/ 	.byte	0x04, 0x17
        /*00de*/ 	.short	(.L_35 - .L_34)
.L_34:
        /*00e0*/ 	.word	0x00000000
        /*00e4*/ 	.short	0x0001
        /*00e6*/ 	.short	0x0008
        /*00e8*/ 	.byte	0x00, 0xf4, 0x21, 0x00


	//----- nvinfo : EIATTR_KPARAM_INFO
	.align		4
.L_35:
        /*00ec*/ 	.byte	0x04, 0x17
        /*00ee*/ 	.short	(.L_37 - .L_36)
.L_36:
        /*00f0*/ 	.word	0x00000000
        /*00f4*/ 	.short	0x0000
        /*00f6*/ 	.short	0x0000
        /*00f8*/ 	.byte	0x00, 0xf4, 0x21, 0x00


	//----- nvinfo : EIATTR_MAXREG_COUNT
	.align		4
.L_37:
        /*00fc*/ 	.byte	0x03, 0x1b
        /*00fe*/ 	.short	0x00ff


	//----- nvinfo : EIATTR_NUM_BARRIERS
	.align		4
        /*0100*/ 	.byte	0x02, 0x4c
        /*0102*/ 	.byte	0x01
	.zero		1


	//----- nvinfo : EIATTR_ANNOTATIONS
	.align		4
        /*0104*/ 	.byte	0x04, 0x55
        /*0106*/ 	.short	(.L_39 - .L_38)


	//   ....[0]....
.L_38:
        /*0108*/ 	.word	0x00000001
        /*010c*/ 	.byte	0xe0, 0x05, 0x00, 0x00, 0x01, 0x00, 0x00, 0x00, 0x40, 0x06, 0x00, 0x00, 0x01, 0x00, 0x00, 0x00
        /* <DEDUP_REMOVED lines=1416> */
        /*599c*/ 	.byte	0xa0, 0x7b, 0x02, 0x00


	//----- nvinfo : EIATTR_MERCURY_ISA_VERSION
	.align		4
.L_39:
        /*59a0*/ 	.byte	0x03, 0x5f
        /*59a2*/ 	.short	0x0000


	//----- nvinfo : EIATTR_EXIT_INSTR_OFFSETS
	.align		4
        /*59a4*/ 	.byte	0x04, 0x1c
        /*59a6*/ 	.short	(.L_41 - .L_40)


	//   ....[0]....
.L_40:
        /*59a8*/ 	.word	0x00069df0


	//   ....[1]....
        /*59ac*/ 	.word	0x00069e10


	//----- nvinfo : EIATTR_REQNTID
	.align		4
.L_41:
        /*59b0*/ 	.byte	0x04, 0x10
        /*59b2*/ 	.short	(.L_43 - .L_42)
.L_42:
        /*59b4*/ 	.word	0x00000080
        /*59b8*/ 	.word	0x00000001
        /*59bc*/ 	.word	0x00000001
.L_43:


//--------------------- .nv.callgraph             --------------------------
	.section	.nv.callgraph,"",@"SHT_CUDA_CALLGRAPH"
	.align	4
	.sectionentsize	8
	.align		4
        /*0000*/ 	.word	0x00000000
	.align		4
        /*0004*/ 	.word	0xffffffff
	.align		4
        /*0008*/ 	.word	0x00000000
	.align		4
        /*000c*/ 	.word	0xfffffffe
	.align		4
        /*0010*/ 	.word	0x00000000
	.align		4
        /*0014*/ 	.word	0xfffffffd
	.align		4
        /*0018*/ 	.word	0x00000000
	.align		4
        /*001c*/ 	.word	0xfffffffc


//--------------------- .nv.rel.action            --------------------------
	.section	.nv.rel.action,"",@"SHT_CUDA_RELOCINFO"
	.align	8
	.sectionentsize	8
        /*0000*/ 	.byte	0x73, 0x00, 0x00, 0x00, 0x00, 0x00, 0x00, 0x00, 0x00, 0x00, 0x00, 0x11, 0x25, 0x00, 0x05, 0x36


//--------------------- .nv.constant0.matmul_kernel --------------------------
	.section	.nv.constant0.matmul_kernel,"a",@progbits
	.sectionflags	@""
	.align	4
.nv.constant0.matmul_kernel:
	.zero		432


//--------------------- .text.matmul_kernel       --------------------------
	.section	.text.matmul_kernel,"ax",@progbits
	.sectioninfo	@"SHI_REGISTERS=255"
	.align	128
        .global         matmul_kernel
        .type           matmul_kernel,@function
        .size           matmul_kernel,(.L_x_4 - matmul_kernel)
        .other          matmul_kernel,@"STO_CUDA_ENTRY STV_DEFAULT"
matmul_kernel:
.text.matmul_kernel:
[----:B------:R-:W-:Y:S02]  /*0000*/  IMAD.MOV.U32 R1, RZ, RZ, c[0x0][0x28] ;  /* 0x00000a00ff017624 */ /* 0x000fe400078e00ff */
[----:B------:R-:W-:Y:S01]  /*0010*/  IMAD.MOV.U32 R0, RZ, RZ, c[0x0][0x17c] ;  /* 0x00005f00ff007624 */ /* 0x000fe200078e00ff */
[----:B------:R-:W1:Y:S01]  /*0020*/  S2R R5, SR_CTAID.X ;  /* 0x0000000000057919 */ /* 0x000e620000002500 */
[----:B------:R-:W-:Y:S02]  /*0030*/  IABS R15, c[0x0][0x178] ;  /* 0x00005e00000f7a13 */ /* 0x000fe40000000000 */
[----:B------:R-:W-:Y:S01]  /*0040*/  IADD3 R1, R1, -0x2130, RZ ;  /* 0xffffded001017810 */ /* 0x000fe20007ffe0ff */
[----:B------:R-:W2:Y:S01]  /*0050*/  S2R R13, SR_TID.X ;  /* 0x00000000000d7919 */ /* 0x000ea20000002100 */
[----:B------:R-:W-:-:S04]  /*0060*/  IADD3 R0, R0, 0x1ff, RZ ;  /* 0x000001ff00007810 */ /* 0x000fc80007ffe0ff */
[----:B------:R-:W-:-:S04]  /*0070*/  SHF.R.S32.HI R3, RZ, 0x1f, R0 ;  /* 0x0000001fff037819 */ /* 0x000fc80000011400 */
[----:B------:R-:W-:-:S04]  /*0080*/  LEA.HI R3, R3, R0, RZ, 0x9 ;  /* 0x0000000003037211 */ /* 0x000fc800078f48ff */
[----:B------:R-:W-:-:S05]  /*0090*/  SHF.R.S32.HI R3, RZ, 0x9, R3 ;  /* 0x00000009ff037819 */ /* 0x000fca0000011403 */
[----:B------:R-:W-:Y:S01]  /*00a0*/  IMAD.SHL.U32 R4, R3, 0x8, RZ ;  /* 0x0000000803047824 */ /* 0x000fe200078e00ff */
[----:B-1----:R-:W-:-:S04]  /*00b0*/  IABS R8, R5 ;  /* 0x0000000500087213 */ /* 0x002fc80000000000 */
[-C--:B------:R-:W-:Y:S02]  /*00c0*/  IABS R7, R4.reuse ;  /* 0x0000000400077213 */ /* 0x080fe40000000000 */
[----:B------:R-:W-:Y:S02]  /*00d0*/  IABS R10, R4 ;  /* 0x00000004000a7213 */ /* 0x000fe40000000000 */
[----:B------:R-:W1:Y:S08]  /*00e0*/  I2F.RP R0, R7 ;  /* 0x0000000700007306 */ /* 0x000e700000209400 */
[----:B-1----:R-:W1:Y:S02]  /*00f0*/  MUFU.RCP R0, R0 ;  /* 0x0000000000007308 */ /* 0x002e640000001000 */
[----:B-1----:R-:W-:Y:S01]  /*0100*/  IADD3 R2, R0, 0xffffffe, RZ ;  /* 0x0ffffffe00027810 */ /* 0x002fe20007ffe0ff */
[----:B------:R-:W-:-:S05]  /*0110*/  IMAD.MOV R0, RZ, RZ, -R10 ;  /* 0x000000ffff007224 */ /* 0x000fca00078e0a0a */
[----:B------:R1:W3:Y:S02]  /*0120*/  F2I.FTZ.U32.TRUNC.NTZ R3, R2 ;  /* 0x0000000200037305 */ /* 0x0002e4000021f000 */
[----:B-1----:R-:W-:Y:S02]  /*0130*/  IMAD.MOV.U32 R2, RZ, RZ, RZ ;  /* 0x000000ffff027224 */ /* 0x002fe400078e00ff */
[----:B---3--:R-:W-:-:S04]  /*0140*/  IMAD.MOV R6, RZ, RZ, -R3 ;  /* 0x000000ffff067224 */ /* 0x008fc800078e0a03 */
[----:B------:R-:W-:Y:S02]  /*0150*/  IMAD R9, R6, R7, RZ ;  /* 0x0000000706097224 */ /* 0x000fe400078e02ff */
[----:B------:R-:W-:Y:S02]  /*0160*/  IMAD.MOV.U32 R6, RZ, RZ, R8 ;  /* 0x000000ffff067224 */ /* 0x000fe400078e0008 */
[----:B------:R-:W-:-:S06]  /*0170*/  IMAD.HI.U32 R3, R3, R9, R2 ;  /* 0x0000000903037227 */ /* 0x000fcc00078e0002 */
[----:B------:R-:W-:-:S04]  /*0180*/  IMAD.HI.U32 R3, R3, R6, RZ ;  /* 0x0000000603037227 */ /* 0x000fc800078e00ff */
[----:B------:R-:W-:-:S05]  /*0190*/  IMAD R0, R3, R0, R6 ;  /* 0x0000000003007224 */ /* 0x000fca00078e0206 */
[----:B------:R-:W-:-:S13]  /*01a0*/  ISETP.GT.U32.AND P1, PT, R7, R0, PT ;  /* 0x000000000700720c */ /* 0x000fda0003f24070 */
[----:B------:R-:W-:Y:S01]  /*01b0*/  @!P1 IMAD.IADD R0, R0, 0x1, -R7 ;  /* 0x0000000100009824 */ /* 0x000fe200078e0a07 */
[----:B------:R-:W-:Y:S02]  /*01c0*/  @!P1 IADD3 R3, R3, 0x1, RZ ;  /* 0x0000000103039810 */ /* 0x000fe40007ffe0ff */
[----:B------:R-:W-:Y:S02]  /*01d0*/  ISETP.NE.AND P1, PT, R4, RZ, PT ;  /* 0x000000ff0400720c */ /* 0x000fe40003f25270 */
[----:B------:R-:W-:Y:S02]  /*01e0*/  ISETP.GE.U32.AND P0, PT, R0, R7, PT ;  /* 0x000000070000720c */ /* 0x000fe40003f06070 */
[----:B------:R-:W-:-:S04]  /*01f0*/  LOP3.LUT R0, R5, R4, RZ, 0x3c, !PT ;  /* 0x0000000405007212 */ /* 0x000fc800078e3cff */
[----:B------:R-:W-:Y:S01]  /*0200*/  ISETP.GE.AND P2, PT, R0, RZ, PT ;  /* 0x000000ff0000720c */ /* 0x000fe20003f46270 */
[----:B------:R-:W-:-:S05]  /*0210*/  IMAD.MOV.U32 R0, RZ, RZ, c[0x0][0x178] ;  /* 0x00005e00ff007624 */ /* 0x000fca00078e00ff */
[----:B------:R-:W-:Y:S02]  /*0220*/  IADD3 R0, R0, 0x7f, RZ ;  /* 0x0000007f00007810 */ /* 0x000fe40007ffe0ff */
[----:B------:R-:W-:-:S05]  /*0230*/  @P0 IADD3 R3, R3, 0x1, RZ ;  /* 0x0000000103030810 */ /* 0x000fca0007ffe0ff */
[----:B------:R-:W-:Y:S01]  /*0240*/  IMAD.MOV.U32 R2, RZ, RZ, R3 ;  /* 0x000000ffff027224 */ /* 0x000fe200078e0003 */
[----:B------:R-:W-:-:S03]  /*0250*/  SHF.R.S32.HI R3, RZ, 0x1f, R0 ;  /* 0x0000001fff037819 */ /* 0x000fc60000011400 */
[----:B------:R-:W-:Y:S01]  /*0260*/  @!P2 IMAD.MOV R2, RZ, RZ, -R2 ;  /* 0x000000ffff02a224 */ /* 0x000fe200078e0a02 */
[----:B------:R-:W-:Y:S02]  /*0270*/  @!P1 LOP3.LUT R2, RZ, R4, RZ, 0x33, !PT ;  /* 0x00000004ff029212 */ /* 0x000fe400078e33ff */
[----:B------:R-:W-:-:S03]  /*0280*/  LEA.HI R3, R3, R0, RZ, 0x7 ;  /* 0x0000000003037211 */ /* 0x000fc600078f38ff */
[----:B------:R-:W-:Y:S02]  /*0290*/  IMAD.SHL.U32 R10, R2, 0x8, RZ ;  /* 0x00000008020a7824 */ /* 0x000fe400078e00ff */
[----:B------:R-:W-:-:S03]  /*02a0*/  IMAD.MOV R2, RZ, RZ, -R2 ;  /* 0x000000ffff027224 */ /* 0x000fc600078e0a02 */
[----:B------:R-:W-:Y:S01]  /*02b0*/  LEA.HI.SX32 R3, R3, -R10, 0x19 ;  /* 0x8000000a03037211 */ /* 0x000fe200078fcaff */
[----:B------:R-:W-:-:S03]  /*02c0*/  IMAD R12, R4, R2, R5 ;  /* 0x00000002040c7224 */ /* 0x000fc600078e0205 */
[----:B------:R-:W-:Y:S02]  /*02d0*/  IMNMX R11, R3, 0x8, PT ;  /* 0x00000008030b7817 */ /* 0x000fe40003800200 */
[----:B------:R-:W-:Y:S02]  /*02e0*/  IABS R9, R12 ;  /* 0x0000000c00097213 */ /* 0x000fe40000000000 */
[-C--:B------:R-:W-:Y:S02]  /*02f0*/  IABS R7, R11.reuse ;  /* 0x0000000b00077213 */ /* 0x080fe40000000000 */
[----:B------:R-:W-:Y:S02]  /*0300*/  IABS R4, R11 ;  /* 0x0000000b00047213 */ /* 0x000fe40000000000 */
[----:B------:R-:W1:Y:S08]  /*0310*/  I2F.RP R0, R7 ;  /* 0x0000000700007306 */ /* 0x000e700000209400 */
[----:B-1----:R-:W1:Y:S02]  /*0320*/  MUFU.RCP R0, R0 ;  /* 0x0000000000007308 */ /* 0x002e640000001000 */
[----:B-1----:R-:W-:Y:S01]  /*0330*/  IADD3 R3, R0, 0xffffffe, RZ ;  /* 0x0ffffffe00037810 */ /* 0x002fe20007ffe0ff */
[----:B------:R-:W-:-:S05]  /*0340*/  IMAD.MOV R0, RZ, RZ, -R4 ;  /* 0x000000ffff007224 */ /* 0x000fca00078e0a04 */
[----:B------:R-:W1:Y:S02]  /*0350*/  F2I.FTZ.U32.TRUNC.NTZ R3, R3 ;  /* 0x0000000300037305 */ /* 0x000e64000021f000 */
[----:B-1----:R-:W-:-:S04]  /*0360*/  IMAD.MOV R6, RZ, RZ, -R3 ;  /* 0x000000ffff067224 */ /* 0x002fc800078e0a03 */
[----:B------:R-:W-:Y:S01]  /*0370*/  IMAD.MOV.U32 R2, RZ, RZ, R6 ;  /* 0x000000ffff027224 */ /* 0x000fe200078e0006 */
[----:B------:R-:W-:-:S03]  /*0380*/  IABS R6, c[0x0][0x17c] ;  /* 0x00005f0000067a13 */ /* 0x000fc60000000000 */
[----:B------:R-:W-:Y:S01]  /*0390*/  IMAD R5, R2, R7, RZ ;  /* 0x0000000702057224 */ /* 0x000fe200078e02ff */
[----:B------:R-:W1:Y:S01]  /*03a0*/  I2F.RP R4, R6 ;  /* 0x0000000600047306 */ /* 0x000e620000209400 */
[----:B------:R-:W-:-:S04]  /*03b0*/  IMAD.MOV.U32 R2, RZ, RZ, RZ ;  /* 0x000000ffff027224 */ /* 0x000fc800078e00ff */
[----:B------:R-:W-:-:S03]  /*03c0*/  IMAD.HI.U32 R2, R3, R5, R2 ;  /* 0x0000000503027227 */ /* 0x000fc600078e0002 */
[----:B------:R-:W3:Y:S03]  /*03d0*/  I2F.RP R3, R15 ;  /* 0x0000000f00037306 */ /* 0x000ee60000209400 */
[----:B------:R-:W-:-:S04]  /*03e0*/  IMAD.HI.U32 R2, R2, R9, RZ ;  /* 0x0000000902027227 */ /* 0x000fc800078e00ff */
[----:B------:R-:W-:Y:S01]  /*03f0*/  IMAD R0, R2, R0, R9 ;  /* 0x0000000002007224 */ /* 0x000fe200078e0209 */
[----:B-1----:R-:W1:Y:S04]  /*0400*/  MUFU.RCP R4, R4 ;  /* 0x0000000400047308 */ /* 0x002e680000001000 */
[----:B------:R-:W-:-:S04]  /*0410*/  ISETP.GT.U32.AND P1, PT, R7, R0, PT ;  /* 0x000000000700720c */ /* 0x000fc80003f24070 */
[----:B---3--:R-:W3:Y:S01]  /*0420*/  MUFU.RCP R3, R3 ;  /* 0x0000000300037308 */ /* 0x008ee20000001000 */
[----:B-1----:R-:W-:-:S08]  /*0430*/  IADD3 R8, R4, 0xffffffe, RZ ;  /* 0x0ffffffe04087810 */ /* 0x002fd00007ffe0ff */
[----:B------:R-:W-:Y:S01]  /*0440*/  @!P1 IMAD.IADD R0, R0, 0x1, -R7 ;  /* 0x0000000100009824 */ /* 0x000fe200078e0a07 */
[----:B------:R-:W-:Y:S02]  /*0450*/  @!P1 IADD3 R2, R2, 0x1, RZ ;  /* 0x0000000102029810 */ /* 0x000fe40007ffe0ff */
[----:B------:R-:W-:Y:S01]  /*0460*/  ISETP.NE.AND P1, PT, R11, RZ, PT ;  /* 0x000000ff0b00720c */ /* 0x000fe20003f25270 */
[----:B------:R1:W4:Y:S01]  /*0470*/  F2I.FTZ.U32.TRUNC.NTZ R9, R8 ;  /* 0x0000000800097305 */ /* 0x000322000021f000 */
[----:B------:R-:W-:Y:S02]  /*0480*/  ISETP.GE.U32.AND P0, PT, R0, R7, PT ;  /* 0x000000070000720c */ /* 0x000fe40003f06070 */
[----:B------:R-:W-:Y:S02]  /*0490*/  LOP3.LUT R0, R12, R11, RZ, 0x3c, !PT ;  /* 0x0000000b0c007212 */ /* 0x000fe400078e3cff */
[----:B---3--:R-:W-:Y:S02]  /*04a0*/  IADD3 R4, R3, 0xffffffe, RZ ;  /* 0x0ffffffe03047810 */ /* 0x008fe40007ffe0ff */
[----:B------:R-:W-:-:S02]  /*04b0*/  ISETP.GE.AND P2, PT, R0, RZ, PT ;  /* 0x000000ff0000720c */ /* 0x000fc40003f46270 */
[----:B------:R3:W5:Y:S01]  /*04c0*/  F2I.FTZ.U32.TRUNC.NTZ R5, R4 ;  /* 0x0000000400057305 */ /* 0x000762000021f000 */
[----:B-1----:R-:W-:-:S04]  /*04d0*/  IMAD.MOV.U32 R8, RZ, RZ, RZ ;  /* 0x000000ffff087224 */ /* 0x002fc800078e00ff */
[----:B------:R-:W-:Y:S01]  /*04e0*/  @P0 IADD3 R2, R2, 0x1, RZ ;  /* 0x0000000102020810 */ /* 0x000fe20007ffe0ff */
[----:B----4-:R-:W-:Y:S02]  /*04f0*/  IMAD.MOV R3, RZ, RZ, -R9 ;  /* 0x000000ffff037224 */ /* 0x010fe400078e0a09 */
[----:B---3--:R-:W-:Y:S02]  /*0500*/  IMAD.MOV.U32 R4, RZ, RZ, RZ ;  /* 0x000000ffff047224 */ /* 0x008fe400078e00ff */
[----:B------:R-:W-:Y:S01]  /*0510*/  IMAD.MOV.U32 R7, RZ, RZ, R2 ;  /* 0x000000ffff077224 */ /* 0x000fe200078e0002 */
[----:B--2---:R-:W-:Y:S01]  /*0520*/  SHF.R.U32.HI R2, RZ, 0x6, R13 ;  /* 0x00000006ff027819 */ /* 0x004fe2000001160d */
[----:B------:R-:W-:Y:S02]  /*0530*/  IMAD R3, R3, R6, RZ ;  /* 0x0000000603037224 */ /* 0x000fe400078e02ff */
[----:B------:R-:W-:Y:S01]  /*0540*/  @!P2 IMAD.MOV R7, RZ, RZ, -R7 ;  /* 0x000000ffff07a224 */ /* 0x000fe200078e0a07 */
[----:B------:R-:W-:Y:S01]  /*0550*/  @!P1 LOP3.LUT R7, RZ, R11, RZ, 0x33, !PT ;  /* 0x0000000bff079212 */ /* 0x000fe200078e33ff */
[----:B------:R-:W-:Y:S01]  /*0560*/  IMAD.HI.U32 R3, R9, R3, R8 ;  /* 0x0000000309037227 */ /* 0x000fe200078e0008 */
[----:B------:R-:W-:-:S03]  /*0570*/  SGXT.U32 R2, R2, 0x1 ;  /* 0x000000010202781a */ /* 0x000fc60000000000 */
[----:B------:R-:W-:Y:S02]  /*0580*/  IMAD.MOV R0, RZ, RZ, -R7 ;  /* 0x000000ffff007224 */ /* 0x000fe400078e0a07 */
[----:B------:R-:W-:Y:S02]  /*0590*/  IMAD.SHL.U32 R7, R7, 0x200, RZ ;  /* 0x0000020007077824 */ /* 0x000fe400078e00ff */
[----:B------:R-:W-:Y:S01]  /*05a0*/  IMAD R0, R11, R0, R12 ;  /* 0x000000000b007224 */ /* 0x000fe200078e020c */
[----:B------:R-:W-:Y:S02]  /*05b0*/  LOP3.LUT R11, R13, 0x7f, RZ, 0xc0, !PT ;  /* 0x0000007f0d0b7812 */ /* 0x000fe400078ec0ff */
[----:B------:R-:W-:Y:S01]  /*05c0*/  LOP3.LUT R2, R7, R2, RZ, 0xfc, !PT ;  /* 0x0000000207027212 */ /* 0x000fe200078efcff */
[----:B------:R-:W-:Y:S01]  /*05d0*/  IMAD.IADD R0, R10, 0x1, R0 ;  /* 0x000000010a007824 */ /* 0x000fe200078e0200 */
[----:B------:R1:W-:Y:S01]  /*05e0*/  STL [R1+0x94c], R7 ;  /* 0x00094c0701007387 */ /* 0x0003e20000100800 */
[----:B-----5:R-:W-:Y:S01]  /*05f0*/  IMAD.MOV R10, RZ, RZ, -R5 ;  /* 0x000000ffff0a7224 */ /* 0x020fe200078e0a05 */
[----:B------:R-:W-:Y:S01]  /*0600*/  LOP3.LUT R16, R2, 0x1fe, RZ, 0xfc, !PT ;  /* 0x000001fe02107812 */ /* 0x000fe200078efcff */
[----:B------:R-:W-:Y:S01]  /*0610*/  IMAD R0, R0, 0x80, R11 ;  /* 0x0000008000007824 */ /* 0x000fe200078e020b */
[----:B------:R-:W-:-:S02]  /*0620*/  IABS R8, R2 ;  /* 0x0000000200087213 */ /* 0x000fc40000000000 */
[----:B------:R-:W-:Y:S02]  /*0630*/  IABS R17, R16 ;  /* 0x0000001000117213 */ /* 0x000fe40000000000 */
[----:B------:R2:W-:Y:S01]  /*0640*/  STL [R1+0x13cc], R0 ;  /* 0x0013cc0001007387 */ /* 0x0005e20000100800 */
[----:B------:R-:W-:Y:S01]  /*0650*/  LOP3.LUT R12, R2, 0x4, RZ, 0xfc, !PT ;  /* 0x00000004020c7812 */ /* 0x000fe200078efcff */
[----:B-1----:R-:W-:Y:S01]  /*0660*/  IMAD R7, R10, R15, RZ ;  /* 0x0000000f0a077224 */ /* 0x002fe200078e02ff */
[----:B------:R-:W-:Y:S02]  /*0670*/  LOP3.LUT R14, R2, 0x6, RZ, 0xfc, !PT ;  /* 0x00000006020e7812 */ /* 0x000fe400078efcff */
[----:B------:R-:W-:Y:S01]  /*0680*/  IABS R11, R12 ;  /* 0x0000000c000b7213 */ /* 0x000fe20000000000 */
[----:B------:R-:W-:Y:S01]  /*0690*/  IMAD.HI.U32 R4, R5, R7, R4 ;  /* 0x0000000705047227 */ /* 0x000fe200078e0004 */
[----:B------:R-:W-:Y:S02]  /*06a0*/  IABS R13, R14 ;  /* 0x0000000e000d7213 */ /* 0x000fe40000000000 */
[----:B------:R-:W-:Y:S01]  /*06b0*/  ISETP.GE.AND P6, PT, R14, RZ, PT ;  /* 0x000000ff0e00720c */ /* 0x000fe20003fc6270 */
[----:B------:R-:W-:Y:S01]  /*06c0*/  IMAD.HI.U32 R5, R3, R17, RZ ;  /* 0x0000001103057227 */ /* 0x000fe200078e00ff */
[----:B--2---:R-:W-:-:S02]  /*06d0*/  IABS R0, R0 ;  /* 0x0000000000007213 */ /* 0x004fc40000000000 */
[----:B------:R-:W-:Y:S01]  /*06e0*/  LOP3.LUT R14, R2, 0xa, RZ, 0xfc, !PT ;  /* 0x0000000a020e7812 */ /* 0x000fe200078efcff */
[----:B------:R-:W-:Y:S01]  /*06f0*/  IMAD.MOV R10, RZ, RZ, -R5 ;  /* 0x000000ffff0a7224 */ /* 0x000fe200078e0a05 */
[----:B------:R-:W-:Y:S01]  /*0700*/  ISETP.GE.AND P0, PT, R16, RZ, PT ;  /* 0x000000ff1000720c */ /* 0x000fe20003f06270 */
[----:B------:R-:W-:Y:S01]  /*0710*/  IMAD.MOV.U32 R7, RZ, RZ, R0 ;  /* 0x000000ffff077224 */ /* 0x000fe200078e0000 */
[C---:B------:R-:W-:Y:S01]  /*0720*/  LOP3.LUT R16, R2.reuse, 0xc, RZ, 0xfc, !PT ;  /* 0x0000000c02107812 */ /* 0x040fe200078efcff */
[----:B------:R-:W-:Y:S01]  /*0730*/  IMAD.HI.U32 R0, R3, R8, RZ ;  /* 0x0000000803007227 */ /* 0x000fe200078e00ff */
[C---:B------:R-:W-:Y:S02]  /*0740*/  LOP3.LUT R18, R2.reuse, 0xe, RZ, 0xfc, !PT ;  /* 0x0000000e02127812 */ /* 0x040fe400078efcff */
[----:B------:R-:W-:Y:S01]  /*0750*/  IABS R252, R16 ;  /* 0x0000001000fc7213 */ /* 0x000fe20000000000 */
[----:B------:R-:W-:Y:S01]  /*0760*/  IMAD.MOV R9, RZ, RZ, -R0 ;  /* 0x000000ffff097224 */ /* 0x000fe200078e0a00 */
[----:B------:R-:W-:Y:S01]  /*0770*/  LOP3.LUT R20, R2, 0x10, RZ, 0xfc, !PT ;  /* 0x0000001002147812 */ /* 0x000fe200078efcff */
[----:B------:R-:W-:Y:S01]  /*0780*/  IMAD.HI.U32 R4, R4, R7, RZ ;  /* 0x0000000704047227 */ /* 0x000fe200078e00ff */
[----:B------:R-:W-:-:S02]  /*0790*/  LOP3.LUT R21, R2, 0x20, RZ, 0xfc, !PT ;  /* 0x0000002002157812 */ /* 0x000fc400078efcff */
[----:B------:R-:W-:Y:S01]  /*07a0*/  LOP3.LUT R23, R2, 0x22, RZ, 0xfc, !PT ;  /* 0x0000002202177812 */ /* 0x000fe200078efcff */
[----:B------:R-:W-:Y:S01]  /*07b0*/  IMAD R5, R6, R9, R8 ;  /* 0x0000000906057224 */ /* 0x000fe200078e0208 */
[C---:B------:R-:W-:Y:S01]  /*07c0*/  LOP3.LUT R24, R2.reuse, 0x24, RZ, 0xfc, !PT ;  /* 0x0000002402187812 */ /* 0x040fe200078efcff */
[----:B------:R-:W-:Y:S01]  /*07d0*/  IMAD.MOV R4, RZ, RZ, -R4 ;  /* 0x000000ffff047224 */ /* 0x000fe200078e0a04 */
[----:B------:R-:W-:Y:S01]  /*07e0*/  LOP3.LUT R25, R2, 0x26, RZ, 0xfc, !PT ;  /* 0x0000002602197812 */ /* 0x000fe200078efcff */
[C---:B------:R-:W-:Y:S01]  /*07f0*/  IMAD R17, R6.reuse, R10, R17 ;  /* 0x0000000a06117224 */ /* 0x040fe200078e0211 */
[----:B------:R-:W-:Y:S01]  /*0800*/  ISETP.GT.U32.AND P2, PT, R6, R5, PT ;  /* 0x000000050600720c */ /* 0x000fe20003f44070 */
[----:B------:R-:W-:Y:S01]  /*0810*/  IMAD R0, R15, R4, R7 ;  /* 0x000000040f007224 */ /* 0x000fe200078e0207 */
[----:B------:R-:W-:Y:S01]  /*0820*/  LOP3.LUT R10, R2, 0x2, RZ, 0xfc, !PT ;  /* 0x00000002020a7812 */ /* 0x000fe200078efcff */
[----:B------:R-:W-:Y:S01]  /*0830*/  IMAD.HI.U32 R7, R3, R11, RZ ;  /* 0x0000000b03077227 */ /* 0x000fe200078e00ff */
[----:B------:R-:W-:-:S02]  /*0840*/  ISETP.GT.U32.AND P3, PT, R6, R17, PT ;  /* 0x000000110600720c */ /* 0x000fc40003f64070 */
[----:B------:R-:W-:Y:S01]  /*0850*/  ISETP.GT.U32.AND P1, PT, R15, R0, PT ;  /* 0x000000000f00720c */ /* 0x000fe20003f24070 */
[----:B------:R-:W-:Y:S01]  /*0860*/  IMAD.MOV R7, RZ, RZ, -R7 ;  /* 0x000000ffff077224 */ /* 0x000fe200078e0a07 */
[----:B------:R-:W-:Y:S01]  /*0870*/  IABS R9, R10 ;  /* 0x0000000a00097213 */ /* 0x000fe20000000000 */
[----:B------:R-:W-:Y:S01]  /*0880*/  IMAD.HI.U32 R8, R3, R13, RZ ;  /* 0x0000000d03087227 */ /* 0x000fe200078e00ff */
[C---:B------:R-:W-:Y:S02]  /*0890*/  LOP3.LUT R26, R2.reuse, 0x28, RZ, 0xfc, !PT ;  /* 0x00000028021a7812 */ /* 0x040fe400078efcff */
[----:B------:R-:W-:Y:S01]  /*08a0*/  LOP3.LUT R28, R2, 0x2a, RZ, 0xfc, !PT ;  /* 0x0000002a021c7812 */ /* 0x000fe200078efcff */
[--C-:B------:R-:W-:Y:S01]  /*08b0*/  @!P2 IMAD.IADD R5, R5, 0x1, -R6.reuse ;  /* 0x000000010505a824 */ /* 0x100fe200078e0a06 */
[----:B------:R-:W-:Y:S01]  /*08c0*/  ISETP.GE.AND P2, PT, R12, RZ, PT ;  /* 0x000000ff0c00720c */ /* 0x000fe20003f46270 */
[----:B------:R-:W-:Y:S01]  /*08d0*/  IMAD R11, R6, R7, R11 ;  /* 0x00000007060b7224 */ /* 0x000fe200078e020b */
[----:B------:R-:W-:Y:S01]  /*08e0*/  LOP3.LUT R12, R2, 0x8, RZ, 0xfc, !PT ;  /* 0x00000008020c7812 */ /* 0x000fe200078efcff */
[----:B------:R-:W-:Y:S01]  /*08f0*/  @!P3 IMAD.IADD R17, R17, 0x1, -R6 ;  /* 0x000000011111b824 */ /* 0x000fe200078e0a06 */
[----:B------:R-:W-:Y:S01]  /*0900*/  ISETP.GT.U32.AND P5, PT, R6, R5, PT ;  /* 0x000000050600720c */ /* 0x000fe20003fa4070 */
[----:B------:R-:W-:Y:S01]  /*0910*/  @!P1 IMAD.IADD R0, R0, 0x1, -R15 ;  /* 0x0000000100009824 */ /* 0x000fe200078e0a0f */
[----:B------:R-:W-:Y:S01]  /*0920*/  ISETP.GE.AND P1, PT, R10, RZ, PT ;  /* 0x000000ff0a00720c */ /* 0x000fe20003f26270 */
[----:B------:R-:W-:Y:S01]  /*0930*/  IMAD.HI.U32 R4, R3, R9, RZ ;  /* 0x0000000903047227 */ /* 0x000fe200078e00ff */
[----:B------:R-:W-:-:S02]  /*0940*/  ISETP.GT.U32.AND P4, PT, R6, R17, PT ;  /* 0x000000110600720c */ /* 0x000fc40003f84070 */
[----:B------:R-:W-:Y:S01]  /*0950*/  ISETP.GT.U32.AND P3, PT, R15, R0, PT ;  /* 0x000000000f00720c */ /* 0x000fe20003f64070 */
[----:B------:R-:W-:Y:S01]  /*0960*/  IMAD.MOV R4, RZ, RZ, -R4 ;  /* 0x000000ffff047224 */ /* 0x000fe200078e0a04 */
[----:B------:R-:W-:Y:S01]  /*0970*/  IABS R10, R18 ;  /* 0x00000012000a7213 */ /* 0x000fe20000000000 */
[----:B------:R-:W-:Y:S01]  /*0980*/  IMAD.MOV R8, RZ, RZ, -R8 ;  /* 0x000000ffff087224 */ /* 0x000fe200078e0a08 */
[----:B------:R-:W-:Y:S01]  /*0990*/  IABS R22, R26 ;  /* 0x0000001a00167213 */ /* 0x000fe20000000000 */
[----:B------:R-:W-:Y:S01]  /*09a0*/  IMAD R9, R6, R4, R9 ;  /* 0x0000000406097224 */ /* 0x000fe200078e0209 */
[----:B------:R-:W-:Y:S01]  /*09b0*/  LOP3.LUT R29, R2, 0x2c, RZ, 0xfc, !PT ;  /* 0x0000002c021d7812 */ /* 0x000fe200078efcff */
[--C-:B------:R-:W-:Y:S01]  /*09c0*/  @!P5 IMAD.IADD R5, R5, 0x1, -R6.reuse ;  /* 0x000000010505d824 */ /* 0x100fe200078e0a06 */
[C---:B------:R-:W-:Y:S01]  /*09d0*/  ISETP.GT.U32.AND P5, PT, R6.reuse, R11, PT ;  /* 0x0000000b0600720c */ /* 0x040fe20003fa4070 */
[----:B------:R-:W-:Y:S01]  /*09e0*/  IMAD R13, R6, R8, R13 ;  /* 0x00000008060d7224 */ /* 0x000fe200078e020d */
[----:B------:R-:W-:Y:S01]  /*09f0*/  IABS R8, R12 ;  /* 0x0000000c00087213 */ /* 0x000fe20000000000 */
[----:B------:R-:W-:Y:S01]  /*0a00*/  @!P4 IMAD.IADD R17, R17, 0x1, -R6 ;  /* 0x000000011111c824 */ /* 0x000fe200078e0a06 */
[----:B------:R-:W-:Y:S01]  /*0a10*/  ISETP.GE.AND P4, PT, R2, RZ, PT ;  /* 0x000000ff0200720c */ /* 0x000fe20003f86270 */
[----:B------:R-:W-:Y:S01]  /*0a20*/  @!P3 IMAD.IADD R0, R0, 0x1, -R15 ;  /* 0x000000010000b824 */ /* 0x000fe200078e0a0f */
[----:B------:R-:W-:Y:S01]  /*0a30*/  ISETP.GT.U32.AND P3, PT, R6, R9, PT ;  /* 0x000000090600720c */ /* 0x000fe20003f64070 */
[----:B------:R-:W-:Y:S01]  /*0a40*/  IMAD.MOV.U32 R19, RZ, RZ, R5 ;  /* 0x000000ffff137224 */ /* 0x000fe200078e0005 */
[----:B------:R-:W-:Y:S01]  /*0a50*/  IABS R15, R14 ;  /* 0x0000000e000f7213 */ /* 0x000fe20000000000 */
[----:B------:R-:W-:Y:S01]  /*0a60*/  IMAD.HI.U32 R4, R3, R8, RZ ;  /* 0x0000000803047227 */ /* 0x000fe200078e00ff */
[----:B------:R1:W-:Y:S01]  /*0a70*/  STL [R1+0x1658], R0 ;  /* 0x0016580001007387 */ /* 0x0003e20000100800 */
[----:B------:R-:W-:-:S02]  /*0a80*/  LOP3.LUT R30, R2, 0x2e, RZ, 0xfc, !PT ;  /* 0x0000002e021e7812 */ /* 0x000fc400078efcff */
[--C-:B------:R-:W-:Y:S01]  /*0a90*/  @!P5 IMAD.IADD R11, R11, 0x1, -R6.reuse ;  /* 0x000000010b0bd824 */ /* 0x100fe200078e0a06 */
[C---:B------:R-:W-:Y:S01]  /*0aa0*/  LOP3.LUT R31, R2.reuse, 0x30, RZ, 0xfc, !PT ;  /* 0x00000030021f7812 */ /* 0x040fe200078efcff */
[----:B------:R-:W-:Y:S01]  /*0ab0*/  IMAD.HI.U32 R7, R3, R15, RZ ;  /* 0x0000000f03077227 */ /* 0x000fe200078e00ff */
[----:B------:R-:W-:Y:S02]  /*0ac0*/  LOP3.LUT R32, R2, 0x32, RZ, 0xfc, !PT ;  /* 0x0000003202207812 */ /* 0x000fe400078efcff */
[----:B------:R-:W-:Y:S01]  /*0ad0*/  ISETP.GT.U32.AND P5, PT, R6, R11, PT ;  /* 0x0000000b0600720c */ /* 0x000fe20003fa4070 */
[----:B------:R-:W-:Y:S01]  /*0ae0*/  @!P3 IMAD.IADD R9, R9, 0x1, -R6 ;  /* 0x000000010909b824 */ /* 0x000fe200078e0a06 */
[----:B------:R-:W-:Y:S01]  /*0af0*/  IABS R27, R32 ;  /* 0x00000020001b7213 */ /* 0x000fe20000000000 */
[----:B------:R-:W-:Y:S01]  /*0b00*/  IMAD.MOV R7, RZ, RZ, -R7 ;  /* 0x000000ffff077224 */ /* 0x000fe200078e0a07 */
[----:B------:R-:W-:Y:S01]  /*0b10*/  LOP3.LUT R33, R2, 0x34, RZ, 0xfc, !PT ;  /* 0x0000003402217812 */ /* 0x000fe200078efcff */
[----:B------:R-:W-:Y:S01]  /*0b20*/  @!P4 IMAD.MOV R19, RZ, RZ, -R19 ;  /* 0x000000ffff13c224 */ /* 0x000fe200078e0a13 */
[C---:B------:R-:W-:Y:S01]  /*0b30*/  ISETP.GT.U32.AND P4, PT, R6.reuse, R13, PT ;  /* 0x0000000d0600720c */ /* 0x040fe20003f84070 */
[C---:B------:R-:W-:Y:S01]  /*0b40*/  IMAD R15, R6.reuse, R7, R15 ;  /* 0x00000007060f7224 */ /* 0x040fe200078e020f */
[----:B------:R-:W-:Y:S01]  /*0b50*/  ISETP.GT.U32.AND P3, PT, R6, R9, PT ;  /* 0x000000090600720c */ /* 0x000fe20003f64070 */
[----:B------:R-:W-:Y:S01]  /*0b60*/  IMAD.MOV R5, RZ, RZ, -R4 ;  /* 0x000000ffff057224 */ /* 0x000fe200078e0a04 */
[----:B------:R2:W-:Y:S01]  /*0b70*/  STL [R1+0x14], R19 ;  /* 0x0000141301007387 */ /* 0x0005e20000100800 */
[----:B------:R-:W-:Y:S01]  /*0b80*/  IMAD.MOV.U32 R7, RZ, RZ, R17 ;  /* 0x000000ffff077224 */ /* 0x000fe200078e0011 */
[----:B------:R-:W-:Y:S01]  /*0b90*/  LOP3.LUT R34, R2, 0x36, RZ, 0xfc, !PT ;  /* 0x0000003602227812 */ /* 0x000fe200078efcff */
[----:B------:R-:W-:Y:S01]  /*0ba0*/  @!P5 IMAD.IADD R11, R11, 0x1, -R6 ;  /* 0x000000010b0bd824 */ /* 0x000fe200078e0a06 */
[C---:B------:R-:W-:Y:S01]  /*0bb0*/  ISETP.GT.U32.AND P5, PT, R6.reuse, R15, PT ;  /* 0x0000000f0600720c */ /* 0x040fe20003fa4070 */
[----:B------:R-:W-:Y:S01]  /*0bc0*/  IMAD R5, R6, R5, R8 ;  /* 0x0000000506057224 */ /* 0x000fe200078e0208 */
[C---:B------:R-:W-:Y:S01]  /*0bd0*/  LOP3.LUT R36, R2.reuse, 0x40, RZ, 0xfc, !PT ;  /* 0x0000004002247812 */ /* 0x040fe200078efcff */
[----:B------:R-:W-:Y:S01]  /*0be0*/  @!P0 IMAD.MOV R7, RZ, RZ, -R7 ;  /* 0x000000ffff078224 */ /* 0x000fe200078e0a07 */
[----:B------:R-:W-:Y:S01]  /*0bf0*/  LOP3.LUT R37, R2, 0x42, RZ, 0xfc, !PT ;  /* 0x0000004202257812 */ /* 0x000fe200078efcff */
[--C-:B------:R-:W-:Y:S01]  /*0c00*/  @!P4 IMAD.IADD R13, R13, 0x1, -R6.reuse ;  /* 0x000000010d0dc824 */ /* 0x100fe200078e0a06 */
[----:B------:R-:W-:Y:S01]  /*0c10*/  ISETP.GE.AND P4, PT, R12, RZ, PT ;  /* 0x000000ff0c00720c */ /* 0x000fe20003f86270 */
[--C-:B------:R-:W-:Y:S01]  /*0c20*/  @!P3 IMAD.IADD R9, R9, 0x1, -R6.reuse ;  /* 0x000000010909b824 */ /* 0x100fe200078e0a06 */
[C---:B------:R-:W-:Y:S01]  /*0c30*/  ISETP.GT.U32.AND P3, PT, R6.reuse, R5, PT ;  /* 0x000000050600720c */ /* 0x040fe20003f64070 */
[----:B------:R-:W-:Y:S01]  /*0c40*/  IMAD.HI.U32 R4, R3, R252, RZ ;  /* 0x000000fc03047227 */ /* 0x000fe200078e00ff */
[----:B------:R-:W-:Y:S01]  /*0c50*/  ISETP.GT.U32.AND P0, PT, R6, R13, PT ;  /* 0x0000000d0600720c */ /* 0x000fe20003f04070 */
[----:B------:R-:W-:Y:S01]  /*0c60*/  STL [R1+0x1668], R7 ;  /* 0x0016680701007387 */ /* 0x000fe20000100800 */
[----:B------:R-:W-:Y:S01]  /*0c70*/  IABS R12, R20 ;  /* 0x00000014000c7213 */ /* 0x000fe20000000000 */
[----:B------:R-:W-:Y:S01]  /*0c80*/  @!P5 IMAD.IADD R15, R15, 0x1, -R6 ;  /* 0x000000010f0fd824 */ /* 0x000fe200078e0a06 */
[----:B------:R-:W-:Y:S01]  /*0c90*/  IABS R35, R37 ;  /* 0x0000002500237213 */ /* 0x000fe20000000000 */
[----:B-1----:R-:W-:Y:S01]  /*0ca0*/  IMAD.MOV.U32 R0, RZ, RZ, R9 ;  /* 0x000000ffff007224 */ /* 0x002fe200078e0009 */
[----:B------:R-:W-:Y:S01]  /*0cb0*/  LOP3.LUT R43, R2, 0x46, RZ, 0xfc, !PT ;  /* 0x00000046022b7812 */ /* 0x000fe200078efcff */
[----:B------:R-:W-:Y:S01]  /*0cc0*/  IMAD.MOV R17, RZ, RZ, -R4 ;  /* 0x000000ffff117224 */ /* 0x000fe200078e0a04 */
[----:B------:R-:W-:Y:S01]  /*0cd0*/  ISETP.GT.U32.AND P5, PT, R6, R15, PT ;  /* 0x0000000f0600720c */ /* 0x000fe20003fa4070 */
[----:B------:R-:W-:Y:S01]  /*0ce0*/  IMAD.HI.U32 R8, R3, R10, RZ ;  /* 0x0000000a03087227 */ /* 0x000fe200078e00ff */
[----:B------:R-:W-:-:S02]  /*0cf0*/  LOP3.LUT R44, R2, 0x48, RZ, 0xfc, !PT ;  /* 0x00000048022c7812 */ /* 0x000fc400078efcff */
[C---:B------:R-:W-:Y:S01]  /*0d00*/  LOP3.LUT R45, R2.reuse, 0x4a, RZ, 0xfc, !PT ;  /* 0x0000004a022d7812 */ /* 0x040fe200078efcff */
[----:B------:R-:W-:Y:S01]  /*0d10*/  IMAD.HI.U32 R4, R3, R12, RZ ;  /* 0x0000000c03047227 */ /* 0x000fe200078e00ff */
[----:B------:R-:W-:Y:S02]  /*0d20*/  IABS R38, R43 ;  /* 0x0000002b00267213 */ /* 0x000fe40000000000 */
[----:B------:R-:W-:Y:S01]  /*0d30*/  IABS R39, R44 ;  /* 0x0000002c00277213 */ /* 0x000fe20000000000 */
[----:B------:R-:W-:Y:S01]  /*0d40*/  @!P1 IMAD.MOV R0, RZ, RZ, -R0 ;  /* 0x000000ffff009224 */ /* 0x000fe200078e0a00 */
[----:B------:R-:W-:Y:S01]  /*0d50*/  IABS R41, R45 ;  /* 0x0000002d00297213 */ /* 0x000fe20000000000 */
[----:B--2---:R-:W-:Y:S01]  /*0d60*/  IMAD.MOV R19, RZ, RZ, -R8 ;  /* 0x000000ffff137224 */ /* 0x004fe200078e0a08 */
[----:B------:R-:W-:Y:S01]  /*0d70*/  LOP3.LUT R46, R2, 0x4c, RZ, 0xfc, !PT ;  /* 0x0000004c022e7812 */ /* 0x000fe200078efcff */
[----:B------:R-:W-:Y:S01]  /*0d80*/  @!P3 IMAD.IADD R5, R5, 0x1, -R6 ;  /* 0x000000010505b824 */ /* 0x000fe200078e0a06 */
[----:B------:R1:W-:Y:S01]  /*0d90*/  STL [R1+0x10], R0 ;  /* 0x0000100001007387 */ /* 0x0003e20000100800 */
[----:B------:R-:W-:Y:S01]  /*0da0*/  IMAD R252, R6, R17, R252 ;  /* 0x0000001106fc7224 */ /* 0x000fe200078e02fc */
[----:B------:R-:W-:Y:S01]  /*0db0*/  LOP3.LUT R17, R2, 0x16, RZ, 0xfc, !PT ;  /* 0x0000001602117812 */ /* 0x000fe200078efcff */
[----:B------:R-:W-:Y:S01]  /*0dc0*/  @!P0 IMAD.IADD R13, R13, 0x1, -R6 ;  /* 0x000000010d0d8824 */ /* 0x000fe200078e0a06 */
[C---:B------:R-:W-:Y:S01]  /*0dd0*/  ISETP.GT.U32.AND P1, PT, R6.reuse, R5, PT ;  /* 0x000000050600720c */ /* 0x040fe20003f24070 */
[----:B------:R-:W-:Y:S01]  /*0de0*/  IMAD.MOV R9, RZ, RZ, -R4 ;  /* 0x000000ffff097224 */ /* 0x000fe200078e0a04 */
[C---:B------:R-:W-:Y:S01]  /*0df0*/  ISETP.GT.U32.AND P0, PT, R6.reuse, R252, PT ;  /* 0x000000fc0600720c */ /* 0x040fe20003f04070 */
[----:B------:R-:W-:Y:S01]  /*0e00*/  IMAD R8, R6, R19, R10 ;  /* 0x0000001306087224 */ /* 0x000fe200078e020a */
[----:B------:R-:W-:Y:S01]  /*0e10*/  ISETP.GE.AND P3, PT, R14, RZ, PT ;  /* 0x000000ff0e00720c */ /* 0x000fe20003f66270 */
[----:B------:R-:W-:Y:S01]  /*0e20*/  IMAD R9, R6, R9, R12 ;  /* 0x0000000906097224 */ /* 0x000fe200078e020c */
[----:B------:R-:W-:Y:S01]  /*0e30*/  IABS R12, R17 ;  /* 0x00000011000c7213 */ /* 0x000fe20000000000 */
[----:B-1----:R-:W-:Y:S01]  /*0e40*/  IMAD.MOV.U32 R0, RZ, RZ, R13 ;  /* 0x000000ffff007224 */ /* 0x002fe200078e000d */
[----:B------:R-:W-:Y:S01]  /*0e50*/  LOP3.LUT R13, R2, 0x12, RZ, 0xfc, !PT ;  /* 0x00000012020d7812 */ /* 0x000fe200078efcff */
[----:B------:R-:W-:Y:S01]  /*0e60*/  @!P5 IMAD.IADD R15, R15, 0x1, -R6 ;  /* 0x000000010f0fd824 */ /* 0x000fe200078e0a06 */
[C---:B------:R-:W-:Y:S01]  /*0e70*/  ISETP.GT.U32.AND P5, PT, R6.reuse, R9, PT ;  /* 0x000000090600720c */ /* 0x040fe20003fa4070 */
[----:B------:R-:W-:Y:S01]  /*0e80*/  @!P6 IMAD.MOV R0, RZ, RZ, -R0 ;  /* 0x000000ffff00e224 */ /* 0x000fe200078e0a00 */
[----:B------:R-:W-:Y:S01]  /*0e90*/  ISETP.GT.U32.AND P6, PT, R6, R8, PT ;  /* 0x000000080600720c */ /* 0x000fe20003fc4070 */
[----:B------:R-:W-:Y:S01]  /*0ea0*/  IMAD.MOV.U32 R7, RZ, RZ, R11 ;  /* 0x000000ffff077224 */ /* 0x000fe200078e000b */
[----:B------:R-:W-:Y:S01]  /*0eb0*/  IABS R10, R13 ;  /* 0x0000000d000a7213 */ /* 0x000fe20000000000 */
[--C-:B------:R-:W-:Y:S01]  /*0ec0*/  @!P1 IMAD.IADD R5, R5, 0x1, -R6.reuse ;  /* 0x0000000105059824 */ /* 0x100fe200078e0a06 */
[----:B------:R-:W-:Y:S01]  /*0ed0*/  ISETP.GE.AND P1, PT, R18, RZ, PT ;  /* 0x000000ff1200720c */ /* 0x000fe20003f26270 */
[----:B------:R-:W-:Y:S01]  /*0ee0*/  @!P2 IMAD.MOV R7, RZ, RZ, -R7 ;  /* 0x000000ffff07a224 */ /* 0x000fe200078e0a07 */
[----:B------:R-:W-:Y:S01]  /*0ef0*/  ISETP.GE.AND P2, PT, R16, RZ, PT ;  /* 0x000000ff1000720c */ /* 0x000fe20003f46270 */
[----:B------:R-:W-:Y:S01]  /*0f00*/  @!P0 IMAD.IADD R252, R252, 0x1, -R6 ;  /* 0x00000001fcfc8824 */ /* 0x000fe200078e0a06 */
[C---:B------:R-:W-:Y:S01]  /*0f10*/  LOP3.LUT R16, R2.reuse, 0x14, RZ, 0xfc, !PT ;  /* 0x0000001402107812 */ /* 0x040fe200078efcff */
[----:B------:R-:W-:Y:S01]  /*0f20*/  IMAD.HI.U32 R4, R3, R10, RZ ;  /* 0x0000000a03047227 */ /* 0x000fe200078e00ff */
[----:B------:R-:W-:Y:S01]  /*0f30*/  STL [R1+0xc], R7 ;  /* 0x00000c0701007387 */ /* 0x000fe20000100800 */
[----:B------:R-:W-:-:S02]  /*0f40*/  LOP3.LUT R18, R2, 0x18, RZ, 0xfc, !PT ;  /* 0x0000001802127812 */ /* 0x000fc400078efcff */
[--C-:B------:R-:W-:Y:S01]  /*0f50*/  @!P6 IMAD.IADD R8, R8, 0x1, -R6.reuse ;  /* 0x000000010808e824 */ /* 0x100fe200078e0a06 */
[----:B------:R1:W-:Y:S01]  /*0f60*/  STL [R1+0x8], R0 ;  /* 0x0000080001007387 */ /* 0x0003e20000100800 */
[----:B------:R-:W-:Y:S01]  /*0f70*/  @!P5 IMAD.IADD R9, R9, 0x1, -R6 ;  /* 0x000000010909d824 */ /* 0x000fe200078e0a06 */
[----:B------:R-:W-:Y:S02]  /*0f80*/  IABS R11, R16 ;  /* 0x00000010000b7213 */ /* 0x000fe40000000000 */
[C---:B------:R-:W-:Y:S02]  /*0f90*/  ISETP.GT.U32.AND P6, PT, R6.reuse, R252, PT ;  /* 0x000000fc0600720c */ /* 0x040fe40003fc4070 */
[----:B------:R-:W-:Y:S02]  /*0fa0*/  ISETP.GT.U32.AND P5, PT, R6, R8, PT ;  /* 0x000000080600720c */ /* 0x000fe40003fa4070 */
[----:B------:R-:W-:Y:S01]  /*0fb0*/  IABS R14, R18 ;  /* 0x00000012000e7213 */ /* 0x000fe20000000000 */
[----:B-1----:R-:W-:Y:S01]  /*0fc0*/  IMAD.MOV.U32 R0, RZ, RZ, R5 ;  /* 0x000000ffff007224 */ /* 0x002fe200078e0005 */
[----:B------:R-:W-:Y:S01]  /*0fd0*/  LOP3.LUT R19, R2, 0x1a, RZ, 0xfc, !PT ;  /* 0x0000001a02137812 */ /* 0x000fe200078efcff */
[----:B------:R-:W-:Y:S01]  /*0fe0*/  IMAD.MOV R5, RZ, RZ, -R4 ;  /* 0x000000ffff057224 */ /* 0x000fe200078e0a04 */
[----:B------:R-:W-:Y:S01]  /*0ff0*/  ISETP.GE.AND P0, PT, R20, RZ, PT ;  /* 0x000000ff1400720c */ /* 0x000fe20003f06270 */
[----:B------:R-:W-:Y:S01]  /*1000*/  @!P4 IMAD.MOV R0, RZ, RZ, -R0 ;  /* 0x000000ffff00c224 */ /* 0x000fe200078e0a00 */
[----:B------:R-:W-:Y:S01]  /*1010*/  ISETP.GT.U32.AND P4, PT, R6, R9, PT ;  /* 0x000000090600720c */ /* 0x000fe20003f84070 */
[----:B------:R-:W-:Y:S01]  /*1020*/  IMAD.HI.U32 R4, R3, R11, RZ ;  /* 0x0000000b03047227 */ /* 0x000fe200078e00ff */
[----:B------:R-:W-:-:S02]  /*1030*/  LOP3.LUT R20, R2, 0x1c, RZ, 0xfc, !PT ;  /* 0x0000001c02147812 */ /* 0x000fc400078efcff */
[----:B------:R1:W-:Y:S01]  /*1040*/  STL [R1+0x4], R0 ;  /* 0x0000040001007387 */ /* 0x0003e20000100800 */
[----:B------:R-:W-:Y:S01]  /*1050*/  IMAD R10, R6, R5, R10 ;  /* 0x00000005060a7224 */ /* 0x000fe200078e020a */
[C---:B------:R-:W-:Y:S01]  /*1060*/  LOP3.LUT R47, R2.reuse, 0x4e, RZ, 0xfc, !PT ;  /* 0x0000004e022f7812 */ /* 0x040fe200078efcff */
[----:B------:R-:W-:Y:S01]  /*1070*/  IMAD.MOV R4, RZ, RZ, -R4 ;  /* 0x000000ffff047224 */ /* 0x000fe200078e0a04 */
[----:B------:R-:W-:Y:S01]  /*1080*/  LOP3.LUT R48, R2, 0x50, RZ, 0xfc, !PT ;  /* 0x0000005002307812 */ /* 0x000fe200078efcff */
[--C-:B------:R-:W-:Y:S01]  /*1090*/  @!P6 IMAD.IADD R252, R252, 0x1, -R6.reuse ;  /* 0x00000001fcfce824 */ /* 0x100fe200078e0a06 */
[C---:B------:R-:W-:Y:S01]  /*10a0*/  ISETP.GT.U32.AND P6, PT, R6.reuse, R10, PT ;  /* 0x0000000a0600720c */ /* 0x040fe20003fc4070 */
[----:B------:R-:W-:Y:S01]  /*10b0*/  IMAD R11, R6, R4, R11 ;  /* 0x00000004060b7224 */ /* 0x000fe200078e020b */
[C---:B------:R-:W-:Y:S01]  /*10c0*/  LOP3.LUT R49, R2.reuse, 0x52, RZ, 0xfc, !PT ;  /* 0x0000005202317812 */ /* 0x040fe200078efcff */
[----:B------:R-:W-:Y:S01]  /*10d0*/  @!P4 IMAD.IADD R9, R9, 0x1, -R6 ;  /* 0x000000010909c824 */ /* 0x000fe200078e0a06 */
[----:B------:R-:W-:Y:S01]  /*10e0*/  LOP3.LUT R50, R2, 0x56, RZ, 0xfc, !PT ;  /* 0x0000005602327812 */ /* 0x000fe200078efcff */
[----:B------:R-:W-:Y:S01]  /*10f0*/  IMAD.HI.U32 R4, R3, R12, RZ ;  /* 0x0000000c03047227 */ /* 0x000fe200078e00ff */
[----:B------:R-:W-:-:S02]  /*1100*/  ISETP.GT.U32.AND P4, PT, R6, R11, PT ;  /* 0x0000000b0600720c */ /* 0x000fc40003f84070 */
[C---:B------:R-:W-:Y:S01]  /*1110*/  LOP3.LUT R55, R2.reuse, 0x62, RZ, 0xfc, !PT ;  /* 0x0000006202377812 */ /* 0x040fe200078efcff */
[----:B------:R-:W-:Y:S01]  /*1120*/  IMAD.HI.U32 R5, R3, R14, RZ ;  /* 0x0000000e03057227 */ /* 0x000fe200078e00ff */
[C---:B------:R-:W-:Y:S02]  /*1130*/  LOP3.LUT R56, R2.reuse, 0x64, RZ, 0xfc, !PT ;  /* 0x0000006402387812 */ /* 0x040fe400078efcff */
[----:B------:R-:W-:Y:S01]  /*1140*/  LOP3.LUT R57, R2, 0x66, RZ, 0xfc, !PT ;  /* 0x0000006602397812 */ /* 0x000fe200078efcff */
[----:B------:R-:W-:Y:S01]  /*1150*/  @!P5 IMAD.IADD R8, R8, 0x1, -R6 ;  /* 0x000000010808d824 */ /* 0x000fe200078e0a06 */
[----:B------:R-:W-:Y:S01]  /*1160*/  ISETP.GE.AND P5, PT, R13, RZ, PT ;  /* 0x000000ff0d00720c */ /* 0x000fe20003fa6270 */
[----:B------:R-:W-:Y:S01]  /*1170*/  IMAD.MOV R13, RZ, RZ, -R4 ;  /* 0x000000ffff0d7224 */ /* 0x000fe200078e0a04 */
[----:B------:R-:W-:Y:S01]  /*1180*/  IABS R4, R19 ;  /* 0x0000001300047213 */ /* 0x000fe20000000000 */
[----:B------:R-:W-:Y:S01]  /*1190*/  @!P6 IMAD.IADD R10, R10, 0x1, -R6 ;  /* 0x000000010a0ae824 */ /* 0x000fe200078e0a06 */
[----:B------:R-:W-:Y:S01]  /*11a0*/  ISETP.GE.AND P6, PT, R16, RZ, PT ;  /* 0x000000ff1000720c */ /* 0x000fe20003fc6270 */
[----:B-1----:R-:W-:Y:S01]  /*11b0*/  IMAD.MOV.U32 R0, RZ, RZ, R15 ;  /* 0x000000ffff007224 */ /* 0x002fe200078e000f */
[----:B------:R-:W-:Y:S01]  /*11c0*/  IABS R16, R20 ;  /* 0x0000001400107213 */ /* 0x000fe20000000000 */
[----:B------:R-:W-:Y:S01]  /*11d0*/  IMAD.MOV R5, RZ, RZ, -R5 ;  /* 0x000000ffff057224 */ /* 0x000fe200078e0a05 */
[----:B------:R-:W-:Y:S01]  /*11e0*/  IABS R51, R56 ;  /* 0x0000003800337213 */ /* 0x000fe20000000000 */
[----:B------:R-:W-:Y:S01]  /*11f0*/  IMAD R12, R6, R13, R12 ;  /* 0x0000000d060c7224 */ /* 0x000fe200078e020c */
[----:B------:R-:W-:Y:S01]  /*1200*/  IABS R52, R57 ;  /* 0x0000003900347213 */ /* 0x000fe20000000000 */
[----:B------:R-:W-:Y:S01]  /*1210*/  @!P4 IMAD.IADD R11, R11, 0x1, -R6 ;  /* 0x000000010b0bc824 */ /* 0x000fe200078e0a06 */
[----:B------:R-:W-:Y:S01]  /*1220*/  LOP3.LUT R58, R2, 0x68, RZ, 0xfc, !PT ;  /* 0x00000068023a7812 */ /* 0x000fe200078efcff */
[----:B------:R-:W-:Y:S01]  /*1230*/  @!P3 IMAD.MOV R0, RZ, RZ, -R0 ;  /* 0x000000ffff00b224 */ /* 0x000fe200078e0a00 */
[C---:B------:R-:W-:Y:S01]  /*1240*/  ISETP.GT.U32.AND P3, PT, R6.reuse, R10, PT ;  /* 0x0000000a0600720c */ /* 0x040fe20003f64070 */
[C---:B------:R-:W-:Y:S01]  /*1250*/  IMAD R13, R6.reuse, R5, R14 ;  /* 0x00000005060d7224 */ /* 0x040fe200078e020e */
[C---:B------:R-:W-:Y:S01]  /*1260*/  ISETP.GT.U32.AND P4, PT, R6.reuse, R11, PT ;  /* 0x0000000b0600720c */ /* 0x040fe20003f84070 */
[----:B------:R-:W-:Y:S01]  /*1270*/  IMAD.MOV.U32 R14, RZ, RZ, R4 ;  /* 0x000000ffff0e7224 */ /* 0x000fe200078e0004 */
[----:B------:R-:W-:Y:S01]  /*1280*/  IABS R53, R58 ;  /* 0x0000003a00357213 */ /* 0x000fe20000000000 */
[----:B------:R-:W-:Y:S01]  /*1290*/  @!P1 IMAD.MOV R8, RZ, RZ, -R8 ;  /* 0x000000ffff089224 */ /* 0x000fe200078e0a08 */
[----:B------:R-:W-:Y:S01]  /*12a0*/  ISETP.GT.U32.AND P1, PT, R6, R13, PT ;  /* 0x0000000d0600720c */ /* 0x000fe20003f24070 */
[C---:B------:R-:W-:Y:S01]  /*12b0*/  IMAD.HI.U32 R4, R3.reuse, R14, RZ ;  /* 0x0000000e03047227 */ /* 0x040fe200078e00ff */
[C---:B------:R-:W-:Y:S01]  /*12c0*/  LOP3.LUT R60, R2.reuse, 0x6c, RZ, 0xfc, !PT ;  /* 0x0000006c023c7812 */ /* 0x040fe200078efcff */
[----:B------:R-:W-:Y:S01]  /*12d0*/  STL [R1+0x165c], R0 ;  /* 0x00165c0001007387 */ /* 0x000fe20000100800 */
[C---:B------:R-:W-:Y:S01]  /*12e0*/  LOP3.LUT R59, R2.reuse, 0x6a, RZ, 0xfc, !PT ;  /* 0x0000006a023b7812 */ /* 0x040fe200078efcff */
[----:B------:R-:W-:Y:S01]  /*12f0*/  IMAD.HI.U32 R5, R3, R16, RZ ;  /* 0x0000001003057227 */ /* 0x000fe200078e00ff */
[----:B------:R-:W-:-:S02]  /*1300*/  LOP3.LUT R61, R2, 0x6e, RZ, 0xfc, !PT ;  /* 0x0000006e023d7812 */ /* 0x000fc400078efcff */
[----:B------:R-:W-:Y:S01]  /*1310*/  IABS R54, R59 ;  /* 0x0000003b00367213 */ /* 0x000fe20000000000 */
[----:B------:R-:W-:Y:S01]  /*1320*/  IMAD.MOV R15, RZ, RZ, -R4 ;  /* 0x000000ffff0f7224 */ /* 0x000fe200078e0a04 */
[----:B------:R-:W-:Y:S01]  /*1330*/  LOP3.LUT R62, R2, 0x70, RZ, 0xfc, !PT ;  /* 0x00000070023e7812 */ /* 0x000fe200078efcff */
[----:B------:R-:W-:Y:S01]  /*1340*/  @!P3 IMAD.IADD R10, R10, 0x1, -R6 ;  /* 0x000000010a0ab824 */ /* 0x000fe200078e0a06 */
[----:B------:R-:W-:Y:S01]  /*1350*/  ISETP.GE.AND P3, PT, R18, RZ, PT ;  /* 0x000000ff1200720c */ /* 0x000fe20003f66270 */
[----:B------:R-:W-:Y:S01]  /*1360*/  IMAD.MOV R5, RZ, RZ, -R5 ;  /* 0x000000ffff057224 */ /* 0x000fe200078e0a05 */
[----:B------:R-:W-:Y:S01]  /*1370*/  IABS R18, R21 ;  /* 0x0000001500127213 */ /* 0x000fe20000000000 */
[----:B------:R-:W-:Y:S01]  /*1380*/  IMAD R14, R6, R15, R14 ;  /* 0x0000000f060e7224 */ /* 0x000fe200078e020e */
[----:B------:R-:W-:Y:S01]  /*1390*/  LOP3.LUT R63, R2, 0x72, RZ, 0xfc, !PT ;  /* 0x00000072023f7812 */ /* 0x000fe200078efcff */
[----:B------:R-:W-:Y:S01]  /*13a0*/  @!P4 IMAD.IADD R11, R11, 0x1, -R6 ;  /* 0x000000010b0bc824 */ /* 0x000fe200078e0a06 */
[----:B------:R-:W-:Y:S01]  /*13b0*/  ISETP.GE.AND P4, PT, R19, RZ, PT ;  /* 0x000000ff1300720c */ /* 0x000fe20003f86270 */
[----:B------:R-:W-:Y:S01]  /*13c0*/  IMAD R15, R6, R5, R16 ;  /* 0x00000005060f7224 */ /* 0x000fe200078e0210 */
[----:B------:R-:W-:Y:S01]  /*13d0*/  LOP3.LUT R5, R2, 0x1e, RZ, 0xfc, !PT ;  /* 0x0000001e02057812 */ /* 0x000fe200078efcff */
[----:B------:R-:W-:Y:S01]  /*13e0*/  @!P5 IMAD.MOV R10, RZ, RZ, -R10 ;  /* 0x000000ffff0ad224 */ /* 0x000fe200078e0a0a */
[C---:B------:R-:W-:Y:S01]  /*13f0*/  ISETP.GT.U32.AND P5, PT, R6.reuse, R14, PT ;  /* 0x0000000e0600720c */ /* 0x040fe20003fa4070 */
[----:B------:R-:W-:Y:S01]  /*1400*/  @!P1 IMAD.IADD R13, R13, 0x1, -R6 ;  /* 0x000000010d0d9824 */ /* 0x000fe200078e0a06 */
[----:B------:R-:W-:Y:S01]  /*1410*/  IABS R16, R5 ;  /* 0x0000000500107213 */ /* 0x000fe20000000000 */
[----:B------:R-:W-:Y:S01]  /*1420*/  @!P6 IMAD.MOV R11, RZ, RZ, -R11 ;  /* 0x000000ffff0be224 */ /* 0x000fe200078e0a0b */
[C---:B------:R-:W-:Y:S01]  /*1430*/  ISETP.GT.U32.AND P6, PT, R6.reuse, R15, PT ;  /* 0x0000000f0600720c */ /* 0x040fe20003fc4070 */
[----:B------:R-:W-:Y:S01]  /*1440*/  @!P2 IMAD.MOV R252, RZ, RZ, -R252 ;  /* 0x000000fffffca224 */ /* 0x000fe200078e0afc */
[C---:B------:R-:W-:Y:S01]  /*1450*/  ISETP.GT.U32.AND P1, PT, R6.reuse, R13, PT ;  /* 0x0000000d0600720c */ /* 0x040fe20003f24070 */
[----:B------:R-:W-:Y:S01]  /*1460*/  IMAD.HI.U32 R4, R3, R16, RZ ;  /* 0x0000001003047227 */ /* 0x000fe200078e00ff */
[----:B------:R-:W-:-:S02]  /*1470*/  ISETP.GT.U32.AND P2, PT, R6, R12, PT ;  /* 0x0000000c0600720c */ /* 0x000fc40003f44070 */
[----:B------:R-:W-:Y:S01]  /*1480*/  IABS R19, R23 ;  /* 0x0000001700137213 */ /* 0x000fe20000000000 */
[----:B------:R-:W-:Y:S01]  /*1490*/  @!P0 IMAD.MOV R9, RZ, RZ, -R9 ;  /* 0x000000ffff098224 */ /* 0x000fe200078e0a09 */
[----:B------:R-:W-:Y:S01]  /*14a0*/  ISETP.GE.AND P0, PT, R17, RZ, PT ;  /* 0x000000ff1100720c */ /* 0x000fe20003f06270 */
[----:B------:R-:W-:Y:S01]  /*14b0*/  @!P5 IMAD.IADD R14, R14, 0x1, -R6 ;  /* 0x000000010e0ed824 */ /* 0x000fe200078e0a06 */
[C---:B------:R-:W-:Y:S01]  /*14c0*/  LOP3.LUT R64, R2.reuse, 0x74, RZ, 0xfc, !PT ;  /* 0x0000007402407812 */ /* 0x040fe200078efcff */
[----:B------:R-:W-:Y:S01]  /*14d0*/  IMAD.MOV R17, RZ, RZ, -R4 ;  /* 0x000000ffff117224 */ /* 0x000fe200078e0a04 */
[----:B------:R-:W-:Y:S01]  /*14e0*/  LOP3.LUT R65, R2, 0x76, RZ, 0xfc, !PT ;  /* 0x0000007602417812 */ /* 0x000fe200078efcff */
[--C-:B------:R-:W-:Y:S01]  /*14f0*/  @!P6 IMAD.IADD R15, R15, 0x1, -R6.reuse ;  /* 0x000000010f0fe824 */ /* 0x100fe200078e0a06 */
[C---:B------:R-:W-:Y:S01]  /*1500*/  ISETP.GT.U32.AND P5, PT, R6.reuse, R14, PT ;  /* 0x0000000e0600720c */ /* 0x040fe20003fa4070 */
[--C-:B------:R-:W-:Y:S01]  /*1510*/  @!P1 IMAD.IADD R13, R13, 0x1, -R6.reuse ;  /* 0x000000010d0d9824 */ /* 0x100fe200078e0a06 */
[----:B------:R-:W-:Y:S01]  /*1520*/  ISETP.GE.AND P1, PT, R5, RZ, PT ;  /* 0x000000ff0500720c */ /* 0x000fe20003f26270 */
[----:B------:R-:W-:Y:S01]  /*1530*/  IMAD.HI.U32 R5, R3, R18, RZ ;  /* 0x0000001203057227 */ /* 0x000fe200078e00ff */
[----:B------:R-:W-:Y:S01]  /*1540*/  ISETP.GT.U32.AND P6, PT, R6, R15, PT ;  /* 0x0000000f0600720c */ /* 0x000fe20003fc4070 */
[----:B------:R1:W-:Y:S01]  /*1550*/  STL [R1+0x1660], R252 ;  /* 0x001660fc01007387 */ /* 0x0003e20000100800 */
[----:B------:R-:W-:Y:S01]  /*1560*/  LOP3.LUT R66, R2, 0x78, RZ, 0xfc, !PT ;  /* 0x0000007802427812 */ /* 0x000fe200078efcff */
[----:B------:R-:W-:Y:S01]  /*1570*/  @!P2 IMAD.IADD R12, R12, 0x1, -R6 ;  /* 0x000000010c0ca824 */ /* 0x000fe200078e0a06 */
[C---:B------:R-:W-:Y:S01]  /*1580*/  LOP3.LUT R67, R2.reuse, 0x7e, RZ, 0xfc, !PT ;  /* 0x0000007e02437812 */ /* 0x040fe200078efcff */
[----:B------:R-:W-:Y:S01]  /*1590*/  IMAD.MOV R5, RZ, RZ, -R5 ;  /* 0x000000ffff057224 */ /* 0x000fe200078e0a05 */
[----:B------:R-:W-:Y:S01]  /*15a0*/  LOP3.LUT R68, R2, 0x80, RZ, 0xfc, !PT ;  /* 0x0000008002447812 */ /* 0x000fe200078efcff */
[C---:B------:R-:W-:Y:S01]  /*15b0*/  IMAD R16, R6.reuse, R17, R16 ;  /* 0x0000001106107224 */ /* 0x040fe200078e0210 */
[C---:B------:R-:W-:Y:S01]  /*15c0*/  ISETP.GT.U32.AND P2, PT, R6.reuse, R12, PT ;  /* 0x0000000c0600720c */ /* 0x040fe20003f44070 */
[----:B------:R-:W-:Y:S01]  /*15d0*/  IMAD R17, R6, R5, R18 ;  /* 0x0000000506117224 */ /* 0x000fe200078e0212 */
[----:B------:R-:W-:Y:S01]  /*15e0*/  LOP3.LUT R70, R2, 0x86, RZ, 0xfc, !PT ;  /* 0x0000008602467812 */ /* 0x000fe200078efcff */
[--C-:B------:R-:W-:Y:S01]  /*15f0*/  @!P5 IMAD.IADD R14, R14, 0x1, -R6.reuse ;  /* 0x000000010e0ed824 */ /* 0x100fe200078e0a06 */
[C---:B------:R-:W-:Y:S01]  /*1600*/  ISETP.GT.U32.AND P5, PT, R6.reuse, R16, PT ;  /* 0x000000100600720c */ /* 0x040fe20003fa4070 */
[----:B------:R-:W-:Y:S01]  /*1610*/  @!P6 IMAD.IADD R15, R15, 0x1, -R6 ;  /* 0x000000010f0fe824 */ /* 0x000fe200078e0a06 */
[----:B------:R-:W-:Y:S01]  /*1620*/  ISETP.GT.U32.AND P6, PT, R6, R17, PT ;  /* 0x000000110600720c */ /* 0x000fe20003fc4070 */
[----:B------:R-:W-:Y:S01]  /*1630*/  IMAD.HI.U32 R4, R3, R19, RZ ;  /* 0x0000001303047227 */ /* 0x000fe200078e00ff */
[----:B------:R-:W-:Y:S01]  /*1640*/  IABS R69, R70 ;  /* 0x0000004600457213 */ /* 0x000fe20000000000 */
[----:B------:R-:W-:Y:S01]  /*1650*/  STL [R1+0x1664], R8 ;  /* 0x0016640801007387 */ /* 0x000fe20000100800 */
[C---:B------:R-:W-:Y:S01]  /*1660*/  LOP3.LUT R74, R2.reuse, 0x8a, RZ, 0xfc, !PT ;  /* 0x0000008a024a7812 */ /* 0x040fe200078efcff */
[----:B------:R-:W-:Y:S01]  /*1670*/  IMAD.MOV R4, RZ, RZ, -R4 ;  /* 0x000000ffff047224 */ /* 0x000fe200078e0a04 */
[----:B------:R-:W-:Y:S01]  /*1680*/  LOP3.LUT R75, R2, 0x8c, RZ, 0xfc, !PT ;  /* 0x0000008c024b7812 */ /* 0x000fe200078efcff */
[--C-:B------:R-:W-:Y:S01]  /*1690*/  @!P2 IMAD.IADD R12, R12, 0x1, -R6.reuse ;  /* 0x000000010c0ca824 */ /* 0x100fe200078e0a06 */
[----:B------:R-:W-:Y:S01]  /*16a0*/  ISETP.GE.AND P2, PT, R20, RZ, PT ;  /* 0x000000ff1400720c */ /* 0x000fe20003f46270 */
[----:B------:R-:W-:Y:S01]  /*16b0*/  IMAD R18, R6, R4, R19 ;  /* 0x0000000406127224 */ /* 0x000fe200078e0213 */
[----:B------:R-:W-:Y:S01]  /*16c0*/  IABS R20, R24 ;  /* 0x0000001800147213 */ /* 0x000fe20000000000 */
[--C-:B------:R-:W-:Y:S01]  /*16d0*/  @!P5 IMAD.IADD R16, R16, 0x1, -R6.reuse ;  /* 0x000000011010d824 */ /* 0x100fe200078e0a06 */
[----:B------:R-:W-:Y:S01]  /*16e0*/  IABS R71, R74 ;  /* 0x0000004a00477213 */ /* 0x000fe20000000000 */
[----:B------:R-:W-:Y:S01]  /*16f0*/  @!P6 IMAD.IADD R17, R17, 0x1, -R6 ;  /* 0x000000011111e824 */ /* 0x000fe200078e0a06 */
[C---:B------:R-:W-:Y:S01]  /*1700*/  ISETP.GT.U32.AND P5, PT, R6.reuse, R18, PT ;  /* 0x000000120600720c */ /* 0x040fe20003fa4070 */
[----:B------:R-:W-:Y:S01]  /*1710*/  IMAD.HI.U32 R4, R3, R20, RZ ;  /* 0x0000001403047227 */ /* 0x000fe200078e00ff */
[----:B------:R-:W-:Y:S01]  /*1720*/  ISETP.GT.U32.AND P6, PT, R6, R16, PT ;  /* 0x000000100600720c */ /* 0x000fe20003fc4070 */
[----:B------:R-:W-:Y:S01]  /*1730*/  STL [R1+0x166c], R9 ;  /* 0x00166c0901007387 */ /* 0x000fe20000100800 */
[----:B------:R-:W-:Y:S01]  /*1740*/  LOP3.LUT R77, R2, 0x8e, RZ, 0xfc, !PT ;  /* 0x0000008e024d7812 */ /* 0x000fe200078efcff */
[----:B------:R-:W-:Y:S01]  /*1750*/  @!P0 IMAD.MOV R12, RZ, RZ, -R12 ;  /* 0x000000ffff0c8224 */ /* 0x000fe200078e0a0c */
[----:B------:R-:W-:Y:S01]  /*1760*/  ISETP.GE.AND P0, PT, R21, RZ, PT ;  /* 0x000000ff1500720c */ /* 0x000fe20003f06270 */
[----:B------:R-:W-:Y:S01]  /*1770*/  IMAD.MOV R19, RZ, RZ, -R4 ;  /* 0x000000ffff137224 */ /* 0x000fe200078e0a04 */
[----:B------:R-:W-:Y:S01]  /*1780*/  IABS R21, R25 ;  /* 0x0000001900157213 */ /* 0x000fe20000000000 */
[C---:B------:R-:W-:Y:S01]  /*1790*/  IMAD.HI.U32 R4, R3.reuse, R22, RZ ;  /* 0x0000001603047227 */ /* 0x040fe200078e00ff */
[----:B------:R-:W-:Y:S01]  /*17a0*/  IABS R72, R75 ;  /* 0x0000004b00487213 */ /* 0x000fe20000000000 */
[----:B------:R2:W-:Y:S01]  /*17b0*/  STL [R1+0x1670], R10 ;  /* 0x0016700a01007387 */ /* 0x0005e20000100800 */
[----:B------:R-:W-:Y:S01]  /*17c0*/  IABS R73, R77 ;  /* 0x0000004d00497213 */ /* 0x000fe20000000000 */
[----:B------:R-:W-:Y:S01]  /*17d0*/  IMAD R19, R6, R19, R20 ;  /* 0x0000001306137224 */ /* 0x000fe200078e0214 */
[C---:B------:R-:W-:Y:S01]  /*17e0*/  LOP3.LUT R78, R2.reuse, 0x92, RZ, 0xfc, !PT ;  /* 0x00000092024e7812 */ /* 0x040fe200078efcff */
[----:B------:R-:W-:Y:S01]  /*17f0*/  IMAD.HI.U32 R5, R3, R21, RZ ;  /* 0x0000001503057227 */ /* 0x000fe200078e00ff */
[C---:B------:R-:W-:Y:S01]  /*1800*/  LOP3.LUT R79, R2.reuse, 0x94, RZ, 0xfc, !PT ;  /* 0x00000094024f7812 */ /* 0x040fe200078efcff */
[----:B------:R-:W-:Y:S01]  /*1810*/  STL [R1+0x1674], R11 ;  /* 0x0016740b01007387 */ /* 0x000fe20000100800 */
[----:B------:R-:W-:Y:S01]  /*1820*/  LOP3.LUT R81, R2, 0x9a, RZ, 0xfc, !PT ;  /* 0x0000009a02517812 */ /* 0x000fe200078efcff */
[----:B------:R-:W-:Y:S01]  /*1830*/  @!P6 IMAD.IADD R16, R16, 0x1, -R6 ;  /* 0x000000011010e824 */ /* 0x000fe200078e0a06 */
[C---:B------:R-:W-:Y:S01]  /*1840*/  ISETP.GT.U32.AND P6, PT, R6.reuse, R19, PT ;  /* 0x000000130600720c */ /* 0x040fe20003fc4070 */
[----:B------:R-:W-:Y:S01]  /*1850*/  IMAD.MOV R5, RZ, RZ, -R5 ;  /* 0x000000ffff057224 */ /* 0x000fe200078e0a05 */
[----:B------:R-:W-:Y:S01]  /*1860*/  IABS R76, R79 ;  /* 0x0000004f004c7213 */ /* 0x000fe20000000000 */
[----:B------:R-:W-:Y:S01]  /*1870*/  @!P4 IMAD.MOV R14, RZ, RZ, -R14 ;  /* 0x000000ffff0ec224 */ /* 0x000fe200078e0a0e */
[C---:B------:R-:W-:Y:S01]  /*1880*/  ISETP.GT.U32.AND P4, PT, R6.reuse, R17, PT ;  /* 0x000000110600720c */ /* 0x040fe20003f84070 */
[----:B------:R-:W-:Y:S01]  /*1890*/  IMAD R20, R6, R5, R21 ;  /* 0x0000000506147224 */ /* 0x000fe200078e0215 */
[C---:B------:R-:W-:Y:S01]  /*18a0*/  LOP3.LUT R82, R2.reuse, 0x9c, RZ, 0xfc, !PT ;  /* 0x0000009c02527812 */ /* 0x040fe200078efcff */
[----:B------:R-:W-:Y:S01]  /*18b0*/  IMAD.MOV R21, RZ, RZ, -R4 ;  /* 0x000000ffff157224 */ /* 0x000fe200078e0a04 */
[----:B------:R-:W-:Y:S01]  /*18c0*/  LOP3.LUT R87, R2, 0x9e, RZ, 0xfc, !PT ;  /* 0x0000009e02577812 */ /* 0x000fe200078efcff */
[----:B------:R-:W-:Y:S01]  /*18d0*/  @!P3 IMAD.MOV R13, RZ, RZ, -R13 ;  /* 0x000000ffff0db224 */ /* 0x000fe200078e0a0d */
[----:B------:R-:W-:Y:S01]  /*18e0*/  ISETP.GE.AND P3, PT, R23, RZ, PT ;  /* 0x000000ff1700720c */ /* 0x000fe20003f66270 */
[C---:B------:R-:W-:Y:S01]  /*18f0*/  IMAD R21, R6.reuse, R21, R22 ;  /* 0x0000001506157224 */ /* 0x040fe200078e0216 */
[----:B------:R-:W-:Y:S01]  /*1900*/  IABS R23, R28 ;  /* 0x0000001c00177213 */ /* 0x000fe20000000000 */
[----:B------:R-:W-:Y:S01]  /*1910*/  @!P6 IMAD.IADD R19, R19, 0x1, -R6 ;  /* 0x000000011313e824 */ /* 0x000fe200078e0a06 */
[----:B------:R-:W-:Y:S01]  /*1920*/  IABS R80, R82 ;  /* 0x0000005200507213 */ /* 0x000fe20000000000 */
[----:B------:R-:W-:Y:S01]  /*1930*/  @!P1 IMAD.MOV R16, RZ, RZ, -R16 ;  /* 0x000000ffff109224 */ /* 0x000fe200078e0a10 */
[C---:B------:R-:W-:Y:S01]  /*1940*/  ISETP.GT.U32.AND P6, PT, R6.reuse, R21, PT ;  /* 0x000000150600720c */ /* 0x040fe20003fc4070 */
[----:B------:R-:W-:Y:S01]  /*1950*/  IMAD.HI.U32 R5, R3, R23, RZ ;  /* 0x0000001703057227 */ /* 0x000fe200078e00ff */
[----:B------:R-:W-:Y:S01]  /*1960*/  ISETP.GT.U32.AND P1, PT, R6, R20, PT ;  /* 0x000000140600720c */ /* 0x000fe20003f24070 */
[----:B------:R-:W-:Y:S01]  /*1970*/  STL [R1+0x1678], R12 ;  /* 0x0016780c01007387 */ /* 0x000fe20000100800 */
[C---:B------:R-:W-:Y:S01]  /*1980*/  LOP3.LUT R88, R2.reuse, 0xa0, RZ, 0xfc, !PT ;  /* 0x000000a002587812 */ /* 0x040fe200078efcff */
[----:B------:R-:W-:Y:S01]  /*1990*/  IMAD.MOV R5, RZ, RZ, -R5 ;  /* 0x000000ffff057224 */ /* 0x000fe200078e0a05 */
[----:B------:R-:W-:Y:S01]  /*19a0*/  LOP3.LUT R89, R2, 0xa2, RZ, 0xfc, !PT ;  /* 0x000000a202597812 */ /* 0x000fe200078efcff */
[--C-:B------:R-:W-:Y:S01]  /*19b0*/  @!P4 IMAD.IADD R17, R17, 0x1, -R6.reuse ;  /* 0x000000011111c824 */ /* 0x100fe200078e0a06 */
[----:B------:R-:W-:Y:S01]  /*19c0*/  ISETP.GE.AND P4, PT, R25, RZ, PT ;  /* 0x000000ff1900720c */ /* 0x000fe20003f86270 */
[C---:B------:R-:W-:Y:S01]  /*19d0*/  IMAD R22, R6.reuse, R5, R23 ;  /* 0x0000000506167224 */ /* 0x040fe200078e0217 */
[----:B------:R-:W-:Y:S01]  /*19e0*/  IABS R23, R29 ;  /* 0x0000001d00177213 */ /* 0x000fe20000000000 */
[----:B------:R-:W-:Y:S01]  /*19f0*/  @!P0 IMAD.MOV R17, RZ, RZ, -R17 ;  /* 0x000000ffff118224 */ /* 0x000fe200078e0a11 */
[----:B------:R-:W-:Y:S01]  /*1a00*/  ISETP.GT.U32.AND P0, PT, R6, R19, PT ;  /* 0x000000130600720c */ /* 0x000fe20003f04070 */
[--C-:B------:R-:W-:Y:S01]  /*1a10*/  @!P6 IMAD.IADD R21, R21, 0x1, -R6.reuse ;  /* 0x000000011515e824 */ /* 0x100fe200078e0a06 */
[----:B------:R-:W-:Y:S01]  /*1a20*/  IABS R25, R30 ;  /* 0x0000001e00197213 */ /* 0x000fe20000000000 */
[----:B------:R-:W-:Y:S01]  /*1a30*/  @!P5 IMAD.IADD R18, R18, 0x1, -R6 ;  /* 0x000000011212d824 */ /* 0x000fe200078e0a06 */
[----:B------:R-:W-:Y:S01]  /*1a40*/  IABS R83, R88 ;  /* 0x0000005800537213 */ /* 0x000fe20000000000 */
[----:B------:R-:W-:Y:S01]  /*1a50*/  IMAD.HI.U32 R4, R3, R23, RZ ;  /* 0x0000001703047227 */ /* 0x000fe200078e00ff */
[----:B------:R-:W-:-:S02]  /*1a60*/  ISETP.GT.U32.AND P6, PT, R6, R21, PT ;  /* 0x000000150600720c */ /* 0x000fc40003fc4070 */
[----:B------:R-:W-:Y:S01]  /*1a70*/  ISETP.GT.U32.AND P5, PT, R6, R18, PT ;  /* 0x000000120600720c */ /* 0x000fe20003fa4070 */
[----:B------:R-:W-:Y:S01]  /*1a80*/  IMAD.MOV R4, RZ, RZ, -R4 ;  /* 0x000000ffff047224 */ /* 0x000fe200078e0a04 */
[----:B------:R-:W-:Y:S01]  /*1a90*/  LOP3.LUT R90, R2, 0xa4, RZ, 0xfc, !PT ;  /* 0x000000a4025a7812 */ /* 0x000fe200078efcff */
[--C-:B------:R-:W-:Y:S01]  /*1aa0*/  @!P1 IMAD.IADD R20, R20, 0x1, -R6.reuse ;  /* 0x0000000114149824 */ /* 0x100fe200078e0a06 */
[----:B------:R-:W-:Y:S01]  /*1ab0*/  IABS R84, R89 ;  /* 0x0000005900547213 */ /* 0x000fe20000000000 */
[--C-:B------:R-:W-:Y:S01]  /*1ac0*/  @!P0 IMAD.IADD R19, R19, 0x1, -R6.reuse ;  /* 0x0000000113138824 */ /* 0x100fe200078e0a06 */
[C---:B------:R-:W-:Y:S01]  /*1ad0*/  ISETP.GT.U32.AND P0, PT, R6.reuse, R22, PT ;  /* 0x000000160600720c */ /* 0x040fe20003f04070 */
[C---:B------:R-:W-:Y:S01]  /*1ae0*/  IMAD R23, R6.reuse, R4, R23 ;  /* 0x0000000406177224 */ /* 0x040fe200078e0217 */
[----:B------:R-:W-:Y:S01]  /*1af0*/  ISETP.GT.U32.AND P1, PT, R6, R20, PT ;  /* 0x000000140600720c */ /* 0x000fe20003f24070 */
[----:B------:R-:W-:Y:S01]  /*1b00*/  @!P2 IMAD.MOV R15, RZ, RZ, -R15 ;  /* 0x000000ffff0fa224 */ /* 0x000fe200078e0a0f */
[----:B------:R-:W-:Y:S01]  /*1b10*/  ISETP.GE.AND P2, PT, R24, RZ, PT ;  /* 0x000000ff1800720c */ /* 0x000fe20003f46270 */
[--C-:B------:R-:W-:Y:S01]  /*1b20*/  @!P6 IMAD.IADD R21, R21, 0x1, -R6.reuse ;  /* 0x000000011515e824 */ /* 0x100fe200078e0a06 */
[----:B------:R-:W-:Y:S01]  /*1b30*/  ISETP.GT.U32.AND P6, PT, R6, R23, PT ;  /* 0x000000170600720c */ /* 0x000fe20003fc4070 */
[----:B------:R-:W-:Y:S01]  /*1b40*/  @!P5 IMAD.IADD R18, R18, 0x1, -R6 ;  /* 0x000000011212d824 */ /* 0x000fe200078e0a06 */
[----:B------:R-:W-:Y:S01]  /*1b50*/  ISETP.GE.AND P5, PT, R26, RZ, PT ;  /* 0x000000ff1a00720c */ /* 0x000fe20003fa6270 */
[----:B------:R-:W-:Y:S01]  /*1b60*/  IMAD.HI.U32 R4, R3, R25, RZ ;  /* 0x0000001903047227 */ /* 0x000fe200078e00ff */
[----:B------:R-:W-:-:S02]  /*1b70*/  IABS R26, R31 ;  /* 0x0000001f001a7213 */ /* 0x000fc40000000000 */
[----:B------:R-:W-:Y:S01]  /*1b80*/  IABS R85, R90 ;  /* 0x0000005a00557213 */ /* 0x000fe20000000000 */
[----:B------:R-:W-:Y:S01]  /*1b90*/  @!P0 IMAD.IADD R22, R22, 0x1, -R6 ;  /* 0x0000000116168824 */ /* 0x000fe200078e0a06 */
[----:B------:R-:W-:Y:S01]  /*1ba0*/  ISETP.GE.AND P0, PT, R29, RZ, PT ;  /* 0x000000ff1d00720c */ /* 0x000fe20003f06270 */
[C---:B------:R-:W-:Y:S01]  /*1bb0*/  IMAD.HI.U32 R5, R3.reuse, R26, RZ ;  /* 0x0000001a03057227 */ /* 0x040fe200078e00ff */
[C---:B------:R-:W-:Y:S02]  /*1bc0*/  LOP3.LUT R91, R2.reuse, 0xa6, RZ, 0xfc, !PT ;  /* 0x000000a6025b7812 */ /* 0x040fe400078efcff */
[C---:B------:R-:W-:Y:S01]  /*1bd0*/  LOP3.LUT R93, R2.reuse, 0xaa, RZ, 0xfc, !PT ;  /* 0x000000aa025d7812 */ /* 0x040fe200078efcff */
[----:B------:R-:W-:Y:S01]  /*1be0*/  IMAD.HI.U32 R24, R3, R27, RZ ;  /* 0x0000001b03187227 */ /* 0x000fe200078e00ff */
[----:B------:R-:W-:Y:S02]  /*1bf0*/  IABS R86, R91 ;  /* 0x0000005b00567213 */ /* 0x000fe40000000000 */
[C---:B------:R-:W-:Y:S01]  /*1c00*/  LOP3.LUT R92, R2.reuse, 0xa8, RZ, 0xfc, !PT ;  /* 0x000000a8025c7812 */ /* 0x040fe200078efcff */
[----:B------:R-:W-:Y:S01]  /*1c10*/  IMAD.MOV R4, RZ, RZ, -R4 ;  /* 0x000000ffff047224 */ /* 0x000fe200078e0a04 */
[----:B------:R-:W-:Y:S01]  /*1c20*/  LOP3.LUT R94, R2, 0xb6, RZ, 0xfc, !PT ;  /* 0x000000b6025e7812 */ /* 0x000fe200078efcff */
[--C-:B------:R-:W-:Y:S01]  /*1c30*/  @!P1 IMAD.IADD R20, R20, 0x1, -R6.reuse ;  /* 0x0000000114149824 */ /* 0x100fe200078e0a06 */
[----:B------:R-:W-:Y:S01]  /*1c40*/  ISETP.GE.AND P1, PT, R28, RZ, PT ;  /* 0x000000ff1c00720c */ /* 0x000fe20003f26270 */
[----:B------:R-:W-:Y:S01]  /*1c50*/  @!P6 IMAD.IADD R23, R23, 0x1, -R6 ;  /* 0x000000011717e824 */ /* 0x000fe200078e0a06 */
[----:B------:R-:W-:Y:S01]  /*1c60*/  ISETP.GT.U32.AND P6, PT, R6, R22, PT ;  /* 0x000000160600720c */ /* 0x000fe20003fc4070 */
[----:B------:R-:W-:Y:S01]  /*1c70*/  IMAD.MOV R5, RZ, RZ, -R5 ;  /* 0x000000ffff057224 */ /* 0x000fe200078e0a05 */
[C---:B------:R-:W-:Y:S01]  /*1c80*/  LOP3.LUT R98, R2.reuse, 0xba, RZ, 0xfc, !PT ;  /* 0x000000ba02627812 */ /* 0x040fe200078efcff */
[----:B------:R-:W-:Y:S01]  /*1c90*/  IMAD.MOV R28, RZ, RZ, -R24 ;  /* 0x000000ffff1c7224 */ /* 0x000fe200078e0a18 */
[----:B------:R-:W-:Y:S01]  /*1ca0*/  LOP3.LUT R97, R2, 0xb8, RZ, 0xfc, !PT ;  /* 0x000000b802617812 */ /* 0x000fe200078efcff */
[----:B------:R-:W-:Y:S01]  /*1cb0*/  IMAD R24, R6, R4, R25 ;  /* 0x0000000406187224 */ /* 0x000fe200078e0219 */
[----:B------:R-:W-:Y:S01]  /*1cc0*/  LOP3.LUT R99, R2, 0xbc, RZ, 0xfc, !PT ;  /* 0x000000bc02637812 */ /* 0x000fe200078efcff */
[C---:B------:R-:W-:Y:S01]  /*1cd0*/  IMAD R25, R6.reuse, R5, R26 ;  /* 0x0000000506197224 */ /* 0x040fe200078e021a */
[----:B------:R-:W-:Y:S01]  /*1ce0*/  IABS R95, R98 ;  /* 0x00000062005f7213 */ /* 0x000fe20000000000 */
[----:B------:R-:W-:Y:S01]  /*1cf0*/  @!P3 IMAD.MOV R18, RZ, RZ, -R18 ;  /* 0x000000ffff12b224 */ /* 0x000fe200078e0a12 */
[C---:B------:R-:W-:Y:S01]  /*1d00*/  ISETP.GT.U32.AND P3, PT, R6.reuse, R24, PT ;  /* 0x000000180600720c */ /* 0x040fe20003f64070 */
[C---:B------:R-:W-:Y:S01]  /*1d10*/  IMAD R26, R6.reuse, R28, R27 ;  /* 0x0000001c061a7224 */ /* 0x040fe200078e021b */
[----:B------:R-:W-:Y:S01]  /*1d20*/  IABS R27, R33 ;  /* 0x00000021001b7213 */ /* 0x000fe20000000000 */
[----:B------:R-:W-:Y:S01]  /*1d30*/  @!P2 IMAD.MOV R19, RZ, RZ, -R19 ;  /* 0x000000ffff13a224 */ /* 0x000fe200078e0a13 */
[C---:B------:R-:W-:Y:S01]  /*1d40*/  ISETP.GT.U32.AND P2, PT, R6.reuse, R23, PT ;  /* 0x000000170600720c */ /* 0x040fe20003f44070 */
[----:B------:R-:W-:Y:S01]  /*1d50*/  @!P4 IMAD.MOV R20, RZ, RZ, -R20 ;  /* 0x000000ffff14c224 */ /* 0x000fe200078e0a14 */
[----:B------:R-:W-:Y:S01]  /*1d60*/  ISETP.GT.U32.AND P4, PT, R6, R25, PT ;  /* 0x000000190600720c */ /* 0x000fe20003f84070 */
[----:B------:R-:W-:Y:S01]  /*1d70*/  IMAD.HI.U32 R4, R3, R27, RZ ;  /* 0x0000001b03047227 */ /* 0x000fe200078e00ff */
[----:B------:R-:W-:-:S02]  /*1d80*/  IABS R28, R34 ;  /* 0x00000022001c7213 */ /* 0x000fc40000000000 */
[----:B------:R-:W-:Y:S01]  /*1d90*/  IABS R96, R99 ;  /* 0x0000006300607213 */ /* 0x000fe20000000000 */
[----:B------:R-:W-:Y:S01]  /*1da0*/  @!P6 IMAD.IADD R22, R22, 0x1, -R6 ;  /* 0x000000011616e824 */ /* 0x000fe200078e0a06 */
[----:B------:R-:W-:Y:S01]  /*1db0*/  ISETP.GT.U32.AND P6, PT, R6, R26, PT ;  /* 0x0000001a0600720c */ /* 0x000fe20003fc4070 */
[----:B------:R-:W-:Y:S01]  /*1dc0*/  IMAD.MOV R5, RZ, RZ, -R4 ;  /* 0x000000ffff057224 */ /* 0x000fe200078e0a04 */
[----:B------:R-:W-:Y:S01]  /*1dd0*/  LOP3.LUT R101, R2, 0xc0, RZ, 0xfc, !PT ;  /* 0x000000c002657812 */ /* 0x000fe200078efcff */
[--C-:B------:R-:W-:Y:S01]  /*1de0*/  @!P3 IMAD.IADD R24, R24, 0x1, -R6.reuse ;  /* 0x000000011818b824 */ /* 0x100fe200078e0a06 */
[----:B------:R-:W-:Y:S01]  /*1df0*/  ISETP.GE.AND P3, PT, R32, RZ, PT ;  /* 0x000000ff2000720c */ /* 0x000fe20003f66270 */
[--C-:B------:R-:W-:Y:S01]  /*1e00*/  @!P2 IMAD.IADD R23, R23, 0x1, -R6.reuse ;  /* 0x000000011717a824 */ /* 0x100fe200078e0a06 */
[----:B------:R-:W-:Y:S01]  /*1e10*/  ISETP.GE.AND P2, PT, R31, RZ, PT ;  /* 0x000000ff1f00720c */ /* 0x000fe20003f46270 */
[----:B------:R-:W-:Y:S01]  /*1e20*/  IMAD R27, R6, R5, R27 ;  /* 0x00000005061b7224 */ /* 0x000fe200078e021b */
[----:B------:R-:W-:Y:S01]  /*1e30*/  LOP3.LUT R31, R2, 0x38, RZ, 0xfc, !PT ;  /* 0x00000038021f7812 */ /* 0x000fe200078efcff */
[--C-:B------:R-:W-:Y:S01]  /*1e40*/  @!P4 IMAD.IADD R25, R25, 0x1, -R6.reuse ;  /* 0x000000011919c824 */ /* 0x100fe200078e0a06 */
[C---:B------:R-:W-:Y:S01]  /*1e50*/  ISETP.GT.U32.AND P4, PT, R6.reuse, R24, PT ;  /* 0x000000180600720c */ /* 0x040fe20003f84070 */
[----:B------:R-:W-:Y:S01]  /*1e60*/  @!P0 IMAD.MOV R23, RZ, RZ, -R23 ;  /* 0x000000ffff178224 */ /* 0x000fe200078e0a17 */
[----:B------:R-:W-:Y:S01]  /*1e70*/  ISETP.GT.U32.AND P0, PT, R6, R27, PT ;  /* 0x0000001b0600720c */ /* 0x000fe20003f04070 */
[----:B------:R-:W-:Y:S01]  /*1e80*/  @!P6 IMAD.IADD R26, R26, 0x1, -R6 ;  /* 0x000000011a1ae824 */ /* 0x000fe200078e0a06 */
[----:B------:R-:W-:Y:S01]  /*1e90*/  ISETP.GT.U32.AND P6, PT, R6, R25, PT ;  /* 0x000000190600720c */ /* 0x000fe20003fc4070 */
[----:B------:R-:W-:Y:S01]  /*1ea0*/  @!P5 IMAD.MOV R21, RZ, RZ, -R21 ;  /* 0x000000ffff15d224 */ /* 0x000fe200078e0a15 */
[----:B------:R-:W-:Y:S01]  /*1eb0*/  ISETP.GE.AND P5, PT, R30, RZ, PT ;  /* 0x000000ff1e00720c */ /* 0x000fe20003fa6270 */
[----:B------:R-:W-:Y:S01]  /*1ec0*/  IMAD.HI.U32 R4, R3, R28, RZ ;  /* 0x0000001c03047227 */ /* 0x000fe200078e00ff */
[----:B------:R-:W-:-:S02]  /*1ed0*/  IABS R29, R31 ;  /* 0x0000001f001d7213 */ /* 0x000fc40000000000 */
[C---:B------:R-:W-:Y:S01]  /*1ee0*/  LOP3.LUT R32, R2.reuse, 0x3a, RZ, 0xfc, !PT ;  /* 0x0000003a02207812 */ /* 0x040fe200078efcff */
[----:B------:R-:W-:Y:S01]  /*1ef0*/  IMAD.MOV R5, RZ, RZ, -R4 ;  /* 0x000000ffff057224 */ /* 0x000fe200078e0a04 */
[----:B------:R-:W-:Y:S01]  /*1f00*/  LOP3.LUT R103, R2, 0xc4, RZ, 0xfc, !PT ;  /* 0x000000c402677812 */ /* 0x000fe200078efcff */
[----:B------:R-:W-:Y:S01]  /*1f10*/  @!P4 IMAD.IADD R24, R24, 0x1, -R6 ;  /* 0x000000011818c824 */ /* 0x000fe200078e0a06 */
[----:B------:R-:W-:Y:S01]  /*1f20*/  ISETP.GE.AND P4, PT, R33, RZ, PT ;  /* 0x000000ff2100720c */ /* 0x000fe20003f86270 */
[----:B------:R-:W-:Y:S01]  /*1f30*/  IMAD R28, R6, R5, R28 ;  /* 0x00000005061c7224 */ /* 0x000fe200078e021c */
[----:B------:R-:W-:Y:S01]  /*1f40*/  LOP3.LUT R33, R2, 0x3c, RZ, 0xfc, !PT ;  /* 0x0000003c02217812 */ /* 0x000fe200078efcff */
[----:B------:R-:W-:Y:S01]  /*1f50*/  @!P0 IMAD.IADD R27, R27, 0x1, -R6 ;  /* 0x000000011b1b8824 */ /* 0x000fe200078e0a06 */
[----:B------:R-:W-:Y:S01]  /*1f60*/  ISETP.GE.AND P0, PT, R31, RZ, PT ;  /* 0x000000ff1f00720c */ /* 0x000fe20003f06270 */
[----:B------:R-:W-:Y:S01]  /*1f70*/  IMAD.HI.U32 R4, R3, R29, RZ ;  /* 0x0000001d03047227 */ /* 0x000fe200078e00ff */
[----:B------:R-:W-:-:S02]  /*1f80*/  IABS R31, R33 ;  /* 0x00000021001f7213 */ /* 0x000fc40000000000 */
[----:B------:R-:W-:Y:S01]  /*1f90*/  IABS R30, R32 ;  /* 0x00000020001e7213 */ /* 0x000fe20000000000 */
[----:B------:R-:W-:Y:S01]  /*1fa0*/  @!P6 IMAD.IADD R25, R25, 0x1, -R6 ;  /* 0x000000011919e824 */ /* 0x000fe200078e0a06 */
[C---:B------:R-:W-:Y:S01]  /*1fb0*/  ISETP.GT.U32.AND P6, PT, R6.reuse, R28, PT ;  /* 0x0000001c0600720c */ /* 0x040fe20003fc4070 */
[----:B------:R-:W-:Y:S01]  /*1fc0*/  @!P5 IMAD.MOV R24, RZ, RZ, -R24 ;  /* 0x000000ffff18d224 */ /* 0x000fe200078e0a18 */
[----:B------:R-:W-:Y:S01]  /*1fd0*/  ISETP.GT.U32.AND P5, PT, R6, R27, PT ;  /* 0x0000001b0600720c */ /* 0x000fe20003fa4070 */
[----:B------:R-:W-:Y:S01]  /*1fe0*/  IMAD.MOV R4, RZ, RZ, -R4 ;  /* 0x000000ffff047224 */ /* 0x000fe200078e0a04 */
[----:B------:R-:W-:Y:S01]  /*1ff0*/  LOP3.LUT R104, R2, 0xc6, RZ, 0xfc, !PT ;  /* 0x000000c602687812 */ /* 0x000fe200078efcff */
[----:B------:R-:W-:Y:S01]  /*2000*/  @!P1 IMAD.MOV R22, RZ, RZ, -R22 ;  /* 0x000000ffff169224 */ /* 0x000fe200078e0a16 */
[C---:B------:R-:W-:Y:S01]  /*2010*/  ISETP.GT.U32.AND P1, PT, R6.reuse, R26, PT ;  /* 0x0000001a0600720c */ /* 0x040fe20003f24070 */
[----:B------:R-:W-:Y:S01]  /*2020*/  IMAD R29, R6, R4, R29 ;  /* 0x00000004061d7224 */ /* 0x000fe200078e021d */
[----:B------:R-:W-:Y:S01]  /*2030*/  IABS R100, R103 ;  /* 0x0000006700647213 */ /* 0x000fe20000000000 */
[----:B------:R-:W-:Y:S01]  /*2040*/  IMAD.HI.U32 R4, R3, R31, RZ ;  /* 0x0000001f03047227 */ /* 0x000fe200078e00ff */
[----:B------:R-:W-:-:S02]  /*2050*/  IABS R102, R104 ;  /* 0x0000006800667213 */ /* 0x000fc40000000000 */
[----:B------:R-:W-:Y:S01]  /*2060*/  LOP3.LUT R105, R2, 0xc8, RZ, 0xfc, !PT ;  /* 0x000000c802697812 */ /* 0x000fe200078efcff */
[----:B------:R-:W-:Y:S01]  /*2070*/  @!P2 IMAD.MOV R25, RZ, RZ, -R25 ;  /* 0x000000ffff19a224 */ /* 0x000fe200078e0a19 */
[----:B------:R-:W-:Y:S01]  /*2080*/  ISETP.GT.U32.AND P2, PT, R6, R29, PT ;  /* 0x0000001d0600720c */ /* 0x000fe20003f44070 */
[----:B------:R-:W-:Y:S01]  /*2090*/  IMAD.MOV R4, RZ, RZ, -R4 ;  /* 0x000000ffff047224 */ /* 0x000fe200078e0a04 */
[----:B------:R-:W-:Y:S01]  /*20a0*/  LOP3.LUT R106, R2, 0xca, RZ, 0xfc, !PT ;  /* 0x000000ca026a7812 */ /* 0x000fe200078efcff */
[--C-:B------:R-:W-:Y:S01]  /*20b0*/  @!P6 IMAD.IADD R28, R28, 0x1, -R6.reuse ;  /* 0x000000011c1ce824 */ /* 0x100fe200078e0a06 */
[C---:B------:R-:W-:Y:S01]  /*20c0*/  LOP3.LUT R107, R2.reuse, 0xcc, RZ, 0xfc, !PT ;  /* 0x000000cc026b7812 */ /* 0x040fe200078efcff */
[----:B------:R-:W-:Y:S01]  /*20d0*/  @!P5 IMAD.IADD R27, R27, 0x1, -R6 ;  /* 0x000000011b1bd824 */ /* 0x000fe200078e0a06 */
[----:B------:R-:W-:Y:S01]  /*20e0*/  LOP3.LUT R108, R2, 0xce, RZ, 0xfc, !PT ;  /* 0x000000ce026c7812 */ /* 0x000fe200078efcff */
[C---:B------:R-:W-:Y:S01]  /*20f0*/  IMAD R31, R6.reuse, R4, R31 ;  /* 0x00000004061f7224 */ /* 0x040fe200078e021f */
[----:B------:R-:W-:Y:S01]  /*2100*/  ISETP.GT.U32.AND P6, PT, R6, R28, PT ;  /* 0x0000001c0600720c */ /* 0x000fe20003fc4070 */
[----:B------:R-:W-:Y:S01]  /*2110*/  @!P4 IMAD.MOV R27, RZ, RZ, -R27 ;  /* 0x000000ffff1bc224 */ /* 0x000fe200078e0a1b */
[----:B------:R-:W-:Y:S01]  /*2120*/  LOP3.LUT R109, R2, 0xd0, RZ, 0xfc, !PT ;  /* 0x000000d0026d7812 */ /* 0x000fe200078efcff */
[----:B------:R-:W-:Y:S01]  /*2130*/  IMAD.HI.U32 R5, R3, R30, RZ ;  /* 0x0000001e03057227 */ /* 0x000fe200078e00ff */
[----:B------:R-:W-:-:S02]  /*2140*/  ISETP.GT.U32.AND P4, PT, R6, R31, PT ;  /* 0x0000001f0600720c */ /* 0x000fc40003f84070 */
[----:B------:R-:W-:Y:S01]  /*2150*/  LOP3.LUT R111, R2, 0xd6, RZ, 0xfc, !PT ;  /* 0x000000d6026f7812 */ /* 0x000fe200078efcff */
[--C-:B------:R-:W-:Y:S01]  /*2160*/  @!P1 IMAD.IADD R26, R26, 0x1, -R6.reuse ;  /* 0x000000011a1a9824 */ /* 0x100fe200078e0a06 */
[----:B------:R-:W-:Y:S01]  /*2170*/  ISETP.GE.AND P1, PT, R34, RZ, PT ;  /* 0x000000ff2200720c */ /* 0x000fe20003f26270 */
[----:B------:R-:W-:Y:S01]  /*2180*/  IMAD.MOV R5, RZ, RZ, -R5 ;  /* 0x000000ffff057224 */ /* 0x000fe200078e0a05 */
[----:B------:R-:W-:Y:S01]  /*2190*/  IABS R34, R36 ;  /* 0x0000002400227213 */ /* 0x000fe20000000000 */
[----:B------:R-:W-:Y:S01]  /*21a0*/  @!P2 IMAD.IADD R29, R29, 0x1, -R6 ;  /* 0x000000011d1da824 */ /* 0x000fe200078e0a06 */
[----:B------:R-:W-:Y:S01]  /*21b0*/  LOP3.LUT R115, R2, 0xd8, RZ, 0xfc, !PT ;  /* 0x000000d802737812 */ /* 0x000fe200078efcff */
[----:B------:R-:W-:Y:S01]  /*21c0*/  IMAD R30, R6, R5, R30 ;  /* 0x00000005061e7224 */ /* 0x000fe200078e021e */
[----:B------:R-:W-:Y:S01]  /*21d0*/  LOP3.LUT R5, R2, 0x3e, RZ, 0xfc, !PT ;  /* 0x0000003e02057812 */ /* 0x000fe200078efcff */
[--C-:B------:R-:W-:Y:S01]  /*21e0*/  @!P6 IMAD.IADD R28, R28, 0x1, -R6.reuse ;  /* 0x000000011c1ce824 */ /* 0x100fe200078e0a06 */
[C---:B------:R-:W-:Y:S01]  /*21f0*/  ISETP.GT.U32.AND P2, PT, R6.reuse, R29, PT ;  /* 0x0000001d0600720c */ /* 0x040fe20003f44070 */
[----:B------:R-:W-:Y:S01]  /*2200*/  @!P4 IMAD.IADD R31, R31, 0x1, -R6 ;  /* 0x000000011f1fc824 */ /* 0x000fe200078e0a06 */
[----:B------:R-:W-:Y:S01]  /*2210*/  ISETP.GE.AND P6, PT, R33, RZ, PT ;  /* 0x000000ff2100720c */ /* 0x000fe20003fc6270 */
[----:B------:R-:W-:Y:S01]  /*2220*/  @!P3 IMAD.MOV R26, RZ, RZ, -R26 ;  /* 0x000000ffff1ab224 */ /* 0x000fe200078e0a1a */
[----:B------:R-:W-:Y:S01]  /*2230*/  ISETP.GT.U32.AND P5, PT, R6, R30, PT ;  /* 0x0000001e0600720c */ /* 0x000fe20003fa4070 */
[----:B------:R-:W-:Y:S01]  /*2240*/  @!P1 IMAD.MOV R28, RZ, RZ, -R28 ;  /* 0x000000ffff1c9224 */ /* 0x000fe200078e0a1c */
[----:B------:R-:W-:-:S02]  /*2250*/  IABS R33, R5 ;  /* 0x0000000500217213 */ /* 0x000fc40000000000 */
[----:B------:R-:W-:Y:S01]  /*2260*/  ISETP.GE.AND P1, PT, R5, RZ, PT ;  /* 0x000000ff0500720c */ /* 0x000fe20003f26270 */
[C---:B------:R-:W-:Y:S01]  /*2270*/  IMAD.HI.U32 R5, R3.reuse, R34, RZ ;  /* 0x0000002203057227 */ /* 0x040fe200078e00ff */
[----:B------:R-:W-:Y:S02]  /*2280*/  ISETP.GT.U32.AND P4, PT, R6, R31, PT ;  /* 0x0000001f0600720c */ /* 0x000fe40003f84070 */
[----:B------:R-:W-:Y:S01]  /*2290*/  ISETP.GE.AND P3, PT, R32, RZ, PT ;  /* 0x000000ff2000720c */ /* 0x000fe20003f66270 */
[C---:B------:R-:W-:Y:S01]  /*22a0*/  IMAD.HI.U32 R4, R3.reuse, R33, RZ ;  /* 0x0000002103047227 */ /* 0x040fe200078e00ff */
[----:B------:R-:W-:Y:S02]  /*22b0*/  IABS R110, R115 ;  /* 0x00000073006e7213 */ /* 0x000fe40000000000 */
[C---:B------:R-:W-:Y:S01]  /*22c0*/  LOP3.LUT R116, R2.reuse, 0xda, RZ, 0xfc, !PT ;  /* 0x000000da02747812 */ /* 0x040fe200078efcff */
[----:B------:R-:W-:Y:S01]  /*22d0*/  IMAD.HI.U32 R32, R3, R35, RZ ;  /* 0x0000002303207227 */ /* 0x000fe200078e00ff */
[----:B------:R-:W-:-:S02]  /*22e0*/  LOP3.LUT R117, R2, 0xdc, RZ, 0xfc, !PT ;  /* 0x000000dc02757812 */ /* 0x000fc400078efcff */
[----:B------:R-:W-:Y:S01]  /*22f0*/  LOP3.LUT R118, R2, 0xde, RZ, 0xfc, !PT ;  /* 0x000000de02767812 */ /* 0x000fe200078efcff */
[----:B------:R-:W-:Y:S01]  /*2300*/  IMAD.MOV R4, RZ, RZ, -R4 ;  /* 0x000000ffff047224 */ /* 0x000fe200078e0a04 */
[----:B------:R-:W-:Y:S01]  /*2310*/  IABS R112, R117 ;  /* 0x0000007500707213 */ /* 0x000fe20000000000 */
[----:B------:R-:W-:Y:S01]  /*2320*/  @!P2 IMAD.IADD R29, R29, 0x1, -R6 ;  /* 0x000000011d1da824 */ /* 0x000fe200078e0a06 */
[----:B------:R-:W-:Y:S01]  /*2330*/  ISETP.GE.AND P2, PT, R36, RZ, PT ;  /* 0x000000ff2400720c */ /* 0x000fe20003f46270 */
[----:B------:R-:W-:Y:S01]  /*2340*/  IMAD.MOV R5, RZ, RZ, -R5 ;  /* 0x000000ffff057224 */ /* 0x000fe200078e0a05 */
[----:B------:R-:W-:Y:S01]  /*2350*/  LOP3.LUT R119, R2, 0xe0, RZ, 0xfc, !PT ;  /* 0x000000e002777812 */ /* 0x000fe200078efcff */
[----:B------:R-:W-:Y:S01]  /*2360*/  IMAD.MOV R36, RZ, RZ, -R32 ;  /* 0x000000ffff247224 */ /* 0x000fe200078e0a20 */
[----:B------:R-:W-:Y:S01]  /*2370*/  IABS R113, R118 ;  /* 0x0000007600717213 */ /* 0x000fe20000000000 */
[----:B------:R-:W-:Y:S01]  /*2380*/  @!P5 IMAD.IADD R30, R30, 0x1, -R6 ;  /* 0x000000011e1ed824 */ /* 0x000fe200078e0a06 */
[----:B------:R-:W-:Y:S01]  /*2390*/  IABS R114, R119 ;  /* 0x0000007700727213 */ /* 0x000fe20000000000 */
[----:B------:R-:W-:Y:S01]  /*23a0*/  IMAD R32, R6, R4, R33 ;  /* 0x0000000406207224 */ /* 0x000fe200078e0221 */
[----:B------:R-:W-:Y:S01]  /*23b0*/  LOP3.LUT R4, R2, 0x44, RZ, 0xfc, !PT ;  /* 0x0000004402047812 */ /* 0x000fe200078efcff */
[C---:B------:R-:W-:Y:S01]  /*23c0*/  IMAD R33, R6.reuse, R5, R34 ;  /* 0x0000000506217224 */ /* 0x040fe200078e0222 */
[----:B------:R-:W-:Y:S01]  /*23d0*/  ISETP.GT.U32.AND P5, PT, R6, R30, PT ;  /* 0x0000001e0600720c */ /* 0x000fe20003fa4070 */
[----:B------:R-:W-:Y:S01]  /*23e0*/  @!P4 IMAD.IADD R31, R31, 0x1, -R6 ;  /* 0x000000011f1fc824 */ /* 0x000fe200078e0a06 */
[----:B------:R-:W-:Y:S01]  /*23f0*/  LOP3.LUT R125, R2, 0xee, RZ, 0xfc, !PT ;  /* 0x000000ee027d7812 */ /* 0x000fe200078efcff */
[C---:B------:R-:W-:Y:S01]  /*2400*/  IMAD R34, R6.reuse, R36, R35 ;  /* 0x0000002406227224 */ /* 0x040fe200078e0223 */
[C---:B------:R-:W-:Y:S01]  /*2410*/  ISETP.GT.U32.AND P4, PT, R6.reuse, R33, PT ;  /* 0x000000210600720c */ /* 0x040fe20003f84070 */
[----:B------:R-:W-:Y:S01]  /*2420*/  @!P0 IMAD.MOV R29, RZ, RZ, -R29 ;  /* 0x000000ffff1d8224 */ /* 0x000fe200078e0a1d */
[C---:B------:R-:W-:Y:S01]  /*2430*/  ISETP.GT.U32.AND P0, PT, R6.reuse, R32, PT ;  /* 0x000000200600720c */ /* 0x040fe20003f04070 */
[----:B------:R-:W-:Y:S01]  /*2440*/  @!P6 IMAD.MOV R31, RZ, RZ, -R31 ;  /* 0x000000ffff1fe224 */ /* 0x000fe200078e0a1f */
[----:B------:R-:W-:Y:S01]  /*2450*/  ISETP.GT.U32.AND P6, PT, R6, R34, PT ;  /* 0x000000220600720c */ /* 0x000fe20003fc4070 */
[----:B------:R-:W-:Y:S01]  /*2460*/  IMAD.HI.U32 R5, R3, R38, RZ ;  /* 0x0000002603057227 */ /* 0x000fe200078e00ff */
[----:B------:R-:W-:-:S02]  /*2470*/  LOP3.LUT R126, R2, 0xf0, RZ, 0xfc, !PT ;  /* 0x000000f0027e7812 */ /* 0x000fc400078efcff */
[----:B------:R-:W-:Y:S01]  /*2480*/  LOP3.LUT R127, R2, 0xf2, RZ, 0xfc, !PT ;  /* 0x000000f2027f7812 */ /* 0x000fe200078efcff */
[--C-:B------:R-:W-:Y:S01]  /*2490*/  @!P5 IMAD.IADD R30, R30, 0x1, -R6.reuse ;  /* 0x000000011e1ed824 */ /* 0x100fe200078e0a06 */
[----:B------:R-:W-:Y:S01]  /*24a0*/  ISETP.GE.AND P5, PT, R37, RZ, PT ;  /* 0x000000ff2500720c */ /* 0x000fe20003fa6270 */
[----:B------:R-:W-:Y:S01]  /*24b0*/  IMAD.HI.U32 R35, R3, R39, RZ ;  /* 0x0000002703237227 */ /* 0x000fe200078e00ff */
[----:B------:R-:W-:Y:S02]  /*24c0*/  IABS R37, R4 ;  /* 0x0000000400257213 */ /* 0x000fe40000000000 */
[----:B------:R-:W-:Y:S01]  /*24d0*/  IABS R122, R126 ;  /* 0x0000007e007a7213 */ /* 0x000fe20000000000 */
[----:B------:R-:W-:Y:S01]  /*24e0*/  @!P4 IMAD.IADD R33, R33, 0x1, -R6 ;  /* 0x000000012121c824 */ /* 0x000fe200078e0a06 */
[----:B------:R-:W-:Y:S01]  /*24f0*/  IABS R123, R127 ;  /* 0x0000007f007b7213 */ /* 0x000fe20000000000 */
[----:B------:R-:W-:Y:S01]  /*2500*/  @!P3 IMAD.MOV R30, RZ, RZ, -R30 ;  /* 0x000000ffff1eb224 */ /* 0x000fe200078e0a1e */
[----:B------:R-:W-:Y:S01]  /*2510*/  ISETP.GE.AND P3, PT, R4, RZ, PT ;  /* 0x000000ff0400720c */ /* 0x000fe20003f66270 */
[----:B------:R-:W-:Y:S01]  /*2520*/  IMAD.HI.U32 R4, R3, R37, RZ ;  /* 0x0000002503047227 */ /* 0x000fe200078e00ff */
[----:B------:R-:W-:-:S02]  /*2530*/  ISETP.GT.U32.AND P4, PT, R6, R33, PT ;  /* 0x000000210600720c */ /* 0x000fc40003f84070 */
[C---:B------:R-:W-:Y:S01]  /*2540*/  LOP3.LUT R128, R2.reuse, 0xf4, RZ, 0xfc, !PT ;  /* 0x000000f402807812 */ /* 0x040fe200078efcff */
[----:B------:R-:W-:Y:S01]  /*2550*/  IMAD.HI.U32 R36, R3, R41, RZ ;  /* 0x0000002903247227 */ /* 0x000fe200078e00ff */
[C---:B------:R-:W-:Y:S02]  /*2560*/  LOP3.LUT R129, R2.reuse, 0xf6, RZ, 0xfc, !PT ;  /* 0x000000f602817812 */ /* 0x040fe400078efcff */
[----:B------:R-:W-:Y:S01]  /*2570*/  IABS R124, R128 ;  /* 0x00000080007c7213 */ /* 0x000fe20000000000 */
[----:B------:R-:W-:Y:S01]  /*2580*/  IMAD.MOV R4, RZ, RZ, -R4 ;  /* 0x000000ffff047224 */ /* 0x000fe200078e0a04 */
[C---:B------:R-:W-:Y:S01]  /*2590*/  LOP3.LUT R130, R2.reuse, 0xf8, RZ, 0xfc, !PT ;  /* 0x000000f802827812 */ /* 0x040fe200078efcff */
[----:B------:R-:W-:Y:S01]  /*25a0*/  IMAD.MOV R5, RZ, RZ, -R5 ;  /* 0x000000ffff057224 */ /* 0x000fe200078e0a05 */
[C---:B------:R-:W-:Y:S01]  /*25b0*/  LOP3.LUT R131, R2.reuse, 0xfa, RZ, 0xfc, !PT ;  /* 0x000000fa02837812 */ /* 0x040fe200078efcff */
[----:B------:R-:W-:Y:S01]  /*25c0*/  IMAD.MOV R40, RZ, RZ, -R35 ;  /* 0x000000ffff287224 */ /* 0x000fe200078e0a23 */
[C---:B------:R-:W-:Y:S01]  /*25d0*/  LOP3.LUT R133, R2.reuse, 0xfe, RZ, 0xfc, !PT ;  /* 0x000000fe02857812 */ /* 0x040fe200078efcff */
[----:B------:R-:W-:Y:S01]  /*25e0*/  IMAD.MOV R42, RZ, RZ, -R36 ;  /* 0x000000ffff2a7224 */ /* 0x000fe200078e0a24 */
[----:B------:R-:W-:Y:S01]  /*25f0*/  LOP3.LUT R132, R2, 0xfc, RZ, 0xfc, !PT ;  /* 0x000000fc02847812 */ /* 0x000fe200078efcff */
[----:B------:R-:W-:Y:S01]  /*2600*/  @!P0 IMAD.IADD R32, R32, 0x1, -R6 ;  /* 0x0000000120208824 */ /* 0x000fe200078e0a06 */
[----:B------:R-:W-:Y:S01]  /*2610*/  LOP3.LUT R134, R2, 0x100, RZ, 0xfc, !PT ;  /* 0x0000010002867812 */ /* 0x000fe200078efcff */
[----:B------:R-:W-:Y:S01]  /*2620*/  IMAD R35, R6, R4, R37 ;  /* 0x0000000406237224 */ /* 0x000fe200078e0225 */
[----:B------:R-:W-:Y:S01]  /*2630*/  LOP3.LUT R135, R2, 0x102, RZ, 0xfc, !PT ;  /* 0x0000010202877812 */ /* 0x000fe200078efcff */
[C---:B------:R-:W-:Y:S01]  /*2640*/  IMAD R36, R6.reuse, R5, R38 ;  /* 0x0000000506247224 */ /* 0x040fe200078e0226 */
[C---:B------:R-:W-:Y:S01]  /*2650*/  ISETP.GT.U32.AND P0, PT, R6.reuse, R32, PT ;  /* 0x000000200600720c */ /* 0x040fe20003f04070 */
[--C-:B------:R-:W-:Y:S01]  /*2660*/  @!P4 IMAD.IADD R33, R33, 0x1, -R6.reuse ;  /* 0x000000012121c824 */ /* 0x100fe200078e0a06 */
[----:B------:R-:W-:Y:S01]  /*2670*/  ISETP.GT.U32.AND P4, PT, R6, R35, PT ;  /* 0x000000230600720c */ /* 0x000fe20003f84070 */
[----:B------:R-:W-:Y:S01]  /*2680*/  @!P6 IMAD.IADD R34, R34, 0x1, -R6 ;  /* 0x000000012222e824 */ /* 0x000fe200078e0a06 */
[C---:B------:R-:W-:Y:S01]  /*2690*/  ISETP.GT.U32.AND P6, PT, R6.reuse, R36, PT ;  /* 0x000000240600720c */ /* 0x040fe20003fc4070 */
[C---:B------:R-:W-:Y:S01]  /*26a0*/  IMAD R37, R6.reuse, R40, R39 ;  /* 0x0000002806257224 */ /* 0x040fe200078e0227 */
[----:B------:R-:W-:Y:S01]  /*26b0*/  IABS R39, R46 ;  /* 0x0000002e00277213 */ /* 0x000fe20000000000 */
[C---:B------:R-:W-:Y:S01]  /*26c0*/  IMAD R38, R6.reuse, R42, R41 ;  /* 0x0000002a06267224 */ /* 0x040fe200078e0229 */
[----:B------:R-:W-:Y:S01]  /*26d0*/  IABS R40, R47 ;  /* 0x0000002f00287213 */ /* 0x000fe20000000000 */
[----:B------:R-:W-:Y:S01]  /*26e0*/  @!P2 IMAD.MOV R33, RZ, RZ, -R33 ;  /* 0x000000ffff21a224 */ /* 0x000fe200078e0a21 */
[----:B------:R-:W-:Y:S01]  /*26f0*/  ISETP.GT.U32.AND P2, PT, R6, R37, PT ;  /* 0x000000250600720c */ /* 0x000fe20003f44070 */
[----:B------:R-:W-:Y:S01]  /*2700*/  IMAD.HI.U32 R4, R3, R39, RZ ;  /* 0x0000002703047227 */ /* 0x000fe200078e00ff */
[----:B------:R-:W-:-:S02]  /*2710*/  IABS R42, R48 ;  /* 0x00000030002a7213 */ /* 0x000fc40000000000 */
[----:B------:R-:W-:Y:S01]  /*2720*/  LOP3.LUT R138, R2, 0x108, RZ, 0xfc, !PT ;  /* 0x00000108028a7812 */ /* 0x000fe200078efcff */
[--C-:B------:R-:W-:Y:S01]  /*2730*/  @!P0 IMAD.IADD R32, R32, 0x1, -R6.reuse ;  /* 0x0000000120208824 */ /* 0x100fe200078e0a06 */
[----:B------:R-:W-:Y:S01]  /*2740*/  ISETP.GE.AND P0, PT, R43, RZ, PT ;  /* 0x000000ff2b00720c */ /* 0x000fe20003f06270 */
[--C-:B------:R-:W-:Y:S01]  /*2750*/  @!P4 IMAD.IADD R35, R35, 0x1, -R6.reuse ;  /* 0x000000012323c824 */ /* 0x100fe200078e0a06 */
[----:B------:R-:W-:Y:S01]  /*2760*/  ISETP.GT.U32.AND P4, PT, R6, R34, PT ;  /* 0x000000220600720c */ /* 0x000fe20003f84070 */
[----:B------:R-:W-:Y:S01]  /*2770*/  @!P6 IMAD.IADD R36, R36, 0x1, -R6 ;  /* 0x000000012424e824 */ /* 0x000fe200078e0a06 */
[----:B------:R-:W-:Y:S01]  /*2780*/  IABS R43, R49 ;  /* 0x00000031002b7213 */ /* 0x000fe20000000000 */
[----:B------:R-:W-:Y:S01]  /*2790*/  @!P1 IMAD.MOV R32, RZ, RZ, -R32 ;  /* 0x000000ffff209224 */ /* 0x000fe200078e0a20 */
[C---:B------:R-:W-:Y:S01]  /*27a0*/  ISETP.GT.U32.AND P1, PT, R6.reuse, R35, PT ;  /* 0x000000230600720c */ /* 0x040fe20003f24070 */
[----:B------:R-:W-:Y:S01]  /*27b0*/  IMAD.HI.U32 R5, R3, R40, RZ ;  /* 0x0000002803057227 */ /* 0x000fe200078e00ff */
[----:B------:R-:W-:-:S02]  /*27c0*/  ISETP.GT.U32.AND P6, PT, R6, R36, PT ;  /* 0x000000240600720c */ /* 0x000fc40003fc4070 */
[C---:B------:R-:W-:Y:S01]  /*27d0*/  LOP3.LUT R139, R2.reuse, 0x10a, RZ, 0xfc, !PT ;  /* 0x0000010a028b7812 */ /* 0x040fe200078efcff */
[----:B------:R-:W-:Y:S01]  /*27e0*/  IMAD.MOV R4, RZ, RZ, -R4 ;  /* 0x000000ffff047224 */ /* 0x000fe200078e0a04 */
[C---:B------:R-:W-:Y:S01]  /*27f0*/  LOP3.LUT R140, R2.reuse, 0x10c, RZ, 0xfc, !PT ;  /* 0x0000010c028c7812 */ /* 0x040fe200078efcff */
[----:B------:R-:W-:Y:S01]  /*2800*/  IMAD.MOV R41, RZ, RZ, -R5 ;  /* 0x000000ffff297224 */ /* 0x000fe200078e0a05 */
[----:B------:R-:W-:Y:S01]  /*2810*/  LOP3.LUT R141, R2, 0x10e, RZ, 0xfc, !PT ;  /* 0x0000010e028d7812 */ /* 0x000fe200078efcff */
[----:B------:R-:W-:Y:S01]  /*2820*/  @!P4 IMAD.IADD R34, R34, 0x1, -R6 ;  /* 0x000000012222c824 */ /* 0x000fe200078e0a06 */
[C---:B------:R-:W-:Y:S01]  /*2830*/  ISETP.GT.U32.AND P4, PT, R6.reuse, R38, PT ;  /* 0x000000260600720c */ /* 0x040fe20003f84070 */
[C---:B------:R-:W-:Y:S01]  /*2840*/  IMAD R39, R6.reuse, R4, R39 ;  /* 0x0000000406277224 */ /* 0x040fe200078e0227 */
[----:B------:R-:W-:Y:S01]  /*2850*/  IABS R136, R140 ;  /* 0x0000008c00887213 */ /* 0x000fe20000000000 */
[C---:B------:R-:W-:Y:S01]  /*2860*/  IMAD R40, R6.reuse, R41, R40 ;  /* 0x0000002906287224 */ /* 0x040fe200078e0228 */
[----:B------:R-:W-:Y:S01]  /*2870*/  IABS R137, R141 ;  /* 0x0000008d00897213 */ /* 0x000fe20000000000 */
[--C-:B------:R-:W-:Y:S01]  /*2880*/  @!P1 IMAD.IADD R35, R35, 0x1, -R6.reuse ;  /* 0x0000000123239824 */ /* 0x100fe200078e0a06 */
[----:B------:R-:W-:Y:S01]  /*2890*/  ISETP.GT.U32.AND P1, PT, R6, R39, PT ;  /* 0x000000270600720c */ /* 0x000fe20003f24070 */
[--C-:B------:R-:W-:Y:S01]  /*28a0*/  @!P6 IMAD.IADD R36, R36, 0x1, -R6.reuse ;  /* 0x000000012424e824 */ /* 0x100fe200078e0a06 */
[----:B------:R-:W-:Y:S01]  /*28b0*/  ISETP.GT.U32.AND P6, PT, R6, R40, PT ;  /* 0x000000280600720c */ /* 0x000fe20003fc4070 */
[----:B------:R-:W-:Y:S01]  /*28c0*/  @!P2 IMAD.IADD R37, R37, 0x1, -R6 ;  /* 0x000000012525a824 */ /* 0x000fe200078e0a06 */
[----:B------:R-:W-:Y:S01]  /*28d0*/  ISETP.GE.AND P2, PT, R44, RZ, PT ;  /* 0x000000ff2c00720c */ /* 0x000fe20003f46270 */
[----:B------:R-:W-:Y:S01]  /*28e0*/  IMAD.HI.U32 R4, R3, R42, RZ ;  /* 0x0000002a03047227 */ /* 0x000fe200078e00ff */
[----:B------:R-:W-:-:S02]  /*28f0*/  IABS R44, R50 ;  /* 0x00000032002c7213 */ /* 0x000fc40000000000 */
[----:B------:R-:W-:Y:S01]  /*2900*/  LOP3.LUT R144, R2, 0x110, RZ, 0xfc, !PT ;  /* 0x0000011002907812 */ /* 0x000fe200078efcff */
[--C-:B------:R-:W-:Y:S01]  /*2910*/  @!P4 IMAD.IADD R38, R38, 0x1, -R6.reuse ;  /* 0x000000012626c824 */ /* 0x100fe200078e0a06 */
[----:B------:R-:W-:Y:S01]  /*2920*/  ISETP.GE.AND P4, PT, R45, RZ, PT ;  /* 0x000000ff2d00720c */ /* 0x000fe20003f86270 */
[----:B------:R-:W-:Y:S01]  /*2930*/  IMAD.HI.U32 R5, R3, R43, RZ ;  /* 0x0000002b03057227 */ /* 0x000fe200078e00ff */
[C---:B------:R-:W-:Y:S02]  /*2940*/  LOP3.LUT R45, R2.reuse, 0x54, RZ, 0xfc, !PT ;  /* 0x00000054022d7812 */ /* 0x040fe400078efcff */
[----:B------:R-:W-:Y:S01]  /*2950*/  LOP3.LUT R145, R2, 0x112, RZ, 0xfc, !PT ;  /* 0x0000011202917812 */ /* 0x000fe200078efcff */
[--C-:B------:R-:W-:Y:S01]  /*2960*/  @!P1 IMAD.IADD R39, R39, 0x1, -R6.reuse ;  /* 0x0000000127279824 */ /* 0x100fe200078e0a06 */
[----:B------:R-:W-:Y:S01]  /*2970*/  ISETP.GT.U32.AND P1, PT, R6, R37, PT ;  /* 0x000000250600720c */ /* 0x000fe20003f24070 */
[----:B------:R-:W-:Y:S01]  /*2980*/  @!P6 IMAD.IADD R40, R40, 0x1, -R6 ;  /* 0x000000012828e824 */ /* 0x000fe200078e0a06 */
[C---:B------:R-:W-:Y:S01]  /*2990*/  ISETP.GT.U32.AND P6, PT, R6.reuse, R38, PT ;  /* 0x000000260600720c */ /* 0x040fe20003fc4070 */
[----:B------:R-:W-:Y:S01]  /*29a0*/  @!P5 IMAD.MOV R34, RZ, RZ, -R34 ;  /* 0x000000ffff22d224 */ /* 0x000fe200078e0a22 */
        /* <DEDUP_REMOVED lines=10> */
[----:B------:R-:W-:Y:S01]  /*2a50*/  ISETP.GT.U32.AND P3, PT, R6, R40, PT ;  /* 0x000000280600720c */ /* 0x000fe20003f64070 */
[--C-:B------:R-:W-:Y:S01]  /*2a60*/  @!P1 IMAD.IADD R37, R37, 0x1, -R6.reuse ;  /* 0x0000000125259824 */ /* 0x100fe200078e0a06 */
[----:B------:R-:W-:Y:S01]  /*2a70*/  ISETP.GE.AND P1, PT, R46, RZ, PT ;  /* 0x000000ff2e00720c */ /* 0x000fe20003f26270 */
[----:B------:R-:W-:Y:S01]  /*2a80*/  @!P6 IMAD.IADD R38, R38, 0x1, -R6 ;  /* 0x000000012626e824 */ /* 0x000fe200078e0a06 */
[----:B------:R-:W-:Y:S01]  /*2a90*/  ISETP.GT.U32.AND P6, PT, R6, R42, PT ;  /* 0x0000002a0600720c */ /* 0x000fe20003fc4070 */
[----:B------:R-:W-:Y:S01]  /*2aa0*/  IMAD.HI.U32 R4, R3, R43, RZ ;  /* 0x0000002b03047227 */ /* 0x000fe200078e00ff */
[----:B------:R-:W-:-:S02]  /*2ab0*/  IABS R142, R147 ;  /* 0x00000093008e7213 */ /* 0x000fc40000000000 */
[----:B------:R-:W-:Y:S01]  /*2ac0*/  IABS R143, R148 ;  /* 0x00000094008f7213 */ /* 0x000fe20000000000 */
[----:B------:R-:W-:Y:S01]  /*2ad0*/  @!P5 IMAD.IADD R39, R39, 0x1, -R6 ;  /* 0x000000012727d824 */ /* 0x000fe200078e0a06 */
[----:B------:R-:W-:Y:S01]  /*2ae0*/  ISETP.GE.AND P5, PT, R47, RZ, PT ;  /* 0x000000ff2f00720c */ /* 0x000fe20003fa6270 */
[----:B------:R-:W-:Y:S01]  /*2af0*/  IMAD.HI.U32 R5, R3, R44, RZ ;  /* 0x0000002c03057227 */ /* 0x000fe200078e00ff */
[C---:B------:R-:W-:Y:S02]  /*2b00*/  LOP3.LUT R47, R2.reuse, 0x5c, RZ, 0xfc, !PT ;  /* 0x0000005c022f7812 */ /* 0x040fe400078efcff */
[C---:B------:R-:W-:Y:S01]  /*2b10*/  LOP3.LUT R149, R2.reuse, 0x11c, RZ, 0xfc, !PT ;  /* 0x0000011c02957812 */ /* 0x040fe200078efcff */
[----:B------:R-:W-:Y:S01]  /*2b20*/  IMAD.MOV R4, RZ, RZ, -R4 ;  /* 0x000000ffff047224 */ /* 0x000fe200078e0a04 */
[C---:B------:R-:W-:Y:S01]  /*2b30*/  LOP3.LUT R152, R2.reuse, 0x128, RZ, 0xfc, !PT ;  /* 0x0000012802987812 */ /* 0x040fe200078efcff */
[----:B------:R-:W-:Y:S01]  /*2b40*/  IMAD.MOV R5, RZ, RZ, -R5 ;  /* 0x000000ffff057224 */ /* 0x000fe200078e0a05 */
[----:B------:R-:W-:Y:S01]  /*2b50*/  LOP3.LUT R160, R2, 0x12e, RZ, 0xfc, !PT ;  /* 0x0000012e02a07812 */ /* 0x000fe200078efcff */
[----:B------:R-:W-:Y:S01]  /*2b60*/  IMAD R43, R6, R4, R43 ;  /* 0x00000004062b7224 */ /* 0x000fe200078e022b */
[----:B------:R-:W-:Y:S01]  /*2b70*/  LOP3.LUT R4, R2, 0x58, RZ, 0xfc, !PT ;  /* 0x0000005802047812 */ /* 0x000fe200078efcff */
[----:B------:R-:W-:Y:S01]  /*2b80*/  @!P0 IMAD.MOV R36, RZ, RZ, -R36 ;  /* 0x000000ffff248224 */ /* 0x000fe200078e0a24 */
[----:B------:R-:W-:Y:S01]  /*2b90*/  ISETP.GT.U32.AND P0, PT, R6, R41, PT ;  /* 0x000000290600720c */ /* 0x000fe20003f04070 */
[--C-:B------:R-:W-:Y:S01]  /*2ba0*/  @!P3 IMAD.IADD R40, R40, 0x1, -R6.reuse ;  /* 0x000000012828b824 */ /* 0x100fe200078e0a06 */
[----:B------:R-:W-:Y:S01]  /*2bb0*/  ISETP.GE.AND P3, PT, R48, RZ, PT ;  /* 0x000000ff3000720c */ /* 0x000fe20003f66270 */
[----:B------:R-:W-:Y:S01]  /*2bc0*/  @!P6 IMAD.IADD R42, R42, 0x1, -R6 ;  /* 0x000000012a2ae824 */ /* 0x000fe200078e0a06 */
[----:B------:R-:W-:Y:S01]  /*2bd0*/  ISETP.GE.AND P6, PT, R45, RZ, PT ;  /* 0x000000ff2d00720c */ /* 0x000fe20003fc6270 */
[C---:B------:R-:W-:Y:S01]  /*2be0*/  IMAD R44, R6.reuse, R5, R44 ;  /* 0x00000005062c7224 */ /* 0x040fe200078e022c */
[----:B------:R-:W-:Y:S01]  /*2bf0*/  IABS R45, R4 ;  /* 0x00000004002d7213 */ /* 0x000fe20000000000 */
[----:B------:R-:W-:Y:S01]  /*2c00*/  @!P1 IMAD.MOV R39, RZ, RZ, -R39 ;  /* 0x000000ffff279224 */ /* 0x000fe200078e0a27 */
[C---:B------:R-:W-:Y:S01]  /*2c10*/  ISETP.GT.U32.AND P1, PT, R6.reuse, R43, PT ;  /* 0x0000002b0600720c */ /* 0x040fe20003f24070 */
[----:B------:R-:W-:Y:S01]  /*2c20*/  @!P4 IMAD.MOV R38, RZ, RZ, -R38 ;  /* 0x000000ffff26c224 */ /* 0x000fe200078e0a26 */
[C---:B------:R-:W-:Y:S01]  /*2c30*/  ISETP.GT.U32.AND P4, PT, R6.reuse, R42, PT ;  /* 0x0000002a0600720c */ /* 0x040fe20003f84070 */
[----:B------:R-:W-:Y:S01]  /*2c40*/  @!P5 IMAD.MOV R40, RZ, RZ, -R40 ;  /* 0x000000ffff28d224 */ /* 0x000fe200078e0a28 */
[----:B------:R-:W-:Y:S01]  /*2c50*/  ISETP.GT.U32.AND P5, PT, R6, R44, PT ;  /* 0x0000002c0600720c */ /* 0x000fe20003fa4070 */
[----:B------:R-:W-:Y:S01]  /*2c60*/  @!P0 IMAD.IADD R41, R41, 0x1, -R6 ;  /* 0x0000000129298824 */ /* 0x000fe200078e0a06 */
[----:B------:R-:W-:Y:S01]  /*2c70*/  LOP3.LUT R5, R2, 0x5a, RZ, 0xfc, !PT ;  /* 0x0000005a02057812 */ /* 0x000fe200078efcff */
[----:B------:R-:W-:Y:S01]  /*2c80*/  @!P2 IMAD.MOV R37, RZ, RZ, -R37 ;  /* 0x000000ffff25a224 */ /* 0x000fe200078e0a25 */
[----:B------:R-:W-:-:S02]  /*2c90*/  ISETP.GE.AND P0, PT, R49, RZ, PT ;  /* 0x000000ff3100720c */ /* 0x000fc40003f06270 */
[----:B------:R-:W-:Y:S02]  /*2ca0*/  ISETP.GT.U32.AND P2, PT, R6, R41, PT ;  /* 0x000000290600720c */ /* 0x000fe40003f44070 */
[----:B------:R-:W-:Y:S01]  /*2cb0*/  IABS R46, R5 ;  /* 0x00000005002e7213 */ /* 0x000fe20000000000 */
[--C-:B------:R-:W-:Y:S01]  /*2cc0*/  @!P1 IMAD.IADD R43, R43, 0x1, -R6.reuse ;  /* 0x000000012b2b9824 */ /* 0x100fe200078e0a06 */
[----:B------:R-:W-:Y:S01]  /*2cd0*/  ISETP.GE.AND P1, PT, R5, RZ, PT ;  /* 0x000000ff0500720c */ /* 0x000fe20003f26270 */
[--C-:B------:R-:W-:Y:S01]  /*2ce0*/  @!P4 IMAD.IADD R42, R42, 0x1, -R6.reuse ;  /* 0x000000012a2ac824 */ /* 0x100fe200078e0a06 */
[----:B------:R-:W-:Y:S01]  /*2cf0*/  ISETP.GE.AND P4, PT, R4, RZ, PT ;  /* 0x000000ff0400720c */ /* 0x000fe20003f86270 */
[----:B------:R-:W-:Y:S01]  /*2d00*/  @!P5 IMAD.IADD R44, R44, 0x1, -R6 ;  /* 0x000000012c2cd824 */ /* 0x000fe200078e0a06 */
[----:B------:R-:W-:Y:S01]  /*2d10*/  ISETP.GT.U32.AND P5, PT, R6, R43, PT ;  /* 0x0000002b0600720c */ /* 0x000fe20003fa4070 */
[----:B------:R-:W-:Y:S01]  /*2d20*/  IMAD.HI.U32 R4, R3, R45, RZ ;  /* 0x0000002d03047227 */ /* 0x000fe200078e00ff */
[----:B------:R-:W-:-:S02]  /*2d30*/  LOP3.LUT R49, R2, 0x60, RZ, 0xfc, !PT ;  /* 0x0000006002317812 */ /* 0x000fc400078efcff */
[----:B------:R-:W-:Y:S01]  /*2d40*/  IABS R151, R152 ;  /* 0x0000009800977213 */ /* 0x000fe20000000000 */
[----:B------:R-:W-:Y:S01]  /*2d50*/  IMAD.MOV R4, RZ, RZ, -R4 ;  /* 0x000000ffff047224 */ /* 0x000fe200078e0a04 */
[C---:B------:R-:W-:Y:S01]  /*2d60*/  LOP3.LUT R158, R2.reuse, 0x12c, RZ, 0xfc, !PT ;  /* 0x0000012c029e7812 */ /* 0x040fe200078efcff */
[----:B------:R-:W-:Y:S01]  /*2d70*/  IMAD.HI.U32 R5, R3, R46, RZ ;  /* 0x0000002e03057227 */ /* 0x000fe200078e00ff */
[----:B------:R-:W-:Y:S02]  /*2d80*/  LOP3.LUT R161, R2, 0x130, RZ, 0xfc, !PT ;  /* 0x0000013002a17812 */ /* 0x000fe400078efcff */
[----:B------:R-:W-:Y:S01]  /*2d90*/  IABS R155, R160 ;  /* 0x000000a0009b7213 */ /* 0x000fe20000000000 */
[----:B------:R-:W-:Y:S01]  /*2da0*/  IMAD R45, R6, R4, R45 ;  /* 0x00000004062d7224 */ /* 0x000fe200078e022d */
[----:B------:R-:W-:Y:S01]  /*2db0*/  LOP3.LUT R4, R2, 0x5e, RZ, 0xfc, !PT ;  /* 0x0000005e02047812 */ /* 0x000fe200078efcff */
[--C-:B------:R-:W-:Y:S01]  /*2dc0*/  @!P2 IMAD.IADD R41, R41, 0x1, -R6.reuse ;  /* 0x000000012929a824 */ /* 0x100fe200078e0a06 */
[----:B------:R-:W-:Y:S01]  /*2dd0*/  ISETP.GE.AND P2, PT, R50, RZ, PT ;  /* 0x000000ff3200720c */ /* 0x000fe20003f46270 */
[----:B------:R-:W-:Y:S01]  /*2de0*/  @!P5 IMAD.IADD R43, R43, 0x1, -R6 ;  /* 0x000000012b2bd824 */ /* 0x000fe200078e0a06 */
[C---:B------:R-:W-:Y:S01]  /*2df0*/  ISETP.GT.U32.AND P5, PT, R6.reuse, R45, PT ;  /* 0x0000002d0600720c */ /* 0x040fe20003fa4070 */
[----:B------:R-:W-:Y:S01]  /*2e00*/  IMAD.MOV R5, RZ, RZ, -R5 ;  /* 0x000000ffff057224 */ /* 0x000fe200078e0a05 */
[----:B------:R-:W-:Y:S01]  /*2e10*/  IABS R48, R4 ;  /* 0x0000000400307213 */ /* 0x000fe20000000000 */
[----:B------:R-:W-:Y:S01]  /*2e20*/  @!P3 IMAD.MOV R41, RZ, RZ, -R41 ;  /* 0x000000ffff29b224 */ /* 0x000fe200078e0a29 */
[C---:B------:R-:W-:Y:S01]  /*2e30*/  ISETP.GT.U32.AND P3, PT, R6.reuse, R44, PT ;  /* 0x0000002c0600720c */ /* 0x040fe20003f64070 */
[C---:B------:R-:W-:Y:S01]  /*2e40*/  IMAD R46, R6.reuse, R5, R46 ;  /* 0x00000005062e7224 */ /* 0x040fe200078e022e */
[----:B------:R-:W-:Y:S01]  /*2e50*/  IABS R50, R55 ;  /* 0x0000003700327213 */ /* 0x000fe20000000000 */
[----:B------:R-:W-:Y:S01]  /*2e60*/  @!P6 IMAD.MOV R43, RZ, RZ, -R43 ;  /* 0x000000ffff2be224 */ /* 0x000fe200078e0a2b */
[----:B------:R-:W-:Y:S01]  /*2e70*/  IABS R154, R158 ;  /* 0x0000009e009a7213 */ /* 0x000fe20000000000 */
[----:B------:R-:W-:Y:S01]  /*2e80*/  @!P0 IMAD.MOV R42, RZ, RZ, -R42 ;  /* 0x000000ffff2a8224 */ /* 0x000fe200078e0a2a */
[----:B------:R-:W-:-:S02]  /*2e90*/  ISETP.GT.U32.AND P6, PT, R6, R46, PT ;  /* 0x0000002e0600720c */ /* 0x000fc40003fc4070 */
[----:B------:R-:W-:Y:S01]  /*2ea0*/  ISETP.GE.AND P0, PT, R47, RZ, PT ;  /* 0x000000ff2f00720c */ /* 0x000fe20003f06270 */
[--C-:B------:R-:W-:Y:S01]  /*2eb0*/  @!P5 IMAD.IADD R45, R45, 0x1, -R6.reuse ;  /* 0x000000012d2dd824 */ /* 0x100fe200078e0a06 */
[----:B------:R-:W-:Y:S02]  /*2ec0*/  IABS R47, R47 ;  /* 0x0000002f002f7213 */ /* 0x000fe40000000000 */
[----:B------:R-:W-:Y:S01]  /*2ed0*/  IABS R156, R161 ;  /* 0x000000a1009c7213 */ /* 0x000fe20000000000 */
[----:B------:R-:W-:Y:S01]  /*2ee0*/  @!P3 IMAD.IADD R44, R44, 0x1, -R6 ;  /* 0x000000012c2cb824 */ /* 0x000fe200078e0a06 */
[----:B------:R-:W-:Y:S01]  /*2ef0*/  ISETP.GE.AND P3, PT, R4, RZ, PT ;  /* 0x000000ff0400720c */ /* 0x000fe20003f66270 */
[----:B------:R-:W-:Y:S01]  /*2f00*/  IMAD.HI.U32 R4, R3, R47, RZ ;  /* 0x0000002f03047227 */ /* 0x000fe200078e00ff */
[----:B------:R-:W-:Y:S02]  /*2f10*/  ISETP.GT.U32.AND P5, PT, R6, R45, PT ;  /* 0x0000002d0600720c */ /* 0x000fe40003fa4070 */
[----:B------:R-:W-:Y:S01]  /*2f20*/  LOP3.LUT R162, R2, 0x132, RZ, 0xfc, !PT ;  /* 0x0000013202a27812 */ /* 0x000fe200078efcff */
[----:B------:R-:W-:Y:S01]  /*2f30*/  @!P2 IMAD.MOV R44, RZ, RZ, -R44 ;  /* 0x000000ffff2ca224 */ /* 0x000fe200078e0a2c */
[----:B------:R-:W-:Y:S01]  /*2f40*/  ISETP.GE.AND P2, PT, R49, RZ, PT ;  /* 0x000000ff3100720c */ /* 0x000fe20003f46270 */
[----:B------:R-:W-:Y:S01]  /*2f50*/  IMAD.MOV R5, RZ, RZ, -R4 ;  /* 0x000000ffff057224 */ /* 0x000fe200078e0a04 */
[----:B------:R-:W-:Y:S01]  /*2f60*/  IABS R49, R49 ;  /* 0x0000003100317213 */ /* 0x000fe20000000000 */
[----:B------:R-:W-:Y:S01]  /*2f70*/  @!P6 IMAD.IADD R46, R46, 0x1, -R6 ;  /* 0x000000012e2ee824 */ /* 0x000fe200078e0a06 */
[C---:B------:R-:W-:Y:S01]  /*2f80*/  LOP3.LUT R163, R2.reuse, 0x134, RZ, 0xfc, !PT ;  /* 0x0000013402a37812 */ /* 0x040fe200078efcff */
[----:B------:R-:W-:Y:S01]  /*2f90*/  IMAD.HI.U32 R4, R3, R48, RZ ;  /* 0x0000003003047227 */ /* 0x000fe200078e00ff */
[----:B------:R-:W-:-:S02]  /*2fa0*/  LOP3.LUT R164, R2, 0x136, RZ, 0xfc, !PT ;  /* 0x0000013602a47812 */ /* 0x000fc400078efcff */
[C---:B------:R-:W-:Y:S01]  /*2fb0*/  ISETP.GT.U32.AND P6, PT, R6.reuse, R46, PT ;  /* 0x0000002e0600720c */ /* 0x040fe20003fc4070 */
[----:B------:R-:W-:Y:S01]  /*2fc0*/  IMAD R47, R6, R5, R47 ;  /* 0x00000005062f7224 */ /* 0x000fe200078e022f */
[C---:B------:R-:W-:Y:S01]  /*2fd0*/  LOP3.LUT R165, R2.reuse, 0x138, RZ, 0xfc, !PT ;  /* 0x0000013802a57812 */ /* 0x040fe200078efcff */
[----:B------:R-:W-:Y:S01]  /*2fe0*/  IMAD.MOV R5, RZ, RZ, -R4 ;  /* 0x000000ffff057224 */ /* 0x000fe200078e0a04 */
[C---:B------:R-:W-:Y:S01]  /*2ff0*/  LOP3.LUT R166, R2.reuse, 0x13c, RZ, 0xfc, !PT ;  /* 0x0000013c02a67812 */ /* 0x040fe200078efcff */
[----:B------:R-:W-:Y:S01]  /*3000*/  IMAD.HI.U32 R4, R3, R49, RZ ;  /* 0x0000003103047227 */ /* 0x000fe200078e00ff */
[----:B------:R-:W-:Y:S02]  /*3010*/  IABS R159, R165 ;  /* 0x000000a5009f7213 */ /* 0x000fe40000000000 */
[----:B------:R-:W-:Y:S01]  /*3020*/  LOP3.LUT R169, R2, 0x148, RZ, 0xfc, !PT ;  /* 0x0000014802a97812 */ /* 0x000fe200078efcff */
[----:B------:R-:W-:Y:S01]  /*3030*/  @!P5 IMAD.IADD R45, R45, 0x1, -R6 ;  /* 0x000000012d2dd824 */ /* 0x000fe200078e0a06 */
[C---:B------:R-:W-:Y:S01]  /*3040*/  ISETP.GT.U32.AND P5, PT, R6.reuse, R47, PT ;  /* 0x0000002f0600720c */ /* 0x040fe20003fa4070 */
[----:B------:R-:W-:Y:S01]  /*3050*/  IMAD R48, R6, R5, R48 ;  /* 0x0000000506307224 */ /* 0x000fe200078e0230 */
[C---:B------:R-:W-:Y:S01]  /*3060*/  LOP3.LUT R171, R2.reuse, 0x14a, RZ, 0xfc, !PT ;  /* 0x0000014a02ab7812 */ /* 0x040fe200078efcff */
[----:B------:R-:W-:Y:S01]  /*3070*/  IMAD.HI.U32 R5, R3, R50, RZ ;  /* 0x0000003203057227 */ /* 0x000fe200078e00ff */
[----:B------:R-:W-:-:S02]  /*3080*/  LOP3.LUT R172, R2, 0x14c, RZ, 0xfc, !PT ;  /* 0x0000014c02ac7812 */ /* 0x000fc400078efcff */
[----:B------:R-:W-:Y:S01]  /*3090*/  IABS R167, R171 ;  /* 0x000000ab00a77213 */ /* 0x000fe20000000000 */
[----:B------:R-:W-:Y:S01]  /*30a0*/  IMAD.MOV R4, RZ, RZ, -R4 ;  /* 0x000000ffff047224 */ /* 0x000fe200078e0a04 */
[C---:B------:R-:W-:Y:S01]  /*30b0*/  LOP3.LUT R173, R2.reuse, 0x14e, RZ, 0xfc, !PT ;  /* 0x0000014e02ad7812 */ /* 0x040fe200078efcff */
[----:B------:R-:W-:Y:S01]  /*30c0*/  IMAD.MOV R5, RZ, RZ, -R5 ;  /* 0x000000ffff057224 */ /* 0x000fe200078e0a05 */
[----:B------:R-:W-:Y:S01]  /*30d0*/  LOP3.LUT R174, R2, 0x150, RZ, 0xfc, !PT ;  /* 0x0000015002ae7812 */ /* 0x000fe200078efcff */
[C---:B------:R-:W-:Y:S01]  /*30e0*/  IMAD R49, R6.reuse, R4, R49 ;  /* 0x0000000406317224 */ /* 0x040fe200078e0231 */
[----:B------:R-:W-:Y:S01]  /*30f0*/  IABS R168, R173 ;  /* 0x000000ad00a87213 */ /* 0x000fe20000000000 */
[----:B------:R-:W-:Y:S01]  /*3100*/  IMAD R50, R6, R5, R50 ;  /* 0x0000000506327224 */ /* 0x000fe200078e0232 */
[----:B------:R-:W-:Y:S01]  /*3110*/  LOP3.LUT R175, R2, 0x152, RZ, 0xfc, !PT ;  /* 0x0000015202af7812 */ /* 0x000fe200078efcff */
[--C-:B------:R-:W-:Y:S01]  /*3120*/  @!P6 IMAD.IADD R46, R46, 0x1, -R6.reuse ;  /* 0x000000012e2ee824 */ /* 0x100fe200078e0a06 */
[C---:B------:R-:W-:Y:S01]  /*3130*/  ISETP.GT.U32.AND P6, PT, R6.reuse, R49, PT ;  /* 0x000000310600720c */ /* 0x040fe20003fc4070 */
[----:B------:R-:W-:Y:S01]  /*3140*/  @!P5 IMAD.IADD R47, R47, 0x1, -R6 ;  /* 0x000000012f2fd824 */ /* 0x000fe200078e0a06 */
[----:B------:R-:W-:Y:S01]  /*3150*/  ISETP.GT.U32.AND P5, PT, R6, R50, PT ;  /* 0x000000320600720c */ /* 0x000fe20003fa4070 */
[----:B------:R-:W-:Y:S01]  /*3160*/  IMAD.HI.U32 R4, R3, R51, RZ ;  /* 0x0000003303047227 */ /* 0x000fe200078e00ff */
[----:B------:R-:W-:-:S02]  /*3170*/  IABS R170, R174 ;  /* 0x000000ae00aa7213 */ /* 0x000fc40000000000 */
[----:B------:R-:W-:Y:S01]  /*3180*/  LOP3.LUT R176, R2, 0x154, RZ, 0xfc, !PT ;  /* 0x0000015402b07812 */ /* 0x000fe200078efcff */
[----:B------:R-:W-:Y:S01]  /*3190*/  @!P4 IMAD.MOV R45, RZ, RZ, -R45 ;  /* 0x000000ffff2dc224 */ /* 0x000fe200078e0a2d */
[----:B------:R-:W-:Y:S01]  /*31a0*/  ISETP.GT.U32.AND P4, PT, R6, R48, PT ;  /* 0x000000300600720c */ /* 0x000fe20003f84070 */
[----:B------:R-:W-:Y:S01]  /*31b0*/  IMAD.MOV R4, RZ, RZ, -R4 ;  /* 0x000000ffff047224 */ /* 0x000fe200078e0a04 */
[C---:B------:R-:W-:Y:S01]  /*31c0*/  LOP3.LUT R177, R2.reuse, 0x156, RZ, 0xfc, !PT ;  /* 0x0000015602b17812 */ /* 0x040fe200078efcff */
[----:B------:R-:W-:Y:S01]  /*31d0*/  @!P1 IMAD.MOV R46, RZ, RZ, -R46 ;  /* 0x000000ffff2e9224 */ /* 0x000fe200078e0a2e */
[C---:B------:R-:W-:Y:S01]  /*31e0*/  LOP3.LUT R178, R2.reuse, 0x158, RZ, 0xfc, !PT ;  /* 0x0000015802b27812 */ /* 0x040fe200078efcff */
[--C-:B------:R-:W-:Y:S01]  /*31f0*/  @!P6 IMAD.IADD R49, R49, 0x1, -R6.reuse ;  /* 0x000000013131e824 */ /* 0x100fe200078e0a06 */
[----:B------:R-:W-:Y:S01]  /*3200*/  LOP3.LUT R180, R2, 0x15c, RZ, 0xfc, !PT ;  /* 0x0000015c02b47812 */ /* 0x000fe200078efcff */
[----:B------:R-:W-:Y:S01]  /*3210*/  @!P5 IMAD.IADD R50, R50, 0x1, -R6 ;  /* 0x000000013232d824 */ /* 0x000fe200078e0a06 */
[----:B------:R-:W-:Y:S01]  /*3220*/  LOP3.LUT R179, R2, 0x15a, RZ, 0xfc, !PT ;  /* 0x0000015a02b37812 */ /* 0x000fe200078efcff */
[C---:B------:R-:W-:Y:S01]  /*3230*/  IMAD R51, R6.reuse, R4, R51 ;  /* 0x0000000406337224 */ /* 0x040fe200078e0233 */
[C---:B------:R-:W-:Y:S01]  /*3240*/  ISETP.GT.U32.AND P5, PT, R6.reuse, R49, PT ;  /* 0x000000310600720c */ /* 0x040fe20003fa4070 */
[----:B------:R-:W-:Y:S01]  /*3250*/  IMAD.HI.U32 R4, R3, R52, RZ ;  /* 0x0000003403047227 */ /* 0x000fe200078e00ff */
[----:B------:R-:W-:-:S02]  /*3260*/  ISETP.GT.U32.AND P1, PT, R6, R50, PT ;  /* 0x000000320600720c */ /* 0x000fc40003f24070 */
[C---:B------:R-:W-:Y:S01]  /*3270*/  LOP3.LUT R181, R2.reuse, 0x15e, RZ, 0xfc, !PT ;  /* 0x0000015e02b57812 */ /* 0x040fe200078efcff */
[----:B------:R-:W-:Y:S01]  /*3280*/  IMAD.MOV R5, RZ, RZ, -R4 ;  /* 0x000000ffff057224 */ /* 0x000fe200078e0a04 */
[----:B------:R-:W-:Y:S01]  /*3290*/  LOP3.LUT R182, R2, 0x162, RZ, 0xfc, !PT ;  /* 0x0000016202b67812 */ /* 0x000fe200078efcff */
[----:B------:R-:W-:Y:S01]  /*32a0*/  @!P4 IMAD.IADD R48, R48, 0x1, -R6 ;  /* 0x000000013030c824 */ /* 0x000fe200078e0a06 */
[C---:B------:R-:W-:Y:S01]  /*32b0*/  ISETP.GT.U32.AND P4, PT, R6.reuse, R47, PT ;  /* 0x0000002f0600720c */ /* 0x040fe20003f84070 */
[----:B------:R-:W-:Y:S01]  /*32c0*/  IMAD R52, R6, R5, R52 ;  /* 0x0000000506347224 */ /* 0x000fe200078e0234 */
[----:B------:R-:W-:Y:S01]  /*32d0*/  LOP3.LUT R183, R2, 0x166, RZ, 0xfc, !PT ;  /* 0x0000016602b77812 */ /* 0x000fe200078efcff */
[----:B------:R-:W-:Y:S01]  /*32e0*/  IMAD.HI.U32 R4, R3, R53, RZ ;  /* 0x0000003503047227 */ /* 0x000fe200078e00ff */
[----:B------:R-:W-:Y:S02]  /*32f0*/  ISETP.GT.U32.AND P6, PT, R6, R48, PT ;  /* 0x000000300600720c */ /* 0x000fe40003fc4070 */
[----:B------:R-:W-:Y:S01]  /*3300*/  LOP3.LUT R185, R2, 0x16c, RZ, 0xfc, !PT ;  /* 0x0000016c02b97812 */ /* 0x000fe200078efcff */
[----:B------:R-:W-:Y:S01]  /*3310*/  @!P5 IMAD.IADD R49, R49, 0x1, -R6 ;  /* 0x000000013131d824 */ /* 0x000fe200078e0a06 */
[----:B------:R-:W-:Y:S01]  /*3320*/  ISETP.GT.U32.AND P5, PT, R6, R52, PT ;  /* 0x000000340600720c */ /* 0x000fe20003fa4070 */
[----:B------:R-:W-:Y:S01]  /*3330*/  IMAD.MOV R4, RZ, RZ, -R4 ;  /* 0x000000ffff047224 */ /* 0x000fe200078e0a04 */
[----:B------:R-:W-:Y:S01]  /*3340*/  IABS R184, R185 ;  /* 0x000000b900b87213 */ /* 0x000fe20000000000 */
[----:B------:R-:W-:Y:S01]  /*3350*/  IMAD.HI.U32 R5, R3, R54, RZ ;  /* 0x0000003603057227 */ /* 0x000fe200078e00ff */
[----:B------:R-:W-:-:S02]  /*3360*/  LOP3.LUT R189, R2, 0x170, RZ, 0xfc, !PT ;  /* 0x0000017002bd7812 */ /* 0x000fc400078efcff */
[----:B------:R-:W-:Y:S01]  /*3370*/  LOP3.LUT R190, R2, 0x172, RZ, 0xfc, !PT ;  /* 0x0000017202be7812 */ /* 0x000fe200078efcff */
[----:B------:R-:W-:Y:S01]  /*3380*/  IMAD R53, R6, R4, R53 ;  /* 0x0000000406357224 */ /* 0x000fe200078e0235 */
[----:B------:R-:W-:Y:S01]  /*3390*/  IABS R186, R189 ;  /* 0x000000bd00ba7213 */ /* 0x000fe20000000000 */
[--C-:B------:R-:W-:Y:S01]  /*33a0*/  @!P6 IMAD.IADD R48, R48, 0x1, -R6.reuse ;  /* 0x000000013030e824 */ /* 0x100fe200078e0a06 */
[----:B------:R-:W-:Y:S01]  /*33b0*/  ISETP.GE.AND P6, PT, R55, RZ, PT ;  /* 0x000000ff3700720c */ /* 0x000fe20003fc6270 */
[--C-:B------:R-:W-:Y:S01]  /*33c0*/  @!P4 IMAD.IADD R47, R47, 0x1, -R6.reuse ;  /* 0x000000012f2fc824 */ /* 0x100fe200078e0a06 */
[----:B------:R-:W-:Y:S01]  /*33d0*/  IABS R55, R60 ;  /* 0x0000003c00377213 */ /* 0x000fe20000000000 */
[----:B------:R-:W-:Y:S01]  /*33e0*/  @!P5 IMAD.IADD R52, R52, 0x1, -R6 ;  /* 0x000000013434d824 */ /* 0x000fe200078e0a06 */
[----:B------:R-:W-:Y:S01]  /*33f0*/  ISETP.GT.U32.AND P4, PT, R6, R51, PT ;  /* 0x000000330600720c */ /* 0x000fe20003f84070 */
[----:B------:R-:W-:Y:S01]  /*3400*/  IMAD.MOV R5, RZ, RZ, -R5 ;  /* 0x000000ffff057224 */ /* 0x000fe200078e0a05 */
[----:B------:R-:W-:Y:S01]  /*3410*/  LOP3.LUT R191, R2, 0x174, RZ, 0xfc, !PT ;  /* 0x0000017402bf7812 */ /* 0x000fe200078efcff */
[----:B------:R-:W-:Y:S01]  /*3420*/  IMAD.HI.U32 R4, R3, R55, RZ ;  /* 0x0000003703047227 */ /* 0x000fe200078e00ff */
[----:B------:R-:W-:-:S02]  /*3430*/  ISETP.GT.U32.AND P5, PT, R6, R52, PT ;  /* 0x000000340600720c */ /* 0x000fc40003fa4070 */
[----:B------:R-:W-:Y:S01]  /*3440*/  IABS R187, R190 ;  /* 0x000000be00bb7213 */ /* 0x000fe20000000000 */
[----:B------:R-:W-:Y:S01]  /*3450*/  IMAD.MOV R4, RZ, RZ, -R4 ;  /* 0x000000ffff047224 */ /* 0x000fe200078e0a04 */
[----:B------:R-:W-:Y:S01]  /*3460*/  IABS R188, R191 ;  /* 0x000000bf00bc7213 */ /* 0x000fe20000000000 */
[--C-:B------:R-:W-:Y:S01]  /*3470*/  @!P1 IMAD.IADD R50, R50, 0x1, -R6.reuse ;  /* 0x0000000132329824 */ /* 0x100fe200078e0a06 */
[----:B------:R-:W-:Y:S01]  /*3480*/  ISETP.GE.AND P1, PT, R56, RZ, PT ;  /* 0x000000ff3800720c */ /* 0x000fe20003f26270 */
[C---:B------:R-:W-:Y:S01]  /*3490*/  IMAD R55, R6.reuse, R4, R55 ;  /* 0x0000000406377224 */ /* 0x040fe200078e0237 */
[----:B------:R-:W-:Y:S01]  /*34a0*/  IABS R56, R61 ;  /* 0x0000003d00387213 */ /* 0x000fe20000000000 */
[----:B------:R-:W-:Y:S01]  /*34b0*/  @!P4 IMAD.IADD R51, R51, 0x1, -R6 ;  /* 0x000000013333c824 */ /* 0x000fe200078e0a06 */
[----:B------:R-:W-:Y:S01]  /*34c0*/  ISETP.GE.AND P4, PT, R57, RZ, PT ;  /* 0x000000ff3900720c */ /* 0x000fe20003f86270 */
[----:B------:R-:W-:Y:S01]  /*34d0*/  IMAD R54, R6, R5, R54 ;  /* 0x0000000506367224 */ /* 0x000fe200078e0236 */
[----:B------:R-:W-:Y:S01]  /*34e0*/  IABS R57, R62 ;  /* 0x0000003e00397213 */ /* 0x000fe20000000000 */
[----:B------:R-:W-:Y:S01]  /*34f0*/  @!P5 IMAD.IADD R52, R52, 0x1, -R6 ;  /* 0x000000013434d824 */ /* 0x000fe200078e0a06 */
[C---:B------:R-:W-:Y:S01]  /*3500*/  ISETP.GT.U32.AND P5, PT, R6.reuse, R55, PT ;  /* 0x000000370600720c */ /* 0x040fe20003fa4070 */
[----:B------:R-:W-:Y:S01]  /*3510*/  @!P3 IMAD.MOV R48, RZ, RZ, -R48 ;  /* 0x000000ffff30b224 */ /* 0x000fe200078e0a30 */
[C---:B------:R-:W-:Y:S01]  /*3520*/  ISETP.GT.U32.AND P3, PT, R6.reuse, R53, PT ;  /* 0x000000350600720c */ /* 0x040fe20003f64070 */
[----:B------:R-:W-:Y:S01]  /*3530*/  @!P0 IMAD.MOV R47, RZ, RZ, -R47 ;  /* 0x000000ffff2f8224 */ /* 0x000fe200078e0a2f */
[C---:B------:R-:W-:Y:S01]  /*3540*/  ISETP.GT.U32.AND P0, PT, R6.reuse, R51, PT ;  /* 0x000000330600720c */ /* 0x040fe20003f04070 */
[----:B------:R-:W-:Y:S01]  /*3550*/  @!P6 IMAD.MOV R50, RZ, RZ, -R50 ;  /* 0x000000ffff32e224 */ /* 0x000fe200078e0a32 */
[----:B------:R-:W-:Y:S01]  /*3560*/  ISETP.GT.U32.AND P6, PT, R6, R54, PT ;  /* 0x000000360600720c */ /* 0x000fe20003fc4070 */
[----:B------:R-:W-:Y:S01]  /*3570*/  IMAD.HI.U32 R4, R3, R56, RZ ;  /* 0x0000003803047227 */ /* 0x000fe200078e00ff */
[----:B------:R-:W-:-:S02]  /*3580*/  LOP3.LUT R192, R2, 0x176, RZ, 0xfc, !PT ;  /* 0x0000017602c07812 */ /* 0x000fc400078efcff */
[C---:B------:R-:W-:Y:S01]  /*3590*/  LOP3.LUT R193, R2.reuse, 0x178, RZ, 0xfc, !PT ;  /* 0x0000017802c17812 */ /* 0x040fe200078efcff */
[----:B------:R-:W-:Y:S01]  /*35a0*/  IMAD.MOV R5, RZ, RZ, -R4 ;  /* 0x000000ffff057224 */ /* 0x000fe200078e0a04 */
[C---:B------:R-:W-:Y:S01]  /*35b0*/  LOP3.LUT R194, R2.reuse, 0x17a, RZ, 0xfc, !PT ;  /* 0x0000017a02c27812 */ /* 0x040fe200078efcff */
[--C-:B------:R-:W-:Y:S01]  /*35c0*/  @!P5 IMAD.IADD R55, R55, 0x1, -R6.reuse ;  /* 0x000000013737d824 */ /* 0x100fe200078e0a06 */
[C---:B------:R-:W-:Y:S01]  /*35d0*/  LOP3.LUT R195, R2.reuse, 0x180, RZ, 0xfc, !PT ;  /* 0x0000018002c37812 */ /* 0x040fe200078efcff */
[----:B------:R-:W-:Y:S01]  /*35e0*/  IMAD.HI.U32 R4, R3, R57, RZ ;  /* 0x0000003903047227 */ /* 0x000fe200078e00ff */
[----:B------:R-:W-:Y:S02]  /*35f0*/  LOP3.LUT R196, R2, 0x182, RZ, 0xfc, !PT ;  /* 0x0000018202c47812 */ /* 0x000fe400078efcff */
[----:B------:R-:W-:Y:S01]  /*3600*/  ISETP.GT.U32.AND P5, PT, R6, R55, PT ;  /* 0x000000370600720c */ /* 0x000fe20003fa4070 */
[----:B------:R-:W-:Y:S01]  /*3610*/  @!P3 IMAD.IADD R53, R53, 0x1, -R6 ;  /* 0x000000013535b824 */ /* 0x000fe200078e0a06 */
[----:B------:R-:W-:Y:S01]  /*3620*/  ISETP.GE.AND P3, PT, R60, RZ, PT ;  /* 0x000000ff3c00720c */ /* 0x000fe20003f66270 */
[----:B------:R-:W-:Y:S01]  /*3630*/  IMAD.MOV R4, RZ, RZ, -R4 ;  /* 0x000000ffff047224 */ /* 0x000fe200078e0a04 */
[----:B------:R-:W-:Y:S01]  /*3640*/  IABS R60, R64 ;  /* 0x00000040003c7213 */ /* 0x000fe20000000000 */
[--C-:B------:R-:W-:Y:S01]  /*3650*/  @!P0 IMAD.IADD R51, R51, 0x1, -R6.reuse ;  /* 0x0000000133338824 */ /* 0x100fe200078e0a06 */
[----:B------:R-:W-:Y:S01]  /*3660*/  ISETP.GE.AND P0, PT, R59, RZ, PT ;  /* 0x000000ff3b00720c */ /* 0x000fe20003f06270 */
[--C-:B------:R-:W-:Y:S01]  /*3670*/  @!P6 IMAD.IADD R54, R54, 0x1, -R6.reuse ;  /* 0x000000013636e824 */ /* 0x100fe200078e0a06 */
[C---:B------:R-:W-:Y:S01]  /*3680*/  ISETP.GT.U32.AND P6, PT, R6.reuse, R53, PT ;  /* 0x000000350600720c */ /* 0x040fe20003fc4070 */
[----:B------:R-:W-:Y:S01]  /*3690*/  IMAD R57, R6, R4, R57 ;  /* 0x0000000406397224 */ /* 0x000fe200078e0239 */
[----:B------:R-:W-:Y:S01]  /*36a0*/  LOP3.LUT R204, R2, 0x184, RZ, 0xfc, !PT ;  /* 0x0000018402cc7812 */ /* 0x000fe200078efcff */
[----:B------:R-:W-:Y:S01]  /*36b0*/  @!P1 IMAD.MOV R51, RZ, RZ, -R51 ;  /* 0x000000ffff339224 */ /* 0x000fe200078e0a33 */
[C---:B------:R-:W-:Y:S01]  /*36c0*/  ISETP.GT.U32.AND P1, PT, R6.reuse, R54, PT ;  /* 0x000000360600720c */ /* 0x040fe20003f24070 */
[----:B------:R-:W-:Y:S01]  /*36d0*/  @!P5 IMAD.IADD R55, R55, 0x1, -R6 ;  /* 0x000000013737d824 */ /* 0x000fe200078e0a06 */
[C---:B------:R-:W-:Y:S01]  /*36e0*/  ISETP.GT.U32.AND P5, PT, R6.reuse, R57, PT ;  /* 0x000000390600720c */ /* 0x040fe20003fa4070 */
[----:B------:R-:W-:Y:S01]  /*36f0*/  IMAD R56, R6, R5, R56 ;  /* 0x0000000506387224 */ /* 0x000fe200078e0238 */
[----:B------:R-:W-:Y:S01]  /*3700*/  LOP3.LUT R205, R2, 0x186, RZ, 0xfc, !PT ;  /* 0x0000018602cd7812 */ /* 0x000fe200078efcff */
[----:B------:R-:W-:Y:S01]  /*3710*/  @!P2 IMAD.MOV R49, RZ, RZ, -R49 ;  /* 0x000000ffff31a224 */ /* 0x000fe200078e0a31 */
[----:B------:R-:W-:Y:S01]  /*3720*/  ISETP.GE.AND P2, PT, R58, RZ, PT ;  /* 0x000000ff3a00720c */ /* 0x000fe20003f46270 */
[----:B------:R-:W-:Y:S01]  /*3730*/  IMAD.HI.U32 R5, R3, R60, RZ ;  /* 0x0000003c03057227 */ /* 0x000fe200078e00ff */
[----:B------:R-:W-:-:S02]  /*3740*/  IABS R58, R63 ;  /* 0x0000003f003a7213 */ /* 0x000fc40000000000 */
[----:B------:R-:W-:Y:S01]  /*3750*/  IABS R198, R205 ;  /* 0x000000cd00c67213 */ /* 0x000fe20000000000 */
[--C-:B------:R-:W-:Y:S01]  /*3760*/  @!P6 IMAD.IADD R53, R53, 0x1, -R6.reuse ;  /* 0x000000013535e824 */ /* 0x100fe200078e0a06 */
[----:B------:R-:W-:Y:S01]  /*3770*/  ISETP.GT.U32.AND P6, PT, R6, R56, PT ;  /* 0x000000380600720c */ /* 0x000fe20003fc4070 */
[--C-:B------:R-:W-:Y:S01]  /*3780*/  @!P1 IMAD.IADD R54, R54, 0x1, -R6.reuse ;  /* 0x0000000136369824 */ /* 0x100fe200078e0a06 */
[----:B------:R-:W-:Y:S01]  /*3790*/  ISETP.GE.AND P1, PT, R61, RZ, PT ;  /* 0x000000ff3d00720c */ /* 0x000fe20003f26270 */
[----:B------:R-:W-:Y:S01]  /*37a0*/  @!P5 IMAD.IADD R57, R57, 0x1, -R6 ;  /* 0x000000013939d824 */ /* 0x000fe200078e0a06 */
[----:B------:R-:W-:Y:S01]  /*37b0*/  IABS R61, R65 ;  /* 0x00000041003d7213 */ /* 0x000fe20000000000 */
[C---:B------:R-:W-:Y:S01]  /*37c0*/  IMAD.HI.U32 R4, R3.reuse, R58, RZ ;  /* 0x0000003a03047227 */ /* 0x040fe200078e00ff */
[----:B------:R-:W-:Y:S02]  /*37d0*/  LOP3.LUT R206, R2, 0x188, RZ, 0xfc, !PT ;  /* 0x0000018802ce7812 */ /* 0x000fe400078efcff */
[----:B------:R-:W-:Y:S01]  /*37e0*/  ISETP.GT.U32.AND P5, PT, R6, R57, PT ;  /* 0x000000390600720c */ /* 0x000fe20003fa4070 */
[----:B------:R-:W-:Y:S01]  /*37f0*/  IMAD.MOV R59, RZ, RZ, -R4 ;  /* 0x000000ffff3b7224 */ /* 0x000fe200078e0a04 */
[C---:B------:R-:W-:Y:S01]  /*3800*/  LOP3.LUT R207, R2.reuse, 0x18a, RZ, 0xfc, !PT ;  /* 0x0000018a02cf7812 */ /* 0x040fe200078efcff */
[----:B------:R-:W-:Y:S01]  /*3810*/  IMAD.HI.U32 R4, R3, R61, RZ ;  /* 0x0000003d03047227 */ /* 0x000fe200078e00ff */
[----:B------:R-:W-:-:S02]  /*3820*/  LOP3.LUT R203, R2, 0x18c, RZ, 0xfc, !PT ;  /* 0x0000018c02cb7812 */ /* 0x000fc400078efcff */
[----:B------:R-:W-:Y:S01]  /*3830*/  IABS R200, R206 ;  /* 0x000000ce00c87213 */ /* 0x000fe20000000000 */
[----:B------:R-:W-:Y:S01]  /*3840*/  IMAD.MOV R5, RZ, RZ, -R5 ;  /* 0x000000ffff057224 */ /* 0x000fe200078e0a05 */
[----:B------:R-:W-:Y:S01]  /*3850*/  IABS R201, R207 ;  /* 0x000000cf00c97213 */ /* 0x000fe20000000000 */
[----:B------:R-:W-:Y:S01]  /*3860*/  @!P6 IMAD.IADD R56, R56, 0x1, -R6 ;  /* 0x000000013838e824 */ /* 0x000fe200078e0a06 */
[----:B------:R-:W-:Y:S01]  /*3870*/  ISETP.GE.AND P6, PT, R62, RZ, PT ;  /* 0x000000ff3e00720c */ /* 0x000fe20003fc6270 */
[----:B------:R-:W-:Y:S01]  /*3880*/  IMAD.MOV R4, RZ, RZ, -R4 ;  /* 0x000000ffff047224 */ /* 0x000fe200078e0a04 */
[----:B------:R-:W-:Y:S01]  /*3890*/  IABS R202, R203 ;  /* 0x000000cb00ca7213 */ /* 0x000fe20000000000 */
[----:B------:R-:W-:Y:S01]  /*38a0*/  IMAD R58, R6, R59, R58 ;  /* 0x0000003b063a7224 */ /* 0x000fe200078e023a */
[----:B------:R-:W-:Y:S01]  /*38b0*/  LOP3.LUT R208, R2, 0x18e, RZ, 0xfc, !PT ;  /* 0x0000018e02d07812 */ /* 0x000fe200078efcff */
[C---:B------:R-:W-:Y:S01]  /*38c0*/  IMAD R59, R6.reuse, R5, R60 ;  /* 0x00000005063b7224 */ /* 0x040fe200078e023c */
[----:B------:R-:W-:Y:S01]  /*38d0*/  IABS R5, R66 ;  /* 0x0000004200057213 */ /* 0x000fe20000000000 */
[----:B------:R-:W-:Y:S01]  /*38e0*/  @!P4 IMAD.MOV R52, RZ, RZ, -R52 ;  /* 0x000000ffff34c224 */ /* 0x000fe200078e0a34 */
[C---:B------:R-:W-:Y:S01]  /*38f0*/  ISETP.GT.U32.AND P4, PT, R6.reuse, R56, PT ;  /* 0x000000380600720c */ /* 0x040fe20003f84070 */
[----:B------:R-:W-:Y:S01]  /*3900*/  IMAD R60, R6, R4, R61 ;  /* 0x00000004063c7224 */ /* 0x000fe200078e023d */
[C---:B------:R-:W-:Y:S01]  /*3910*/  LOP3.LUT R209, R2.reuse, 0x190, RZ, 0xfc, !PT ;  /* 0x0000019002d17812 */ /* 0x040fe200078efcff */
[----:B------:R-:W-:Y:S01]  /*3920*/  @!P5 IMAD.IADD R57, R57, 0x1, -R6 ;  /* 0x000000013939d824 */ /* 0x000fe200078e0a06 */
[----:B------:R-:W-:Y:S01]  /*3930*/  LOP3.LUT R213, R2, 0x19e, RZ, 0xfc, !PT ;  /* 0x0000019e02d57812 */ /* 0x000fe200078efcff */
[----:B------:R-:W-:Y:S01]  /*3940*/  @!P2 IMAD.MOV R53, RZ, RZ, -R53 ;  /* 0x000000ffff35a224 */ /* 0x000fe200078e0a35 */
[C---:B------:R-:W-:Y:S01]  /*3950*/  ISETP.GT.U32.AND P5, PT, R6.reuse, R60, PT ;  /* 0x0000003c0600720c */ /* 0x040fe20003fa4070 */
[----:B------:R-:W-:Y:S01]  /*3960*/  IMAD.MOV.U32 R61, RZ, RZ, R5 ;  /* 0x000000ffff3d7224 */ /* 0x000fe200078e0005 */
[C---:B------:R-:W-:Y:S01]  /*3970*/  ISETP.GT.U32.AND P2, PT, R6.reuse, R58, PT ;  /* 0x0000003a0600720c */ /* 0x040fe20003f44070 */
[----:B------:R-:W-:Y:S01]  /*3980*/  @!P3 IMAD.MOV R55, RZ, RZ, -R55 ;  /* 0x000000ffff37b224 */ /* 0x000fe200078e0a37 */
[----:B------:R-:W-:Y:S01]  /*3990*/  ISETP.GT.U32.AND P3, PT, R6, R59, PT ;  /* 0x0000003b0600720c */ /* 0x000fe20003f64070 */
[----:B------:R-:W-:Y:S01]  /*39a0*/  IMAD.HI.U32 R4, R3, R61, RZ ;  /* 0x0000003d03047227 */ /* 0x000fe200078e00ff */
[----:B------:R-:W-:-:S02]  /*39b0*/  LOP3.LUT R214, R2, 0x1a0, RZ, 0xfc, !PT ;  /* 0x000001a002d67812 */ /* 0x000fc400078efcff */
[----:B------:R-:W-:Y:S01]  /*39c0*/  LOP3.LUT R215, R2, 0x1a2, RZ, 0xfc, !PT ;  /* 0x000001a202d77812 */ /* 0x000fe200078efcff */
[----:B------:R-:W-:Y:S01]  /*39d0*/  @!P4 IMAD.IADD R56, R56, 0x1, -R6 ;  /* 0x000000013838c824 */ /* 0x000fe200078e0a06 */
[----:B------:R-:W-:Y:S01]  /*39e0*/  ISETP.GE.AND P4, PT, R64, RZ, PT ;  /* 0x000000ff4000720c */ /* 0x000fe20003f86270 */
[----:B------:R-:W-:Y:S01]  /*39f0*/  IMAD.MOV R4, RZ, RZ, -R4 ;  /* 0x000000ffff047224 */ /* 0x000fe200078e0a04 */
[----:B------:R-:W-:Y:S01]  /*3a00*/  LOP3.LUT R64, R2, 0x7a, RZ, 0xfc, !PT ;  /* 0x0000007a02407812 */ /* 0x000fe200078efcff */
[--C-:B------:R-:W-:Y:S01]  /*3a10*/  @!P5 IMAD.IADD R60, R60, 0x1, -R6.reuse ;  /* 0x000000013c3cd824 */ /* 0x100fe200078e0a06 */
[----:B------:R-:W-:Y:S01]  /*3a20*/  IABS R210, R214 ;  /* 0x000000d600d27213 */ /* 0x000fe20000000000 */
[----:B------:R-:W-:Y:S01]  /*3a30*/  IMAD R61, R6, R4, R61 ;  /* 0x00000004063d7224 */ /* 0x000fe200078e023d */
[----:B------:R-:W-:Y:S01]  /*3a40*/  IABS R62, R64 ;  /* 0x00000040003e7213 */ /* 0x000fe20000000000 */
[--C-:B------:R-:W-:Y:S01]  /*3a50*/  @!P2 IMAD.IADD R58, R58, 0x1, -R6.reuse ;  /* 0x000000013a3aa824 */ /* 0x100fe200078e0a06 */
[C---:B------:R-:W-:Y:S01]  /*3a60*/  ISETP.GT.U32.AND P5, PT, R6.reuse, R60, PT ;  /* 0x0000003c0600720c */ /* 0x040fe20003fa4070 */
[----:B------:R-:W-:Y:S01]  /*3a70*/  @!P3 IMAD.IADD R59, R59, 0x1, -R6 ;  /* 0x000000013b3bb824 */ /* 0x000fe200078e0a06 */
[----:B------:R-:W-:Y:S01]  /*3a80*/  ISETP.GE.AND P2, PT, R65, RZ, PT ;  /* 0x000000ff4100720c */ /* 0x000fe20003f46270 */
[----:B------:R-:W-:Y:S01]  /*3a90*/  IMAD.HI.U32 R4, R3, R62, RZ ;  /* 0x0000003e03047227 */ /* 0x000fe200078e00ff */
[----:B------:R-:W-:-:S02]  /*3aa0*/  ISETP.GT.U32.AND P3, PT, R6, R58, PT ;  /* 0x0000003a0600720c */ /* 0x000fc40003f64070 */
[----:B------:R-:W-:Y:S01]  /*3ab0*/  LOP3.LUT R65, R2, 0x7c, RZ, 0xfc, !PT ;  /* 0x0000007c02417812 */ /* 0x000fe200078efcff */
[----:B------:R-:W-:Y:S01]  /*3ac0*/  IMAD.MOV R5, RZ, RZ, -R4 ;  /* 0x000000ffff057224 */ /* 0x000fe200078e0a04 */
[----:B------:R-:W-:Y:S01]  /*3ad0*/  IABS R212, R215 ;  /* 0x000000d700d47213 */ /* 0x000fe20000000000 */
[----:B------:R-:W-:Y:S01]  /*3ae0*/  @!P1 IMAD.MOV R56, RZ, RZ, -R56 ;  /* 0x000000ffff389224 */ /* 0x000fe200078e0a38 */
[C---:B------:R-:W-:Y:S01]  /*3af0*/  ISETP.GT.U32.AND P1, PT, R6.reuse, R59, PT ;  /* 0x0000003b0600720c */ /* 0x040fe20003f24070 */
[----:B------:R-:W-:Y:S01]  /*3b00*/  IMAD R62, R6, R5, R62 ;  /* 0x00000005063e7224 */ /* 0x000fe200078e023e */
[----:B------:R-:W-:Y:S01]  /*3b10*/  LOP3.LUT R217, R2, 0x1a8, RZ, 0xfc, !PT ;  /* 0x000001a802d97812 */ /* 0x000fe200078efcff */
[----:B------:R-:W-:Y:S01]  /*3b20*/  @!P5 IMAD.IADD R60, R60, 0x1, -R6 ;  /* 0x000000013c3cd824 */ /* 0x000fe200078e0a06 */
[----:B------:R-:W-:Y:S01]  /*3b30*/  LOP3.LUT R218, R2, 0x1aa, RZ, 0xfc, !PT ;  /* 0x000001aa02da7812 */ /* 0x000fe200078efcff */
[----:B------:R-:W-:Y:S01]  /*3b40*/  @!P0 IMAD.MOV R54, RZ, RZ, -R54 ;  /* 0x000000ffff368224 */ /* 0x000fe200078e0a36 */
[----:B------:R-:W-:Y:S01]  /*3b50*/  ISETP.GT.U32.AND P5, PT, R6, R62, PT ;  /* 0x0000003e0600720c */ /* 0x000fe20003fa4070 */
[----:B------:R-:W-:Y:S01]  /*3b60*/  @!P3 IMAD.IADD R58, R58, 0x1, -R6 ;  /* 0x000000013a3ab824 */ /* 0x000fe200078e0a06 */
[----:B------:R-:W-:Y:S01]  /*3b70*/  ISETP.GE.AND P0, PT, R63, RZ, PT ;  /* 0x000000ff3f00720c */ /* 0x000fe20003f06270 */
[----:B------:R-:W-:Y:S01]  /*3b80*/  @!P6 IMAD.MOV R57, RZ, RZ, -R57 ;  /* 0x000000ffff39e224 */ /* 0x000fe200078e0a39 */
[----:B------:R-:W-:Y:S01]  /*3b90*/  IABS R63, R65 ;  /* 0x00000041003f7213 */ /* 0x000fe20000000000 */
[----:B------:R-:W-:Y:S01]  /*3ba0*/  @!P2 IMAD.MOV R60, RZ, RZ, -R60 ;  /* 0x000000ffff3ca224 */ /* 0x000fe200078e0a3c */
[----:B------:R-:W-:Y:S01]  /*3bb0*/  ISETP.GT.U32.AND P3, PT, R6, R61, PT ;  /* 0x0000003d0600720c */ /* 0x000fe20003f64070 */
[----:B------:R-:W-:Y:S01]  /*3bc0*/  @!P1 IMAD.IADD R59, R59, 0x1, -R6 ;  /* 0x000000013b3b9824 */ /* 0x000fe200078e0a06 */
[----:B------:R-:W-:Y:S01]  /*3bd0*/  ISETP.GE.AND P1, PT, R64, RZ, PT ;  /* 0x000000ff4000720c */ /* 0x000fe20003f26270 */
[----:B------:R-:W-:Y:S01]  /*3be0*/  IMAD.HI.U32 R4, R3, R63, RZ ;  /* 0x0000003f03047227 */ /* 0x000fe200078e00ff */
[----:B------:R-:W-:-:S02]  /*3bf0*/  IABS R64, R67 ;  /* 0x0000004300407213 */ /* 0x000fc40000000000 */
[----:B------:R-:W-:Y:S01]  /*3c00*/  ISETP.GE.AND P6, PT, R66, RZ, PT ;  /* 0x000000ff4200720c */ /* 0x000fe20003fc6270 */
[----:B------:R-:W-:Y:S01]  /*3c10*/  @!P5 IMAD.IADD R62, R62, 0x1, -R6 ;  /* 0x000000013e3ed824 */ /* 0x000fe200078e0a06 */
[----:B------:R-:W-:Y:S01]  /*3c20*/  IABS R66, R68 ;  /* 0x0000004400427213 */ /* 0x000fe20000000000 */
[----:B------:R-:W-:Y:S01]  /*3c30*/  IMAD.MOV R4, RZ, RZ, -R4 ;  /* 0x000000ffff047224 */ /* 0x000fe200078e0a04 */
[----:B------:R-:W-:Y:S01]  /*3c40*/  ISETP.GE.AND P2, PT, R67, RZ, PT ;  /* 0x000000ff4300720c */ /* 0x000fe20003f46270 */
[----:B------:R-:W-:Y:S01]  /*3c50*/  @!P0 IMAD.MOV R58, RZ, RZ, -R58 ;  /* 0x000000ffff3a8224 */ /* 0x000fe200078e0a3a */
[C---:B------:R-:W-:Y:S01]  /*3c60*/  ISETP.GT.U32.AND P5, PT, R6.reuse, R62, PT ;  /* 0x0000003e0600720c */ /* 0x040fe20003fa4070 */
[----:B------:R-:W-:Y:S01]  /*3c70*/  IMAD R63, R6, R4, R63 ;  /* 0x00000004063f7224 */ /* 0x000fe200078e023f */
[C---:B------:R-:W-:Y:S01]  /*3c80*/  LOP3.LUT R67, R2.reuse, 0x82, RZ, 0xfc, !PT ;  /* 0x0000008202437812 */ /* 0x040fe200078efcff */
[----:B------:R-:W-:Y:S01]  /*3c90*/  @!P3 IMAD.IADD R61, R61, 0x1, -R6 ;  /* 0x000000013d3db824 */ /* 0x000fe200078e0a06 */
[----:B------:R-:W-:Y:S01]  /*3ca0*/  ISETP.GE.AND P3, PT, R65, RZ, PT ;  /* 0x000000ff4100720c */ /* 0x000fe20003f66270 */
[----:B------:R-:W-:Y:S01]  /*3cb0*/  IMAD.HI.U32 R4, R3, R64, RZ ;  /* 0x0000004003047227 */ /* 0x000fe200078e00ff */
[----:B------:R-:W-:-:S02]  /*3cc0*/  LOP3.LUT R219, R2, 0x1ac, RZ, 0xfc, !PT ;  /* 0x000001ac02db7812 */ /* 0x000fc400078efcff */
[----:B------:R-:W-:Y:S01]  /*3cd0*/  ISETP.GT.U32.AND P0, PT, R6, R61, PT ;  /* 0x0000003d0600720c */ /* 0x000fe20003f04070 */
[----:B------:R-:W-:Y:S01]  /*3ce0*/  IMAD.MOV R65, RZ, RZ, -R4 ;  /* 0x000000ffff417224 */ /* 0x000fe200078e0a04 */
[----:B------:R-:W-:Y:S01]  /*3cf0*/  IABS R216, R219 ;  /* 0x000000db00d87213 */ /* 0x000fe20000000000 */
[----:B------:R-:W-:Y:S01]  /*3d00*/  IMAD.HI.U32 R5, R3, R66, RZ ;  /* 0x0000004203057227 */ /* 0x000fe200078e00ff */
[C---:B------:R-:W-:Y:S02]  /*3d10*/  LOP3.LUT R220, R2.reuse, 0x1ae, RZ, 0xfc, !PT ;  /* 0x000001ae02dc7812 */ /* 0x040fe400078efcff */
[----:B------:R-:W-:Y:S01]  /*3d20*/  LOP3.LUT R222, R2, 0x1b0, RZ, 0xfc, !PT ;  /* 0x000001b002de7812 */ /* 0x000fe200078efcff */
[----:B------:R-:W-:Y:S01]  /*3d30*/  IMAD R64, R6, R65, R64 ;  /* 0x0000004106407224 */ /* 0x000fe200078e0240 */
[----:B------:R-:W-:Y:S01]  /*3d40*/  LOP3.LUT R221, R2, 0x1b2, RZ, 0xfc, !PT ;  /* 0x000001b202dd7812 */ /* 0x000fe200078efcff */
[----:B------:R-:W-:Y:S01]  /*3d50*/  @!P4 IMAD.MOV R59, RZ, RZ, -R59 ;  /* 0x000000ffff3bc224 */ /* 0x000fe200078e0a3b */
[----:B------:R-:W-:Y:S01]  /*3d60*/  ISETP.GT.U32.AND P4, PT, R6, R63, PT ;  /* 0x0000003f0600720c */ /* 0x000fe20003f84070 */
[--C-:B------:R-:W-:Y:S01]  /*3d70*/  @!P5 IMAD.IADD R62, R62, 0x1, -R6.reuse ;  /* 0x000000013e3ed824 */ /* 0x100fe200078e0a06 */
[----:B------:R-:W-:Y:S01]  /*3d80*/  ISETP.GT.U32.AND P5, PT, R6, R64, PT ;  /* 0x000000400600720c */ /* 0x000fe20003fa4070 */
[----:B------:R-:W-:Y:S01]  /*3d90*/  IMAD.MOV R5, RZ, RZ, -R5 ;  /* 0x000000ffff057224 */ /* 0x000fe200078e0a05 */
[----:B------:R-:W-:Y:S01]  /*3da0*/  LOP3.LUT R223, R2, 0x1b4, RZ, 0xfc, !PT ;  /* 0x000001b402df7812 */ /* 0x000fe200078efcff */
[----:B------:R-:W-:Y:S01]  /*3db0*/  @!P0 IMAD.IADD R61, R61, 0x1, -R6 ;  /* 0x000000013d3d8824 */ /* 0x000fe200078e0a06 */
[----:B------:R-:W-:Y:S01]  /*3dc0*/  ISETP.GE.AND P0, PT, R68, RZ, PT ;  /* 0x000000ff4400720c */ /* 0x000fe20003f06270 */
[----:B------:R-:W-:Y:S01]  /*3dd0*/  IMAD R65, R6, R5, R66 ;  /* 0x0000000506417224 */ /* 0x000fe200078e0242 */
[----:B------:R-:W-:Y:S01]  /*3de0*/  IABS R66, R67 ;  /* 0x0000004300427213 */ /* 0x000fe20000000000 */
[----:B------:R-:W-:Y:S01]  /*3df0*/  @!P6 IMAD.MOV R61, RZ, RZ, -R61 ;  /* 0x000000ffff3de224 */ /* 0x000fe200078e0a3d */
[----:B------:R-:W-:Y:S01]  /*3e00*/  LOP3.LUT R5, R2, 0x84, RZ, 0xfc, !PT ;  /* 0x0000008402057812 */ /* 0x000fe200078efcff */
[----:B------:R-:W-:Y:S01]  /*3e10*/  @!P1 IMAD.MOV R62, RZ, RZ, -R62 ;  /* 0x000000ffff3e9224 */ /* 0x000fe200078e0a3e */
[----:B------:R-:W-:Y:S01]  /*3e20*/  ISETP.GT.U32.AND P6, PT, R6, R65, PT ;  /* 0x000000410600720c */ /* 0x000fe20003fc4070 */
[--C-:B------:R-:W-:Y:S01]  /*3e30*/  @!P4 IMAD.IADD R63, R63, 0x1, -R6.reuse ;  /* 0x000000013f3fc824 */ /* 0x100fe200078e0a06 */
[----:B------:R-:W-:Y:S01]  /*3e40*/  IABS R68, R5 ;  /* 0x0000000500447213 */ /* 0x000fe20000000000 */
[----:B------:R-:W-:Y:S01]  /*3e50*/  @!P5 IMAD.IADD R64, R64, 0x1, -R6 ;  /* 0x000000014040d824 */ /* 0x000fe200078e0a06 */
[----:B------:R-:W-:Y:S01]  /*3e60*/  ISETP.GE.AND P1, PT, R67, RZ, PT ;  /* 0x000000ff4300720c */ /* 0x000fe20003f26270 */
[----:B------:R-:W-:Y:S01]  /*3e70*/  IMAD.HI.U32 R4, R3, R66, RZ ;  /* 0x0000004203047227 */ /* 0x000fe200078e00ff */
[----:B------:R-:W-:-:S02]  /*3e80*/  ISETP.GT.U32.AND P4, PT, R6, R63, PT ;  /* 0x0000003f0600720c */ /* 0x000fc40003f84070 */
[----:B------:R-:W-:Y:S01]  /*3e90*/  ISETP.GT.U32.AND P5, PT, R6, R64, PT ;  /* 0x000000400600720c */ /* 0x000fe20003fa4070 */
[----:B------:R-:W-:Y:S01]  /*3ea0*/  IMAD.MOV R67, RZ, RZ, -R4 ;  /* 0x000000ffff437224 */ /* 0x000fe200078e0a04 */
[C---:B------:R-:W-:Y:S01]  /*3eb0*/  LOP3.LUT R224, R2.reuse, 0x1b6, RZ, 0xfc, !PT ;  /* 0x000001b602e07812 */ /* 0x040fe200078efcff */
[----:B------:R-:W-:Y:S01]  /*3ec0*/  IMAD.HI.U32 R4, R3, R68, RZ ;  /* 0x0000004403047227 */ /* 0x000fe200078e00ff */
[C---:B------:R-:W-:Y:S02]  /*3ed0*/  LOP3.LUT R226, R2.reuse, 0x1bc, RZ, 0xfc, !PT ;  /* 0x000001bc02e27812 */ /* 0x040fe400078efcff */
[C---:B------:R-:W-:Y:S01]  /*3ee0*/  LOP3.LUT R227, R2.reuse, 0x1be, RZ, 0xfc, !PT ;  /* 0x000001be02e37812 */ /* 0x040fe200078efcff */
[----:B------:R-:W-:Y:S01]  /*3ef0*/  @!P6 IMAD.IADD R65, R65, 0x1, -R6 ;  /* 0x000000014141e824 */ /* 0x000fe200078e0a06 */
[----:B------:R-:W-:Y:S01]  /*3f00*/  LOP3.LUT R233, R2, 0x1c0, RZ, 0xfc, !PT ;  /* 0x000001c002e97812 */ /* 0x000fe200078efcff */
[C---:B------:R-:W-:Y:S01]  /*3f10*/  IMAD R66, R6.reuse, R67, R66 ;  /* 0x0000004306427224 */ /* 0x040fe200078e0242 */
[----:B------:R-:W-:Y:S01]  /*3f20*/  IABS R225, R227 ;  /* 0x000000e300e17213 */ /* 0x000fe20000000000 */
[----:B------:R-:W-:Y:S01]  /*3f30*/  IMAD.MOV R67, RZ, RZ, -R4 ;  /* 0x000000ffff437224 */ /* 0x000fe200078e0a04 */
[----:B------:R-:W-:Y:S01]  /*3f40*/  ISETP.GT.U32.AND P6, PT, R6, R65, PT ;  /* 0x000000410600720c */ /* 0x000fe20003fc4070 */
[--C-:B------:R-:W-:Y:S01]  /*3f50*/  @!P4 IMAD.IADD R63, R63, 0x1, -R6.reuse ;  /* 0x000000013f3fc824 */ /* 0x100fe200078e0a06 */
[----:B------:R-:W-:Y:S01]  /*3f60*/  ISETP.GE.AND P4, PT, R5, RZ, PT ;  /* 0x000000ff0500720c */ /* 0x000fe20003f86270 */
[----:B------:R-:W-:Y:S01]  /*3f70*/  @!P5 IMAD.IADD R64, R64, 0x1, -R6 ;  /* 0x000000014040d824 */ /* 0x000fe200078e0a06 */
[----:B------:R-:W-:Y:S01]  /*3f80*/  LOP3.LUT R4, R2, 0x88, RZ, 0xfc, !PT ;  /* 0x0000008802047812 */ /* 0x000fe200078efcff */
[C---:B------:R-:W-:Y:S01]  /*3f90*/  IMAD R67, R6.reuse, R67, R68 ;  /* 0x0000004306437224 */ /* 0x040fe200078e0244 */
[----:B------:R-:W-:Y:S01]  /*3fa0*/  ISETP.GT.U32.AND P5, PT, R6, R66, PT ;  /* 0x000000420600720c */ /* 0x000fe20003fa4070 */
[----:B------:R-:W-:Y:S01]  /*3fb0*/  IMAD.HI.U32 R5, R3, R69, RZ ;  /* 0x0000004503057227 */ /* 0x000fe200078e00ff */
[----:B------:R-:W-:-:S02]  /*3fc0*/  IABS R228, R233 ;  /* 0x000000e900e47213 */ /* 0x000fc40000000000 */
[----:B------:R-:W-:Y:S01]  /*3fd0*/  LOP3.LUT R232, R2, 0x1c2, RZ, 0xfc, !PT ;  /* 0x000001c202e87812 */ /* 0x000fe200078efcff */
[----:B------:R-:W-:Y:S01]  /*3fe0*/  @!P2 IMAD.MOV R64, RZ, RZ, -R64 ;  /* 0x000000ffff40a224 */ /* 0x000fe200078e0a40 */
        /* <DEDUP_REMOVED lines=11> */
[----:B------:R-:W-:Y:S01]  /*40a0*/  IMAD.HI.U32 R4, R3, R69, RZ ;  /* 0x0000004503047227 */ /* 0x000fe200078e00ff */
[----:B------:R-:W-:-:S02]  /*40b0*/  ISETP.GE.AND P3, PT, R70, RZ, PT ;  /* 0x000000ff4600720c */ /* 0x000fc40003f66270 */
[C---:B------:R-:W-:Y:S01]  /*40c0*/  LOP3.LUT R234, R2.reuse, 0x1c8, RZ, 0xfc, !PT ;  /* 0x000001c802ea7812 */ /* 0x040fe200078efcff */
[----:B------:R-:W-:Y:S01]  /*40d0*/  @!P2 IMAD.IADD R67, R67, 0x1, -R6 ;  /* 0x000000014343a824 */ /* 0x000fe200078e0a06 */
[C---:B------:R-:W-:Y:S01]  /*40e0*/  LOP3.LUT R236, R2.reuse, 0x1d2, RZ, 0xfc, !PT ;  /* 0x000001d202ec7812 */ /* 0x040fe200078efcff */
[----:B------:R-:W-:Y:S01]  /*40f0*/  IMAD.MOV R70, RZ, RZ, -R4 ;  /* 0x000000ffff467224 */ /* 0x000fe200078e0a04 */
[----:B------:R-:W-:Y:S01]  /*4100*/  LOP3.LUT R238, R2, 0x1d6, RZ, 0xfc, !PT ;  /* 0x000001d602ee7812 */ /* 0x000fe200078efcff */
[C---:B------:R-:W-:Y:S01]  /*4110*/  IMAD.HI.U32 R5, R3.reuse, R71, RZ ;  /* 0x0000004703057227 */ /* 0x040fe200078e00ff */
[----:B------:R-:W-:Y:S02]  /*4120*/  ISETP.GT.U32.AND P2, PT, R6, R67, PT ;  /* 0x000000430600720c */ /* 0x000fe40003f44070 */
[----:B------:R-:W-:Y:S01]  /*4130*/  LOP3.LUT R243, R2, 0x1da, RZ, 0xfc, !PT ;  /* 0x000001da02f37812 */ /* 0x000fe200078efcff */
[----:B------:R-:W-:Y:S01]  /*4140*/  @!P0 IMAD.IADD R68, R68, 0x1, -R6 ;  /* 0x0000000144448824 */ /* 0x000fe200078e0a06 */
[----:B------:R-:W-:Y:S01]  /*4150*/  LOP3.LUT R245, R2, 0x1de, RZ, 0xfc, !PT ;  /* 0x000001de02f57812 */ /* 0x000fe200078efcff */
[C---:B------:R-:W-:Y:S01]  /*4160*/  IMAD R69, R6.reuse, R70, R69 ;  /* 0x0000004606457224 */ /* 0x040fe200078e0245 */
[----:B------:R-:W-:Y:S01]  /*4170*/  IABS R241, R243 ;  /* 0x000000f300f17213 */ /* 0x000fe20000000000 */
[----:B------:R-:W-:Y:S01]  /*4180*/  IMAD.MOV R5, RZ, RZ, -R5 ;  /* 0x000000ffff057224 */ /* 0x000fe200078e0a05 */
[----:B------:R-:W-:Y:S01]  /*4190*/  ISETP.GT.U32.AND P0, PT, R6, R68, PT ;  /* 0x000000440600720c */ /* 0x000fe20003f04070 */
[----:B------:R-:W-:Y:S01]  /*41a0*/  IMAD.HI.U32 R4, R3, R72, RZ ;  /* 0x0000004803047227 */ /* 0x000fe200078e00ff */
[----:B------:R-:W-:-:S02]  /*41b0*/  LOP3.LUT R248, R2, 0x1e2, RZ, 0xfc, !PT ;  /* 0x000001e202f87812 */ /* 0x000fc400078efcff */
[----:B------:R-:W-:Y:S01]  /*41c0*/  LOP3.LUT R247, R2, 0x1e0, RZ, 0xfc, !PT ;  /* 0x000001e002f77812 */ /* 0x000fe200078efcff */
[--C-:B------:R-:W-:Y:S01]  /*41d0*/  @!P2 IMAD.IADD R67, R67, 0x1, -R6.reuse ;  /* 0x000000014343a824 */ /* 0x100fe200078e0a06 */
[C---:B------:R-:W-:Y:S01]  /*41e0*/  ISETP.GT.U32.AND P2, PT, R6.reuse, R69, PT ;  /* 0x000000450600720c */ /* 0x040fe20003f44070 */
[----:B------:R-:W-:Y:S01]  /*41f0*/  IMAD R70, R6, R5, R71 ;  /* 0x0000000506467224 */ /* 0x000fe200078e0247 */
[C---:B------:R-:W-:Y:S01]  /*4200*/  LOP3.LUT R246, R2.reuse, 0x1e6, RZ, 0xfc, !PT ;  /* 0x000001e602f67812 */ /* 0x040fe200078efcff */
[----:B------:R-:W-:Y:S01]  /*4210*/  IMAD.HI.U32 R5, R3, R73, RZ ;  /* 0x0000004903057227 */ /* 0x000fe200078e00ff */
[C---:B------:R-:W-:Y:S02]  /*4220*/  LOP3.LUT R249, R2.reuse, 0x1ec, RZ, 0xfc, !PT ;  /* 0x000001ec02f97812 */ /* 0x040fe400078efcff */
[----:B------:R-:W-:Y:S01]  /*4230*/  LOP3.LUT R250, R2, 0x1ee, RZ, 0xfc, !PT ;  /* 0x000001ee02fa7812 */ /* 0x000fe200078efcff */
[----:B------:R-:W-:Y:S01]  /*4240*/  @!P5 IMAD.IADD R66, R66, 0x1, -R6 ;  /* 0x000000014242d824 */ /* 0x000fe200078e0a06 */
[C---:B------:R-:W-:Y:S01]  /*4250*/  LOP3.LUT R7, R2.reuse, 0x1f2, RZ, 0xfc, !PT ;  /* 0x000001f202077812 */ /* 0x040fe200078efcff */
[----:B------:R-:W-:Y:S01]  /*4260*/  IMAD.MOV R71, RZ, RZ, -R4 ;  /* 0x000000ffff477224 */ /* 0x000fe200078e0a04 */
[----:B-1----:R-:W-:Y:S01]  /*4270*/  LOP3.LUT R252, R2, 0x1f4, RZ, 0xfc, !PT ;  /* 0x000001f402fc7812 */ /* 0x002fe200078efcff */
[----:B------:R-:W-:Y:S01]  /*4280*/  IMAD.MOV R5, RZ, RZ, -R5 ;  /* 0x000000ffff057224 */ /* 0x000fe200078e0a05 */
[C---:B------:R-:W-:Y:S01]  /*4290*/  ISETP.GT.U32.AND P5, PT, R6.reuse, R66, PT ;  /* 0x000000420600720c */ /* 0x040fe20003fa4070 */
[----:B------:R-:W-:Y:S01]  /*42a0*/  IMAD R71, R6, R71, R72 ;  /* 0x0000004706477224 */ /* 0x000fe200078e0248 */
[----:B--2---:R-:W-:Y:S01]  /*42b0*/  LOP3.LUT R10, R2, 0x1fa, RZ, 0xfc, !PT ;  /* 0x000001fa020a7812 */ /* 0x004fe200078efcff */
[----:B------:R-:W-:Y:S01]  /*42c0*/  IMAD R72, R6, R5, R73 ;  /* 0x0000000506487224 */ /* 0x000fe200078e0249 */
[----:B------:R-:W-:Y:S01]  /*42d0*/  LOP3.LUT R8, R2, 0x1fc, RZ, 0xfc, !PT ;  /* 0x000001fc02087812 */ /* 0x000fe200078efcff */
[--C-:B------:R-:W-:Y:S01]  /*42e0*/  @!P0 IMAD.IADD R68, R68, 0x1, -R6.reuse ;  /* 0x0000000144448824 */ /* 0x100fe200078e0a06 */
[----:B------:R-:W-:Y:S01]  /*42f0*/  ISETP.GT.U32.AND P0, PT, R6, R71, PT ;  /* 0x000000470600720c */ /* 0x000fe20003f04070 */
[----:B------:R-:W-:Y:S01]  /*4300*/  @!P4 IMAD.MOV R67, RZ, RZ, -R67 ;  /* 0x000000ffff43c224 */ /* 0x000fe200078e0a43 */
[----:B------:R-:W-:Y:S01]  /*4310*/  ISETP.GE.AND P4, PT, R75, RZ, PT ;  /* 0x000000ff4b00720c */ /* 0x000fe20003f86270 */
[----:B------:R-:W-:Y:S01]  /*4320*/  @!P2 IMAD.IADD R69, R69, 0x1, -R6 ;  /* 0x000000014545a824 */ /* 0x000fe200078e0a06 */
[----:B------:R-:W-:Y:S01]  /*4330*/  LOP3.LUT R75, R2, 0x90, RZ, 0xfc, !PT ;  /* 0x00000090024b7812 */ /* 0x000fe200078efcff */
[----:B------:R-:W-:Y:S01]  /*4340*/  @!P3 IMAD.MOV R68, RZ, RZ, -R68 ;  /* 0x000000ffff44b224 */ /* 0x000fe200078e0a44 */
[----:B------:R-:W-:Y:S01]  /*4350*/  ISETP.GT.U32.AND P3, PT, R6, R72, PT ;  /* 0x000000480600720c */ /* 0x000fe20003f64070 */
[----:B------:R-:W-:Y:S01]  /*4360*/  @!P5 IMAD.IADD R66, R66, 0x1, -R6 ;  /* 0x000000014242d824 */ /* 0x000fe200078e0a06 */
[----:B------:R-:W-:Y:S01]  /*4370*/  ISETP.GT.U32.AND P2, PT, R6, R69, PT ;  /* 0x000000450600720c */ /* 0x000fe20003f44070 */
[C---:B------:R-:W-:Y:S01]  /*4380*/  IMAD.HI.U32 R5, R3.reuse, R76, RZ ;  /* 0x0000004c03057227 */ /* 0x040fe200078e00ff */
[----:B------:R-:W-:Y:S01]  /*4390*/  IABS R73, R75 ;  /* 0x0000004b00497213 */ /* 0x000fe20000000000 */
[----:B------:R1:W-:Y:S01]  /*43a0*/  STL [R1+0x30], R8 ;  /* 0x0000300801007387 */ /* 0x0003e20000100800 */
[----:B------:R-:W-:Y:S01]  /*43b0*/  ISETP.GE.AND P5, PT, R74, RZ, PT ;  /* 0x000000ff4a00720c */ /* 0x000fe20003fa6270 */
[----:B------:R-:W-:Y:S01]  /*43c0*/  @!P1 IMAD.MOV R66, RZ, RZ, -R66 ;  /* 0x000000ffff429224 */ /* 0x000fe200078e0a42 */
[----:B------:R-:W-:Y:S01]  /*43d0*/  ISETP.GT.U32.AND P1, PT, R6, R70, PT ;  /* 0x000000460600720c */ /* 0x000fe20003f24070 */
[----:B------:R-:W-:Y:S01]  /*43e0*/  IMAD.HI.U32 R4, R3, R73, RZ ;  /* 0x0000004903047227 */ /* 0x000fe200078e00ff */
[----:B------:R-:W-:-:S02]  /*43f0*/  IABS R74, R78 ;  /* 0x0000004e004a7213 */ /* 0x000fc40000000000 */
[----:B------:R-:W-:Y:S01]  /*4400*/  IABS R9, R10 ;  /* 0x0000000a00097213 */ /* 0x000fe20000000000 */
[----:B------:R-:W-:Y:S02]  /*4410*/  @!P3 IMAD.IADD R72, R72, 0x1, -R6 ;  /* 0x000000014848b824 */ /* 0x000fe400078e0a06 */
[----:B------:R-:W-:Y:S01]  /*4420*/  IMAD.MOV R4, RZ, RZ, -R4 ;  /* 0x000000ffff047224 */ /* 0x000fe200078e0a04 */
[----:B-1----:R-:W-:Y:S01]  /*4430*/  IABS R8, R8 ;  /* 0x0000000800087213 */ /* 0x002fe20000000000 */
[----:B------:R-:W-:Y:S01]  /*4440*/  @!P2 IMAD.IADD R69, R69, 0x1, -R6 ;  /* 0x000000014545a824 */ /* 0x000fe200078e0a06 */
[C---:B------:R-:W-:Y:S01]  /*4450*/  ISETP.GT.U32.AND P3, PT, R6.reuse, R72, PT ;  /* 0x000000480600720c */ /* 0x040fe20003f64070 */
[----:B------:R-:W-:Y:S01]  /*4460*/  IMAD R73, R6, R4, R73 ;  /* 0x0000000406497224 */ /* 0x000fe200078e0249 */
[----:B------:R-:W-:Y:S01]  /*4470*/  ISETP.GE.AND P2, PT, R77, RZ, PT ;  /* 0x000000ff4d00720c */ /* 0x000fe20003f46270 */
[----:B------:R-:W-:-:S04]  /*4480*/  IMAD.HI.U32 R4, R3, R74, RZ ;  /* 0x0000004a03047227 */ /* 0x000fc800078e00ff */
[----:B------:R-:W-:Y:S01]  /*4490*/  @!P6 IMAD.MOV R69, RZ, RZ, -R69 ;  /* 0x000000ffff45e224 */ /* 0x000fe200078e0a45 */
[----:B------:R-:W-:Y:S01]  /*44a0*/  ISETP.GE.AND P6, PT, R75, RZ, PT ;  /* 0x000000ff4b00720c */ /* 0x000fe20003fc6270 */
[----:B------:R-:W-:Y:S01]  /*44b0*/  IMAD.MOV R75, RZ, RZ, -R4 ;  /* 0x000000ffff4b7224 */ /* 0x000fe200078e0a04 */
[----:B------:R-:W-:Y:S01]  /*44c0*/  LOP3.LUT R4, R2, 0x96, RZ, 0xfc, !PT ;  /* 0x0000009602047812 */ /* 0x000fe200078efcff */
[--C-:B------:R-:W-:Y:S02]  /*44d0*/  @!P1 IMAD.IADD R70, R70, 0x1, -R6.reuse ;  /* 0x0000000146469824 */ /* 0x100fe400078e0a06 */
[----:B------:R-:W-:Y:S02]  /*44e0*/  @!P0 IMAD.IADD R71, R71, 0x1, -R6 ;  /* 0x0000000147478824 */ /* 0x000fe400078e0a06 */
[C---:B------:R-:W-:Y:S01]  /*44f0*/  IMAD R74, R6.reuse, R75, R74 ;  /* 0x0000004b064a7224 */ /* 0x040fe200078e024a */
[----:B------:R-:W-:Y:S01]  /*4500*/  ISETP.GT.U32.AND P1, PT, R6, R70, PT ;  /* 0x000000460600720c */ /* 0x000fe20003f24070 */
[----:B------:R-:W-:Y:S01]  /*4510*/  @!P3 IMAD.IADD R72, R72, 0x1, -R6 ;  /* 0x000000014848b824 */ /* 0x000fe200078e0a06 */
[C---:B------:R-:W-:Y:S01]  /*4520*/  ISETP.GT.U32.AND P0, PT, R6.reuse, R71, PT ;  /* 0x000000470600720c */ /* 0x040fe20003f04070 */
[----:B------:R-:W-:Y:S01]  /*4530*/  IMAD.MOV R5, RZ, RZ, -R5 ;  /* 0x000000ffff057224 */ /* 0x000fe200078e0a05 */
[----:B------:R-:W-:Y:S01]  /*4540*/  ISETP.GT.U32.AND P3, PT, R6, R74, PT ;  /* 0x0000004a0600720c */ /* 0x000fe20003f64070 */
[----:B------:R-:W-:-:S02]  /*4550*/  @!P2 IMAD.MOV R72, RZ, RZ, -R72 ;  /* 0x000000ffff48a224 */ /* 0x000fc400078e0a48 */
[----:B------:R-:W-:Y:S01]  /*4560*/  IMAD R75, R6, R5, R76 ;  /* 0x00000005064b7224 */ /* 0x000fe200078e024c */
[----:B------:R-:W-:Y:S01]  /*4570*/  IABS R76, R4 ;  /* 0x00000004004c7213 */ /* 0x000fe20000000000 */
[----:B------:R-:W-:Y:S01]  /*4580*/  IMAD.HI.U32 R197, R3, R201, RZ ;  /* 0x000000c903c57227 */ /* 0x000fe200078e00ff */
[----:B------:R-:W-:-:S03]  /*4590*/  LOP3.LUT R5, R2, 0x98, RZ, 0xfc, !PT ;  /* 0x0000009802057812 */ /* 0x000fc600078efcff */
[--C-:B------:R-:W-:Y:S01]  /*45a0*/  @!P1 IMAD.IADD R70, R70, 0x1, -R6.reuse ;  /* 0x0000000146469824 */ /* 0x100fe200078e0a06 */
[----:B------:R-:W-:Y:S01]  /*45b0*/  ISETP.GT.U32.AND P1, PT, R6, R73, PT ;  /* 0x000000490600720c */ /* 0x000fe20003f24070 */
[--C-:B------:R-:W-:Y:S01]  /*45c0*/  @!P0 IMAD.IADD R71, R71, 0x1, -R6.reuse ;  /* 0x0000000147478824 */ /* 0x100fe200078e0a06 */
[----:B------:R-:W-:Y:S01]  /*45d0*/  ISETP.GE.AND P2, PT, R5, RZ, PT ;  /* 0x000000ff0500720c */ /* 0x000fe20003f46270 */
[----:B------:R-:W-:Y:S01]  /*45e0*/  @!P3 IMAD.IADD R74, R74, 0x1, -R6 ;  /* 0x000000014a4ab824 */ /* 0x000fe200078e0a06 */
[----:B------:R-:W-:Y:S01]  /*45f0*/  ISETP.GE.AND P0, PT, R79, RZ, PT ;  /* 0x000000ff4f00720c */ /* 0x000fe20003f06270 */
[----:B------:R-:W-:Y:S01]  /*4600*/  @!P4 IMAD.MOV R71, RZ, RZ, -R71 ;  /* 0x000000ffff47c224 */ /* 0x000fe200078e0a47 */
[----:B------:R-:W-:Y:S01]  /*4610*/  ISETP.GE.AND P4, PT, R4, RZ, PT ;  /* 0x000000ff0400720c */ /* 0x000fe20003f86270 */
[----:B------:R-:W-:Y:S01]  /*4620*/  IMAD.HI.U32 R4, R3, R76, RZ ;  /* 0x0000004c03047227 */ /* 0x000fe200078e00ff */
[----:B------:R-:W-:Y:S02]  /*4630*/  ISETP.GT.U32.AND P3, PT, R6, R74, PT ;  /* 0x0000004a0600720c */ /* 0x000fe40003f64070 */
[----:B------:R-:W-:Y:S01]  /*4640*/  IABS R79, R81 ;  /* 0x00000051004f7213 */ /* 0x000fe20000000000 */
[----:B------:R-:W-:-:S02]  /*4650*/  IMAD.MOV R77, RZ, RZ, -R4 ;  /* 0x000000ffff4d7224 */ /* 0x000fc400078e0a04 */
[----:B------:R-:W-:Y:S02]  /*4660*/  @!P1 IMAD.IADD R73, R73, 0x1, -R6 ;  /* 0x0000000149499824 */ /* 0x000fe400078e0a06 */
[----:B------:R-:W-:Y:S02]  /*4670*/  IMAD R76, R6, R77, R76 ;  /* 0x0000004d064c7224 */ /* 0x000fe400078e024c */
[----:B------:R-:W-:Y:S01]  /*4680*/  @!P5 IMAD.MOV R70, RZ, RZ, -R70 ;  /* 0x000000ffff46d224 */ /* 0x000fe200078e0a46 */
[----:B------:R-:W-:Y:S01]  /*4690*/  ISETP.GE.AND P5, PT, R78, RZ, PT ;  /* 0x000000ff4e00720c */ /* 0x000fe20003fa6270 */
[----:B------:R-:W-:Y:S01]  /*46a0*/  IMAD.HI.U32 R4, R3, R79, RZ ;  /* 0x0000004f03047227 */ /* 0x000fe200078e00ff */
[----:B------:R-:W-:Y:S02]  /*46b0*/  ISETP.GT.U32.AND P1, PT, R6, R73, PT ;  /* 0x000000490600720c */ /* 0x000fe40003f24070 */
[----:B------:R-:W-:Y:S01]  /*46c0*/  IABS R78, R5 ;  /* 0x00000005004e7213 */ /* 0x000fe20000000000 */
[----:B------:R-:W-:Y:S01]  /*46d0*/  @!P3 IMAD.IADD R74, R74, 0x1, -R6 ;  /* 0x000000014a4ab824 */ /* 0x000fe200078e0a06 */
[----:B------:R-:W-:Y:S01]  /*46e0*/  ISETP.GT.U32.AND P3, PT, R6, R76, PT ;  /* 0x0000004c0600720c */ /* 0x000fe20003f64070 */
[----:B------:R-:W-:-:S02]  /*46f0*/  IMAD.MOV R4, RZ, RZ, -R4 ;  /* 0x000000ffff047224 */ /* 0x000fc400078e0a04 */
[----:B------:R-:W-:-:S04]  /*4700*/  IMAD.HI.U32 R5, R3, R78, RZ ;  /* 0x0000004e03057227 */ /* 0x000fc800078e00ff */
[----:B------:R-:W-:Y:S02]  /*4710*/  IMAD.MOV R5, RZ, RZ, -R5 ;  /* 0x000000ffff057224 */ /* 0x000fe400078e0a05 */
[----:B------:R-:W-:Y:S01]  /*4720*/  @!P1 IMAD.IADD R73, R73, 0x1, -R6 ;  /* 0x0000000149499824 */ /* 0x000fe200078e0a06 */
[C---:B------:R-:W-:Y:S01]  /*4730*/  ISETP.GT.U32.AND P1, PT, R6.reuse, R75, PT ;  /* 0x0000004b0600720c */ /* 0x040fe20003f24070 */
[----:B------:R-:W-:Y:S02]  /*4740*/  IMAD R77, R6, R5, R78 ;  /* 0x00000005064d7224 */ /* 0x000fe400078e024e */
[----:B------:R-:W-:Y:S02]  /*4750*/  @!P3 IMAD.IADD R76, R76, 0x1, -R6 ;  /* 0x000000014c4cb824 */ /* 0x000fe400078e0a06 */
[----:B------:R-:W-:Y:S01]  /*4760*/  @!P6 IMAD.MOV R73, RZ, RZ, -R73 ;  /* 0x000000ffff49e224 */ /* 0x000fe200078e0a49 */
[C---:B------:R-:W-:Y:S01]  /*4770*/  ISETP.GT.U32.AND P6, PT, R6.reuse, R77, PT ;  /* 0x0000004d0600720c */ /* 0x040fe20003fc4070 */
[----:B------:R-:W-:Y:S01]  /*4780*/  IMAD.HI.U32 R5, R3, R80, RZ ;  /* 0x0000005003057227 */ /* 0x000fe200078e00ff */
[----:B------:R-:W-:-:S03]  /*4790*/  ISETP.GT.U32.AND P3, PT, R6, R76, PT ;  /* 0x0000004c0600720c */ /* 0x000fc60003f64070 */
[----:B------:R-:W-:Y:S02]  /*47a0*/  IMAD.MOV R5, RZ, RZ, -R5 ;  /* 0x000000ffff057224 */ /* 0x000fe400078e0a05 */
[C---:B------:R-:W-:Y:S02]  /*47b0*/  IMAD R78, R6.reuse, R4, R79 ;  /* 0x00000004064e7224 */ /* 0x040fe400078e024f */
[----:B------:R-:W-:Y:S01]  /*47c0*/  IMAD R79, R6, R5, R80 ;  /* 0x00000005064f7224 */ /* 0x000fe200078e0250 */
[----:B------:R-:W-:Y:S01]  /*47d0*/  IABS R80, R87 ;  /* 0x0000005700507213 */ /* 0x000fe20000000000 */
[--C-:B------:R-:W-:Y:S02]  /*47e0*/  @!P1 IMAD.IADD R75, R75, 0x1, -R6.reuse ;  /* 0x000000014b4b9824 */ /* 0x100fe400078e0a06 */
[--C-:B------:R-:W-:Y:S02]  /*47f0*/  @!P6 IMAD.IADD R77, R77, 0x1, -R6.reuse ;  /* 0x000000014d4de824 */ /* 0x100fe400078e0a06 */
[----:B------:R-:W-:Y:S01]  /*4800*/  @!P3 IMAD.IADD R76, R76, 0x1, -R6 ;  /* 0x000000014c4cb824 */ /* 0x000fe200078e0a06 */
[C---:B------:R-:W-:Y:S01]  /*4810*/  ISETP.GT.U32.AND P3, PT, R6.reuse, R78, PT ;  /* 0x0000004e0600720c */ /* 0x040fe20003f64070 */
[----:B------:R-:W-:Y:S01]  /*4820*/  IMAD.HI.U32 R4, R3, R80, RZ ;  /* 0x0000005003047227 */ /* 0x000fe200078e00ff */
[----:B------:R-:W-:-:S02]  /*4830*/  ISETP.GT.U32.AND P1, PT, R6, R75, PT ;  /* 0x0000004b0600720c */ /* 0x000fc40003f24070 */
[----:B------:R-:W-:Y:S01]  /*4840*/  ISETP.GT.U32.AND P6, PT, R6, R77, PT ;  /* 0x0000004d0600720c */ /* 0x000fe20003fc4070 */
[----:B------:R-:W-:Y:S01]  /*4850*/  @!P5 IMAD.MOV R74, RZ, RZ, -R74 ;  /* 0x000000ffff4ad224 */ /* 0x000fe200078e0a4a */
[----:B------:R-:W-:Y:S01]  /*4860*/  ISETP.GE.AND P5, PT, R81, RZ, PT ;  /* 0x000000ff5100720c */ /* 0x000fe20003fa6270 */
[----:B------:R-:W-:Y:S02]  /*4870*/  IMAD.MOV R81, RZ, RZ, -R4 ;  /* 0x000000ffff517224 */ /* 0x000fe400078e0a04 */
[----:B------:R-:W-:-:S04]  /*4880*/  IMAD.HI.U32 R4, R3, R83, RZ ;  /* 0x0000005303047227 */ /* 0x000fc800078e00ff */
[----:B------:R-:W-:Y:S02]  /*4890*/  IMAD R80, R6, R81, R80 ;  /* 0x0000005106507224 */ /* 0x000fe400078e0250 */
[----:B------:R-:W-:Y:S02]  /*48a0*/  @!P3 IMAD.IADD R78, R78, 0x1, -R6 ;  /* 0x000000014e4eb824 */ /* 0x000fe400078e0a06 */
[----:B------:R-:W-:Y:S01]  /*48b0*/  IMAD.HI.U32 R5, R3, R84, RZ ;  /* 0x0000005403057227 */ /* 0x000fe200078e00ff */
[----:B------:R-:W-:-:S03]  /*48c0*/  ISETP.GT.U32.AND P3, PT, R6, R80, PT ;  /* 0x000000500600720c */ /* 0x000fc60003f64070 */
[--C-:B------:R-:W-:Y:S01]  /*48d0*/  @!P1 IMAD.IADD R75, R75, 0x1, -R6.reuse ;  /* 0x000000014b4b9824 */ /* 0x100fe200078e0a06 */
[----:B------:R-:W-:Y:S01]  /*48e0*/  ISETP.GE.AND P1, PT, R82, RZ, PT ;  /* 0x000000ff5200720c */ /* 0x000fe20003f26270 */
[----:B------:R-:W-:Y:S01]  /*48f0*/  @!P6 IMAD.IADD R77, R77, 0x1, -R6 ;  /* 0x000000014d4de824 */ /* 0x000fe200078e0a06 */
[----:B------:R-:W-:Y:S01]  /*4900*/  ISETP.GT.U32.AND P6, PT, R6, R79, PT ;  /* 0x0000004f0600720c */ /* 0x000fe20003fc4070 */
[----:B------:R-:W-:Y:S02]  /*4910*/  IMAD.MOV R81, RZ, RZ, -R4 ;  /* 0x000000ffff517224 */ /* 0x000fe400078e0a04 */
[----:B------:R-:W-:-:S04]  /*4920*/  IMAD.HI.U32 R82, R3, R85, RZ ;  /* 0x0000005503527227 */ /* 0x000fc800078e00ff */
[----:B------:R-:W-:Y:S02]  /*4930*/  IMAD.MOV R5, RZ, RZ, -R5 ;  /* 0x000000ffff057224 */ /* 0x000fe400078e0a05 */
[C---:B------:R-:W-:Y:S02]  /*4940*/  IMAD R81, R6.reuse, R81, R83 ;  /* 0x0000005106517224 */ /* 0x040fe400078e0253 */
[----:B------:R-:W-:Y:S02]  /*4950*/  IMAD.MOV R83, RZ, RZ, -R82 ;  /* 0x000000ffff537224 */ /* 0x000fe400078e0a52 */
[----:B------:R-:W-:Y:S02]  /*4960*/  IMAD R82, R6, R5, R84 ;  /* 0x0000000506527224 */ /* 0x000fe400078e0254 */
[--C-:B------:R-:W-:Y:S01]  /*4970*/  @!P3 IMAD.IADD R80, R80, 0x1, -R6.reuse ;  /* 0x000000015050b824 */ /* 0x100fe200078e0a06 */
[C---:B------:R-:W-:Y:S01]  /*4980*/  ISETP.GT.U32.AND P3, PT, R6.reuse, R78, PT ;  /* 0x0000004e0600720c */ /* 0x040fe20003f64070 */
[----:B------:R-:W-:Y:S01]  /*4990*/  @!P2 IMAD.MOV R77, RZ, RZ, -R77 ;  /* 0x000000ffff4da224 */ /* 0x000fe200078e0a4d */
[C---:B------:R-:W-:Y:S01]  /*49a0*/  ISETP.GT.U32.AND P2, PT, R6.reuse, R82, PT ;  /* 0x000000520600720c */ /* 0x040fe20003f44070 */
[----:B------:R-:W-:Y:S01]  /*49b0*/  @!P6 IMAD.IADD R79, R79, 0x1, -R6 ;  /* 0x000000014f4fe824 */ /* 0x000fe200078e0a06 */
[----:B------:R-:W-:Y:S01]  /*49c0*/  ISETP.GT.U32.AND P6, PT, R6, R81, PT ;  /* 0x000000510600720c */ /* 0x000fe20003fc4070 */
[----:B------:R-:W-:-:S04]  /*49d0*/  IMAD.HI.U32 R4, R3, R86, RZ ;  /* 0x0000005603047227 */ /* 0x000fc800078e00ff */
[----:B------:R-:W-:Y:S01]  /*49e0*/  @!P0 IMAD.MOV R75, RZ, RZ, -R75 ;  /* 0x000000ffff4b8224 */ /* 0x000fe200078e0a4b */
[----:B------:R-:W-:Y:S01]  /*49f0*/  ISETP.GT.U32.AND P0, PT, R6, R79, PT ;  /* 0x0000004f0600720c */ /* 0x000fe20003f04070 */
[----:B------:R-:W-:Y:S02]  /*4a00*/  IMAD.MOV R5, RZ, RZ, -R4 ;  /* 0x000000ffff057224 */ /* 0x000fe400078e0a04 */
[----:B------:R-:W-:Y:S02]  /*4a10*/  @!P3 IMAD.IADD R78, R78, 0x1, -R6 ;  /* 0x000000014e4eb824 */ /* 0x000fe400078e0a06 */
[----:B------:R-:W-:Y:S01]  /*4a20*/  IMAD R84, R6, R5, R86 ;  /* 0x0000000506547224 */ /* 0x000fe200078e0256 */
[----:B------:R-:W-:Y:S01]  /*4a30*/  IABS R86, R93 ;  /* 0x0000005d00567213 */ /* 0x000fe20000000000 */
[--C-:B------:R-:W-:Y:S01]  /*4a40*/  @!P2 IMAD.IADD R82, R82, 0x1, -R6.reuse ;  /* 0x000000015252a824 */ /* 0x100fe200078e0a06 */
[----:B------:R-:W-:Y:S01]  /*4a50*/  ISETP.GE.AND P2, PT, R89, RZ, PT ;  /* 0x000000ff5900720c */ /* 0x000fe20003f46270 */
[----:B------:R-:W-:Y:S01]  /*4a60*/  @!P6 IMAD.IADD R81, R81, 0x1, -R6 ;  /* 0x000000015151e824 */ /* 0x000fe200078e0a06 */
[C---:B------:R-:W-:Y:S01]  /*4a70*/  ISETP.GT.U32.AND P6, PT, R6.reuse, R80, PT ;  /* 0x000000500600720c */ /* 0x040fe20003fc4070 */
[C---:B------:R-:W-:Y:S01]  /*4a80*/  IMAD R83, R6.reuse, R83, R85 ;  /* 0x0000005306537224 */ /* 0x040fe200078e0255 */
[----:B------:R-:W-:Y:S01]  /*4a90*/  IABS R85, R92 ;  /* 0x0000005c00557213 */ /* 0x000fe20000000000 */
[----:B------:R-:W-:Y:S01]  /*4aa0*/  @!P5 IMAD.MOV R78, RZ, RZ, -R78 ;  /* 0x000000ffff4ed224 */ /* 0x000fe200078e0a4e */
[C---:B------:R-:W-:Y:S01]  /*4ab0*/  ISETP.GT.U32.AND P5, PT, R6.reuse, R82, PT ;  /* 0x000000520600720c */ /* 0x040fe20003fa4070 */
[----:B------:R-:W-:Y:S01]  /*4ac0*/  IMAD.HI.U32 R5, R3, R86, RZ ;  /* 0x0000005603057227 */ /* 0x000fe200078e00ff */
[----:B------:R-:W-:-:S02]  /*4ad0*/  ISETP.GT.U32.AND P3, PT, R6, R83, PT ;  /* 0x000000530600720c */ /* 0x000fc40003f64070 */
[----:B------:R-:W-:Y:S01]  /*4ae0*/  LOP3.LUT R89, R2, 0xae, RZ, 0xfc, !PT ;  /* 0x000000ae02597812 */ /* 0x000fe200078efcff */
[----:B------:R-:W-:Y:S01]  /*4af0*/  @!P0 IMAD.IADD R79, R79, 0x1, -R6 ;  /* 0x000000014f4f8824 */ /* 0x000fe200078e0a06 */
[----:B------:R-:W-:Y:S01]  /*4b00*/  ISETP.GE.AND P0, PT, R87, RZ, PT ;  /* 0x000000ff5700720c */ /* 0x000fe20003f06270 */
[----:B------:R-:W-:-:S04]  /*4b10*/  IMAD.HI.U32 R4, R3, R85, RZ ;  /* 0x0000005503047227 */ /* 0x000fc800078e00ff */
[----:B------:R-:W-:Y:S02]  /*4b20*/  IMAD.MOV R5, RZ, RZ, -R5 ;  /* 0x000000ffff057224 */ /* 0x000fe400078e0a05 */
[----:B------:R-:W-:Y:S01]  /*4b30*/  @!P4 IMAD.MOV R76, RZ, RZ, -R76 ;  /* 0x000000ffff4cc224 */ /* 0x000fe200078e0a4c */
[C---:B------:R-:W-:Y:S01]  /*4b40*/  ISETP.GT.U32.AND P4, PT, R6.reuse, R81, PT ;  /* 0x000000510600720c */ /* 0x040fe20003f84070 */
[----:B------:R-:W-:Y:S02]  /*4b50*/  IMAD.MOV R4, RZ, RZ, -R4 ;  /* 0x000000ffff047224 */ /* 0x000fe400078e0a04 */
[----:B------:R-:W-:Y:S01]  /*4b60*/  IMAD R86, R6, R5, R86 ;  /* 0x0000000506567224 */ /* 0x000fe200078e0256 */
[----:B------:R-:W-:Y:S01]  /*4b70*/  LOP3.LUT R5, R2, 0xac, RZ, 0xfc, !PT ;  /* 0x000000ac02057812 */ /* 0x000fe200078efcff */
[--C-:B------:R-:W-:Y:S01]  /*4b80*/  @!P6 IMAD.IADD R80, R80, 0x1, -R6.reuse ;  /* 0x000000015050e824 */ /* 0x100fe200078e0a06 */
[C---:B------:R-:W-:Y:S01]  /*4b90*/  ISETP.GT.U32.AND P6, PT, R6.reuse, R84, PT ;  /* 0x000000540600720c */ /* 0x040fe20003fc4070 */
[----:B------:R-:W-:Y:S01]  /*4ba0*/  IMAD R85, R6, R4, R85 ;  /* 0x0000000406557224 */ /* 0x000fe200078e0255 */
[----:B------:R-:W-:Y:S01]  /*4bb0*/  IABS R87, R5 ;  /* 0x0000000500577213 */ /* 0x000fe20000000000 */
[----:B------:R-:W-:Y:S01]  /*4bc0*/  @!P5 IMAD.IADD R82, R82, 0x1, -R6 ;  /* 0x000000015252d824 */ /* 0x000fe200078e0a06 */
[C---:B------:R-:W-:Y:S01]  /*4bd0*/  ISETP.GT.U32.AND P5, PT, R6.reuse, R86, PT ;  /* 0x000000560600720c */ /* 0x040fe20003fa4070 */
[----:B------:R-:W-:Y:S01]  /*4be0*/  @!P0 IMAD.MOV R80, RZ, RZ, -R80 ;  /* 0x000000ffff508224 */ /* 0x000fe200078e0a50 */
[----:B------:R-:W-:Y:S01]  /*4bf0*/  ISETP.GT.U32.AND P0, PT, R6, R85, PT ;  /* 0x000000550600720c */ /* 0x000fe20003f04070 */
[--C-:B------:R-:W-:Y:S01]  /*4c00*/  @!P4 IMAD.IADD R81, R81, 0x1, -R6.reuse ;  /* 0x000000015151c824 */ /* 0x100fe200078e0a06 */
[----:B------:R-:W-:Y:S01]  /*4c10*/  ISETP.GE.AND P4, PT, R88, RZ, PT ;  /* 0x000000ff5800720c */ /* 0x000fe20003f86270 */
[--C-:B------:R-:W-:Y:S01]  /*4c20*/  @!P3 IMAD.IADD R83, R83, 0x1, -R6.reuse ;  /* 0x000000015353b824 */ /* 0x100fe200078e0a06 */
[----:B------:R-:W-:Y:S01]  /*4c30*/  IABS R88, R89 ;  /* 0x0000005900587213 */ /* 0x000fe20000000000 */
[----:B------:R-:W-:Y:S01]  /*4c40*/  @!P1 IMAD.MOV R79, RZ, RZ, -R79 ;  /* 0x000000ffff4f9224 */ /* 0x000fe200078e0a4f */
[----:B------:R-:W-:Y:S01]  /*4c50*/  ISETP.GE.AND P3, PT, R90, RZ, PT ;  /* 0x000000ff5a00720c */ /* 0x000fe20003f66270 */
[----:B------:R-:W-:Y:S01]  /*4c60*/  @!P6 IMAD.IADD R84, R84, 0x1, -R6 ;  /* 0x000000015454e824 */ /* 0x000fe200078e0a06 */
[----:B------:R-:W-:Y:S01]  /*4c70*/  ISETP.GT.U32.AND P1, PT, R6, R83, PT ;  /* 0x000000530600720c */ /* 0x000fe20003f24070 */
[----:B------:R-:W-:-:S03]  /*4c80*/  IMAD.HI.U32 R4, R3, R87, RZ ;  /* 0x0000005703047227 */ /* 0x000fc600078e00ff */
[----:B------:R-:W-:Y:S01]  /*4c90*/  ISETP.GT.U32.AND P6, PT, R6, R84, PT ;  /* 0x000000540600720c */ /* 0x000fe20003fc4070 */
[--C-:B------:R-:W-:Y:S02]  /*4ca0*/  @!P5 IMAD.IADD R86, R86, 0x1, -R6.reuse ;  /* 0x000000015656d824 */ /* 0x100fe400078e0a06 */
[----:B------:R-:W-:Y:S01]  /*4cb0*/  @!P0 IMAD.IADD R85, R85, 0x1, -R6 ;  /* 0x0000000155558824 */ /* 0x000fe200078e0a06 */
[----:B------:R-:W-:Y:S01]  /*4cc0*/  ISETP.GE.AND P0, PT, R5, RZ, PT ;  /* 0x000000ff0500720c */ /* 0x000fe20003f06270 */
[----:B------:R-:W-:Y:S01]  /*4cd0*/  IMAD.HI.U32 R5, R3, R88, RZ ;  /* 0x0000005803057227 */ /* 0x000fe200078e00ff */
[----:B------:R-:W-:-:S03]  /*4ce0*/  ISETP.GT.U32.AND P5, PT, R6, R86, PT ;  /* 0x000000560600720c */ /* 0x000fc60003fa4070 */
[----:B------:R-:W-:Y:S01]  /*4cf0*/  @!P4 IMAD.MOV R81, RZ, RZ, -R81 ;  /* 0x000000ffff51c224 */ /* 0x000fe200078e0a51 */
[----:B------:R-:W-:Y:S01]  /*4d00*/  ISETP.GE.AND P4, PT, R91, RZ, PT ;  /* 0x000000ff5b00720c */ /* 0x000fe20003f86270 */
[----:B------:R-:W-:Y:S02]  /*4d10*/  IMAD.MOV R5, RZ, RZ, -R5 ;  /* 0x000000ffff057224 */ /* 0x000fe400078e0a05 */
[----:B------:R-:W-:Y:S02]  /*4d20*/  IMAD.MOV R4, RZ, RZ, -R4 ;  /* 0x000000ffff047224 */ /* 0x000fe400078e0a04 */
[----:B------:R-:W-:Y:S01]  /*4d30*/  IMAD R88, R6, R5, R88 ;  /* 0x0000000506587224 */ /* 0x000fe200078e0258 */
[----:B------:R-:W-:Y:S01]  /*4d40*/  LOP3.LUT R5, R2, 0xb2, RZ, 0xfc, !PT ;  /* 0x000000b202057812 */ /* 0x000fe200078efcff */
[----:B------:R-:W-:Y:S01]  /*4d50*/  @!P6 IMAD.IADD R84, R84, 0x1, -R6 ;  /* 0x000000015454e824 */ /* 0x000fe200078e0a06 */
[----:B------:R-:W-:Y:S01]  /*4d60*/  ISETP.GE.AND P6, PT, R93, RZ, PT ;  /* 0x000000ff5d00720c */ /* 0x000fe20003fc6270 */
[----:B------:R-:W-:Y:S01]  /*4d70*/  IMAD R87, R6, R4, R87 ;  /* 0x0000000406577224 */ /* 0x000fe200078e0257 */
[----:B------:R-:W-:Y:S01]  /*4d80*/  LOP3.LUT R4, R2, 0xb0, RZ, 0xfc, !PT ;  /* 0x000000b002047812 */ /* 0x000fe200078efcff */
[----:B------:R-:W-:Y:S01]  /*4d90*/  @!P2 IMAD.MOV R82, RZ, RZ, -R82 ;  /* 0x000000ffff52a224 */ /* 0x000fe200078e0a52 */
[----:B------:R-:W-:Y:S01]  /*4da0*/  ISETP.GT.U32.AND P2, PT, R6, R85, PT ;  /* 0x000000550600720c */ /* 0x000fe20003f44070 */
[----:B------:R-:W-:Y:S01]  /*4db0*/  @!P5 IMAD.IADD R86, R86, 0x1, -R6 ;  /* 0x000000015656d824 */ /* 0x000fe200078e0a06 */
[C---:B------:R-:W-:Y:S01]  /*4dc0*/  ISETP.GT.U32.AND P5, PT, R6.reuse, R88, PT ;  /* 0x000000580600720c */ /* 0x040fe20003fa4070 */
[----:B------:R-:W-:Y:S01]  /*4dd0*/  @!P4 IMAD.MOV R84, RZ, RZ, -R84 ;  /* 0x000000ffff54c224 */ /* 0x000fe200078e0a54 */
[----:B------:R-:W-:Y:S01]  /*4de0*/  ISETP.GT.U32.AND P4, PT, R6, R87, PT ;  /* 0x000000570600720c */ /* 0x000fe20003f84070 */
[----:B------:R-:W-:Y:S01]  /*4df0*/  @!P1 IMAD.IADD R83, R83, 0x1, -R6 ;  /* 0x0000000153539824 */ /* 0x000fe200078e0a06 */
[----:B------:R-:W-:Y:S01]  /*4e00*/  ISETP.GE.AND P1, PT, R92, RZ, PT ;  /* 0x000000ff5c00720c */ /* 0x000fe20003f26270 */
[----:B------:R-:W-:Y:S01]  /*4e10*/  IMAD.MOV.U32 R11, RZ, RZ, R9 ;  /* 0x000000ffff0b7224 */ /* 0x000fe200078e0009 */
[----:B------:R-:W-:Y:S01]  /*4e20*/  LOP3.LUT R93, R2, 0xb4, RZ, 0xfc, !PT ;  /* 0x000000b4025d7812 */ /* 0x000fe200078efcff */
[----:B------:R-:W-:Y:S01]  /*4e30*/  @!P3 IMAD.MOV R83, RZ, RZ, -R83 ;  /* 0x000000ffff53b224 */ /* 0x000fe200078e0a53 */
[----:B------:R-:W-:Y:S01]  /*4e40*/  IABS R91, R5 ;  /* 0x00000005005b7213 */ /* 0x000fe20000000000 */
[----:B------:R-:W-:Y:S01]  /*4e50*/  @!P6 IMAD.MOV R86, RZ, RZ, -R86 ;  /* 0x000000ffff56e224 */ /* 0x000fe200078e0a56 */
[----:B------:R-:W-:Y:S01]  /*4e60*/  ISETP.GE.AND P3, PT, R89, RZ, PT ;  /* 0x000000ff5900720c */ /* 0x000fe20003f66270 */
[--C-:B------:R-:W-:Y:S01]  /*4e70*/  @!P2 IMAD.IADD R85, R85, 0x1, -R6.reuse ;  /* 0x000000015555a824 */ /* 0x100fe200078e0a06 */
[----:B------:R-:W-:Y:S01]  /*4e80*/  IABS R89, R4 ;  /* 0x0000000400597213 */ /* 0x000fe20000000000 */
[--C-:B------:R-:W-:Y:S01]  /*4e90*/  @!P5 IMAD.IADD R88, R88, 0x1, -R6.reuse ;  /* 0x000000015858d824 */ /* 0x100fe200078e0a06 */
[----:B------:R-:W-:Y:S01]  /*4ea0*/  IABS R92, R93 ;  /* 0x0000005d005c7213 */ /* 0x000fe20000000000 */
[----:B------:R-:W-:Y:S01]  /*4eb0*/  @!P4 IMAD.IADD R87, R87, 0x1, -R6 ;  /* 0x000000015757c824 */ /* 0x000fe200078e0a06 */
[----:B------:R-:W-:Y:S01]  /*4ec0*/  ISETP.GE.AND P2, PT, R4, RZ, PT ;  /* 0x000000ff0400720c */ /* 0x000fe20003f46270 */
[----:B------:R-:W-:Y:S01]  /*4ed0*/  @!P1 IMAD.MOV R85, RZ, RZ, -R85 ;  /* 0x000000ffff559224 */ /* 0x000fe200078e0a55 */
[----:B------:R-:W-:Y:S01]  /*4ee0*/  ISETP.GE.AND P1, PT, R5, RZ, PT ;  /* 0x000000ff0500720c */ /* 0x000fe20003f26270 */
[----:B------:R-:W-:Y:S01]  /*4ef0*/  IMAD.HI.U32 R5, R3, R91, RZ ;  /* 0x0000005b03057227 */ /* 0x000fe200078e00ff */
[----:B------:R-:W-:-:S02]  /*4f00*/  ISETP.GT.U32.AND P5, PT, R6, R88, PT ;  /* 0x000000580600720c */ /* 0x000fc40003fa4070 */
[----:B------:R-:W-:Y:S01]  /*4f10*/  ISETP.GT.U32.AND P4, PT, R6, R87, PT ;  /* 0x000000570600720c */ /* 0x000fe20003f84070 */
[----:B------:R-:W-:Y:S01]  /*4f20*/  IMAD.HI.U32 R4, R3, R89, RZ ;  /* 0x0000005903047227 */ /* 0x000fe200078e00ff */
[----:B------:R-:W-:-:S03]  /*4f30*/  ISETP.GE.AND P6, PT, R93, RZ, PT ;  /* 0x000000ff5d00720c */ /* 0x000fc60003fc6270 */
[----:B------:R-:W-:-:S04]  /*4f40*/  IMAD.HI.U32 R90, R3, R92, RZ ;  /* 0x0000005c035a7227 */ /* 0x000fc800078e00ff */
[----:B------:R-:W-:Y:S02]  /*4f50*/  IMAD.MOV R5, RZ, RZ, -R5 ;  /* 0x000000ffff057224 */ /* 0x000fe400078e0a05 */
[----:B------:R-:W-:Y:S02]  /*4f60*/  IMAD.MOV R4, RZ, RZ, -R4 ;  /* 0x000000ffff047224 */ /* 0x000fe400078e0a04 */
[----:B------:R-:W-:Y:S02]  /*4f70*/  IMAD.MOV R93, RZ, RZ, -R90 ;  /* 0x000000ffff5d7224 */ /* 0x000fe400078e0a5a */
[C---:B------:R-:W-:Y:S02]  /*4f80*/  IMAD R90, R6.reuse, R5, R91 ;  /* 0x00000005065a7224 */ /* 0x040fe400078e025b */
[----:B------:R-:W-:Y:S02]  /*4f90*/  IMAD R89, R6, R4, R89 ;  /* 0x0000000406597224 */ /* 0x000fe400078e0259 */
[--C-:B------:R-:W-:Y:S01]  /*4fa0*/  @!P5 IMAD.IADD R88, R88, 0x1, -R6.reuse ;  /* 0x000000015858d824 */ /* 0x100fe200078e0a06 */
[C---:B------:R-:W-:Y:S01]  /*4fb0*/  ISETP.GT.U32.AND P5, PT, R6.reuse, R90, PT ;  /* 0x0000005a0600720c */ /* 0x040fe20003fa4070 */
[----:B------:R-:W-:Y:S01]  /*4fc0*/  @!P4 IMAD.IADD R87, R87, 0x1, -R6 ;  /* 0x000000015757c824 */ /* 0x000fe200078e0a06 */
[C---:B------:R-:W-:Y:S01]  /*4fd0*/  ISETP.GT.U32.AND P4, PT, R6.reuse, R89, PT ;  /* 0x000000590600720c */ /* 0x040fe20003f84070 */
[C---:B------:R-:W-:Y:S01]  /*4fe0*/  IMAD R91, R6.reuse, R93, R92 ;  /* 0x0000005d065b7224 */ /* 0x040fe200078e025c */
[----:B------:R-:W-:Y:S01]  /*4ff0*/  IABS R92, R94 ;  /* 0x0000005e005c7213 */ /* 0x000fe20000000000 */
[----:B------:R-:W-:Y:S01]  /*5000*/  @!P0 IMAD.MOV R87, RZ, RZ, -R87 ;  /* 0x000000ffff578224 */ /* 0x000fe200078e0a57 */
[----:B------:R-:W-:Y:S01]  /*5010*/  IABS R93, R97 ;  /* 0x00000061005d7213 */ /* 0x000fe20000000000 */
[----:B------:R-:W-:Y:S01]  /*5020*/  @!P3 IMAD.MOV R88, RZ, RZ, -R88 ;  /* 0x000000ffff58b224 */ /* 0x000fe200078e0a58 */
[----:B------:R-:W-:Y:S01]  /*5030*/  ISETP.GT.U32.AND P0, PT, R6, R91, PT ;  /* 0x0000005b0600720c */ /* 0x000fe20003f04070 */
[----:B------:R-:W-:Y:S01]  /*5040*/  IMAD.HI.U32 R4, R3, R92, RZ ;  /* 0x0000005c03047227 */ /* 0x000fe200078e00ff */
[----:B------:R-:W-:-:S03]  /*5050*/  ISETP.GE.AND P3, PT, R94, RZ, PT ;  /* 0x000000ff5e00720c */ /* 0x000fc60003f66270 */
[--C-:B------:R-:W-:Y:S02]  /*5060*/  @!P5 IMAD.IADD R90, R90, 0x1, -R6.reuse ;  /* 0x000000015a5ad824 */ /* 0x100fe400078e0a06 */
[----:B------:R-:W-:Y:S02]  /*5070*/  @!P4 IMAD.IADD R89, R89, 0x1, -R6 ;  /* 0x000000015959c824 */ /* 0x000fe400078e0a06 */
[----:B------:R-:W-:Y:S01]  /*5080*/  IMAD.MOV R5, RZ, RZ, -R4 ;  /* 0x000000ffff057224 */ /* 0x000fe200078e0a04 */
[C---:B------:R-:W-:Y:S01]  /*5090*/  ISETP.GT.U32.AND P5, PT, R6.reuse, R90, PT ;  /* 0x0000005a0600720c */ /* 0x040fe20003fa4070 */
[----:B------:R-:W-:Y:S01]  /*50a0*/  IMAD.HI.U32 R4, R3, R93, RZ ;  /* 0x0000005d03047227 */ /* 0x000fe200078e00ff */
[----:B------:R-:W-:-:S03]  /*50b0*/  ISETP.GT.U32.AND P4, PT, R6, R89, PT ;  /* 0x000000590600720c */ /* 0x000fc60003f84070 */
[----:B------:R-:W-:Y:S02]  /*50c0*/  @!P0 IMAD.IADD R91, R91, 0x1, -R6 ;  /* 0x000000015b5b8824 */ /* 0x000fe400078e0a06 */
[C---:B------:R-:W-:Y:S02]  /*50d0*/  IMAD R92, R6.reuse, R5, R92 ;  /* 0x00000005065c7224 */ /* 0x040fe400078e025c */
[----:B------:R-:W-:Y:S01]  /*50e0*/  IMAD.HI.U32 R5, R3, R95, RZ ;  /* 0x0000005f03057227 */ /* 0x000fe200078e00ff */
[----:B------:R-:W-:-:S03]  /*50f0*/  ISETP.GT.U32.AND P0, PT, R6, R91, PT ;  /* 0x0000005b0600720c */ /* 0x000fc60003f04070 */
[----:B------:R-:W-:-:S04]  /*5100*/  IMAD.HI.U32 R94, R3, R96, RZ ;  /* 0x00000060035e7227 */ /* 0x000fc800078e00ff */
[----:B------:R-:W-:Y:S02]  /*5110*/  IMAD.MOV R5, RZ, RZ, -R5 ;  /* 0x000000ffff057224 */ /* 0x000fe400078e0a05 */
[----:B------:R-:W-:Y:S01]  /*5120*/  @!P5 IMAD.IADD R90, R90, 0x1, -R6 ;  /* 0x000000015a5ad824 */ /* 0x000fe200078e0a06 */
[----:B------:R-:W-:Y:S01]  /*5130*/  ISETP.GE.AND P5, PT, R97, RZ, PT ;  /* 0x000000ff6100720c */ /* 0x000fe20003fa6270 */
[----:B------:R-:W-:Y:S02]  /*5140*/  IMAD.MOV R4, RZ, RZ, -R4 ;  /* 0x000000ffff047224 */ /* 0x000fe400078e0a04 */
[----:B------:R-:W-:Y:S02]  /*5150*/  IMAD.MOV R97, RZ, RZ, -R94 ;  /* 0x000000ffff617224 */ /* 0x000fe400078e0a5e */
[----:B------:R-:W-:Y:S01]  /*5160*/  @!P4 IMAD.IADD R89, R89, 0x1, -R6 ;  /* 0x000000015959c824 */ /* 0x000fe200078e0a06 */
[C---:B------:R-:W-:Y:S01]  /*5170*/  ISETP.GT.U32.AND P4, PT, R6.reuse, R92, PT ;  /* 0x0000005c0600720c */ /* 0x040fe20003f84070 */
[----:B------:R-:W-:Y:S01]  /*5180*/  IMAD R94, R6, R5, R95 ;  /* 0x00000005065e7224 */ /* 0x000fe200078e025f */
[----:B------:R-:W-:Y:S01]  /*5190*/  LOP3.LUT R5, R2, 0xbe, RZ, 0xfc, !PT ;  /* 0x000000be02057812 */ /* 0x000fe200078efcff */
[----:B------:R-:W-:-:S02]  /*51a0*/  IMAD R93, R6, R4, R93 ;  /* 0x00000004065d7224 */ /* 0x000fc400078e025d */
[C---:B------:R-:W-:Y:S01]  /*51b0*/  IMAD R95, R6.reuse, R97, R96 ;  /* 0x00000061065f7224 */ /* 0x040fe200078e0260 */
[----:B------:R-:W-:Y:S01]  /*51c0*/  IABS R96, R5 ;  /* 0x0000000500607213 */ /* 0x000fe20000000000 */
[--C-:B------:R-:W-:Y:S01]  /*51d0*/  @!P0 IMAD.IADD R91, R91, 0x1, -R6.reuse ;  /* 0x000000015b5b8824 */ /* 0x100fe200078e0a06 */
[C---:B------:R-:W-:Y:S01]  /*51e0*/  ISETP.GT.U32.AND P0, PT, R6.reuse, R94, PT ;  /* 0x0000005e0600720c */ /* 0x040fe20003f04070 */
[----:B------:R-:W-:Y:S01]  /*51f0*/  @!P2 IMAD.MOV R89, RZ, RZ, -R89 ;  /* 0x000000ffff59a224 */ /* 0x000fe200078e0a59 */
[C---:B------:R-:W-:Y:S01]  /*5200*/  ISETP.GT.U32.AND P2, PT, R6.reuse, R93, PT ;  /* 0x0000005d0600720c */ /* 0x040fe20003f44070 */
[----:B------:R-:W-:Y:S01]  /*5210*/  @!P6 IMAD.MOV R91, RZ, RZ, -R91 ;  /* 0x000000ffff5be224 */ /* 0x000fe200078e0a5b */
[----:B------:R-:W-:Y:S01]  /*5220*/  ISETP.GT.U32.AND P6, PT, R6, R95, PT ;  /* 0x0000005f0600720c */ /* 0x000fe20003fc4070 */
[----:B------:R-:W-:Y:S01]  /*5230*/  @!P4 IMAD.IADD R92, R92, 0x1, -R6 ;  /* 0x000000015c5cc824 */ /* 0x000fe200078e0a06 */
[----:B------:R-:W-:Y:S01]  /*5240*/  IABS R97, R101 ;  /* 0x0000006500617213 */ /* 0x000fe20000000000 */
[----:B------:R-:W-:-:S03]  /*5250*/  IMAD.HI.U32 R4, R3, R96, RZ ;  /* 0x0000006003047227 */ /* 0x000fc600078e00ff */
[----:B------:R-:W-:Y:S01]  /*5260*/  ISETP.GT.U32.AND P4, PT, R6, R92, PT ;  /* 0x0000005c0600720c */ /* 0x000fe20003f84070 */
[----:B------:R-:W-:Y:S01]  /*5270*/  @!P1 IMAD.MOV R90, RZ, RZ, -R90 ;  /* 0x000000ffff5a9224 */ /* 0x000fe200078e0a5a */
[----:B------:R-:W-:Y:S01]  /*5280*/  ISETP.GE.AND P1, PT, R98, RZ, PT ;  /* 0x000000ff6200720c */ /* 0x000fe20003f26270 */
[--C-:B------:R-:W-:Y:S02]  /*5290*/  @!P0 IMAD.IADD R94, R94, 0x1, -R6.reuse ;  /* 0x000000015e5e8824 */ /* 0x100fe400078e0a06 */
[--C-:B------:R-:W-:Y:S01]  /*52a0*/  @!P2 IMAD.IADD R93, R93, 0x1, -R6.reuse ;  /* 0x000000015d5da824 */ /* 0x100fe200078e0a06 */
[----:B------:R-:W-:Y:S01]  /*52b0*/  ISETP.GE.AND P2, PT, R5, RZ, PT ;  /* 0x000000ff0500720c */ /* 0x000fe20003f46270 */
[----:B------:R-:W-:Y:S01]  /*52c0*/  @!P6 IMAD.IADD R95, R95, 0x1, -R6 ;  /* 0x000000015f5fe824 */ /* 0x000fe200078e0a06 */
[C---:B------:R-:W-:Y:S01]  /*52d0*/  ISETP.GT.U32.AND P6, PT, R6.reuse, R94, PT ;  /* 0x0000005e0600720c */ /* 0x040fe20003fc4070 */
[----:B------:R-:W-:Y:S01]  /*52e0*/  IMAD.MOV R5, RZ, RZ, -R4 ;  /* 0x000000ffff057224 */ /* 0x000fe200078e0a04 */
[----:B------:R-:W-:Y:S01]  /*52f0*/  ISETP.GT.U32.AND P0, PT, R6, R93, PT ;  /* 0x0000005d0600720c */ /* 0x000fe20003f04070 */
[----:B------:R-:W-:-:S04]  /*5300*/  IMAD.HI.U32 R4, R3, R97, RZ ;  /* 0x0000006103047227 */ /* 0x000fc800078e00ff */
[----:B------:R-:W-:Y:S02]  /*5310*/  IMAD.MOV R4, RZ, RZ, -R4 ;  /* 0x000000ffff047224 */ /* 0x000fe400078e0a04 */
[----:B------:R-:W-:Y:S01]  /*5320*/  @!P4 IMAD.IADD R92, R92, 0x1, -R6 ;  /* 0x000000015c5cc824 */ /* 0x000fe200078e0a06 */
[----:B------:R-:W-:Y:S01]  /*5330*/  ISETP.GE.AND P4, PT, R99, RZ, PT ;  /* 0x000000ff6300720c */ /* 0x000fe20003f86270 */
[----:B------:R-:W-:Y:S01]  /*5340*/  IMAD R97, R6, R4, R97 ;  /* 0x0000000406617224 */ /* 0x000fe200078e0261 */
[----:B------:R-:W-:Y:S01]  /*5350*/  LOP3.LUT R99, R2, 0xc2, RZ, 0xfc, !PT ;  /* 0x000000c202637812 */ /* 0x000fe200078efcff */
[C---:B------:R-:W-:Y:S02]  /*5360*/  IMAD R96, R6.reuse, R5, R96 ;  /* 0x0000000506607224 */ /* 0x040fe400078e0260 */
[----:B------:R-:W-:Y:S01]  /*5370*/  @!P3 IMAD.MOV R92, RZ, RZ, -R92 ;  /* 0x000000ffff5cb224 */ /* 0x000fe200078e0a5c */
[----:B------:R-:W-:Y:S01]  /*5380*/  ISETP.GT.U32.AND P3, PT, R6, R95, PT ;  /* 0x0000005f0600720c */ /* 0x000fe20003f64070 */
[--C-:B------:R-:W-:Y:S01]  /*5390*/  @!P6 IMAD.IADD R94, R94, 0x1, -R6.reuse ;  /* 0x000000015e5ee824 */ /* 0x100fe200078e0a06 */
[C---:B------:R-:W-:Y:S01]  /*53a0*/  ISETP.GT.U32.AND P6, PT, R6.reuse, R97, PT ;  /* 0x000000610600720c */ /* 0x040fe20003fc4070 */
[----:B------:R-:W-:Y:S01]  /*53b0*/  @!P0 IMAD.IADD R93, R93, 0x1, -R6 ;  /* 0x000000015d5d8824 */ /* 0x000fe200078e0a06 */
[----:B------:R-:W-:Y:S01]  /*53c0*/  ISETP.GT.U32.AND P0, PT, R6, R96, PT ;  /* 0x000000600600720c */ /* 0x000fe20003f04070 */
[----:B------:R-:W-:Y:S01]  /*53d0*/  IMAD.HI.U32 R5, R3, R100, RZ ;  /* 0x0000006403057227 */ /* 0x000fe200078e00ff */
[----:B------:R-:W-:-:S03]  /*53e0*/  IABS R98, R99 ;  /* 0x0000006300627213 */ /* 0x000fc60000000000 */
[----:B------:R-:W-:Y:S02]  /*53f0*/  IMAD.MOV R5, RZ, RZ, -R5 ;  /* 0x000000ffff057224 */ /* 0x000fe400078e0a05 */
[----:B------:R-:W-:-:S04]  /*5400*/  IMAD.HI.U32 R4, R3, R98, RZ ;  /* 0x0000006203047227 */ /* 0x000fc800078e00ff */
[--C-:B------:R-:W-:Y:S01]  /*5410*/  @!P3 IMAD.IADD R95, R95, 0x1, -R6.reuse ;  /* 0x000000015f5fb824 */ /* 0x100fe200078e0a06 */
[----:B------:R-:W-:Y:S01]  /*5420*/  ISETP.GE.AND P3, PT, R101, RZ, PT ;  /* 0x000000ff6500720c */ /* 0x000fe20003f66270 */
[----:B------:R-:W-:Y:S02]  /*5430*/  @!P6 IMAD.IADD R97, R97, 0x1, -R6 ;  /* 0x000000016161e824 */ /* 0x000fe400078e0a06 */
[----:B------:R-:W-:Y:S02]  /*5440*/  IMAD.MOV R101, RZ, RZ, -R4 ;  /* 0x000000ffff657224 */ /* 0x000fe400078e0a04 */
[----:B------:R-:W-:Y:S01]  /*5450*/  @!P0 IMAD.IADD R96, R96, 0x1, -R6 ;  /* 0x0000000160608824 */ /* 0x000fe200078e0a06 */
[----:B------:R-:W-:Y:S01]  /*5460*/  ISETP.GE.AND P0, PT, R99, RZ, PT ;  /* 0x000000ff6300720c */ /* 0x000fe20003f06270 */
[----:B------:R-:W-:Y:S01]  /*5470*/  IMAD.HI.U32 R99, R3, R102, RZ ;  /* 0x0000006603637227 */ /* 0x000fe200078e00ff */
[----:B------:R-:W-:-:S03]  /*5480*/  ISETP.GT.U32.AND P6, PT, R6, R97, PT ;  /* 0x000000610600720c */ /* 0x000fc60003fc4070 */
[C---:B------:R-:W-:Y:S02]  /*5490*/  IMAD R98, R6.reuse, R101, R98 ;  /* 0x0000006506627224 */ /* 0x040fe400078e0262 */
[----:B------:R-:W-:Y:S02]  /*54a0*/  IMAD.MOV R101, RZ, RZ, -R99 ;  /* 0x000000ffff657224 */ /* 0x000fe400078e0a63 */
[C---:B------:R-:W-:Y:S02]  /*54b0*/  IMAD R99, R6.reuse, R5, R100 ;  /* 0x0000000506637224 */ /* 0x040fe400078e0264 */
[----:B------:R-:W-:Y:S01]  /*54c0*/  @!P1 IMAD.MOV R94, RZ, RZ, -R94 ;  /* 0x000000ffff5e9224 */ /* 0x000fe200078e0a5e */
[C---:B------:R-:W-:Y:S01]  /*54d0*/  ISETP.GT.U32.AND P1, PT, R6.reuse, R98, PT ;  /* 0x000000620600720c */ /* 0x040fe20003f24070 */
[C---:B------:R-:W-:Y:S01]  /*54e0*/  IMAD R100, R6.reuse, R101, R102 ;  /* 0x0000006506647224 */ /* 0x040fe200078e0266 */
[----:B------:R-:W-:Y:S01]  /*54f0*/  IABS R101, R105 ;  /* 0x0000006900657213 */ /* 0x000fe20000000000 */
[----:B------:R-:W-:Y:S01]  /*5500*/  @!P4 IMAD.MOV R95, RZ, RZ, -R95 ;  /* 0x000000ffff5fc224 */ /* 0x000fe200078e0a5f */
[C---:B------:R-:W-:Y:S01]  /*5510*/  ISETP.GT.U32.AND P4, PT, R6.reuse, R99, PT ;  /* 0x000000630600720c */ /* 0x040fe20003f84070 */
[----:B------:R-:W-:Y:S01]  /*5520*/  @!P6 IMAD.IADD R97, R97, 0x1, -R6 ;  /* 0x000000016161e824 */ /* 0x000fe200078e0a06 */
[----:B------:R-:W-:Y:S01]  /*5530*/  ISETP.GT.U32.AND P6, PT, R6, R100, PT ;  /* 0x000000640600720c */ /* 0x000fe20003fc4070 */
[----:B------:R-:W-:Y:S01]  /*5540*/  IMAD.HI.U32 R4, R3, R101, RZ ;  /* 0x0000006503047227 */ /* 0x000fe200078e00ff */
[----:B------:R-:W-:-:S03]  /*5550*/  IABS R102, R106 ;  /* 0x0000006a00667213 */ /* 0x000fc60000000000 */
[----:B------:R-:W-:Y:S02]  /*5560*/  IMAD.MOV R5, RZ, RZ, -R4 ;  /* 0x000000ffff057224 */ /* 0x000fe400078e0a04 */
[----:B------:R-:W-:Y:S01]  /*5570*/  @!P1 IMAD.IADD R98, R98, 0x1, -R6 ;  /* 0x0000000162629824 */ /* 0x000fe200078e0a06 */
[----:B------:R-:W-:Y:S01]  /*5580*/  ISETP.GE.AND P1, PT, R104, RZ, PT ;  /* 0x000000ff6800720c */ /* 0x000fe20003f26270 */
[----:B------:R-:W-:Y:S01]  /*5590*/  IMAD.HI.U32 R4, R3, R102, RZ ;  /* 0x0000006603047227 */ /* 0x000fe200078e00ff */
[----:B------:R-:W-:-:S03]  /*55a0*/  IABS R104, R108 ;  /* 0x0000006c00687213 */ /* 0x000fc60000000000 */
[--C-:B------:R-:W-:Y:S01]  /*55b0*/  @!P4 IMAD.IADD R99, R99, 0x1, -R6.reuse ;  /* 0x000000016363c824 */ /* 0x100fe200078e0a06 */
[----:B------:R-:W-:Y:S01]  /*55c0*/  ISETP.GT.U32.AND P4, PT, R6, R98, PT ;  /* 0x000000620600720c */ /* 0x000fe20003f84070 */
[----:B------:R-:W-:Y:S02]  /*55d0*/  @!P6 IMAD.IADD R100, R100, 0x1, -R6 ;  /* 0x000000016464e824 */ /* 0x000fe400078e0a06 */
[----:B------:R-:W-:Y:S01]  /*55e0*/  @!P5 IMAD.MOV R93, RZ, RZ, -R93 ;  /* 0x000000ffff5dd224 */ /* 0x000fe200078e0a5d */
[C---:B------:R-:W-:Y:S01]  /*55f0*/  ISETP.GT.U32.AND P6, PT, R6.reuse, R99, PT ;  /* 0x000000630600720c */ /* 0x040fe20003fc4070 */
[C---:B------:R-:W-:Y:S01]  /*5600*/  IMAD R101, R6.reuse, R5, R101 ;  /* 0x0000000506657224 */ /* 0x040fe200078e0265 */
[----:B------:R-:W-:Y:S01]  /*5610*/  ISETP.GT.U32.AND P5, PT, R6, R96, PT ;  /* 0x000000600600720c */ /* 0x000fe20003fa4070 */
[----:B------:R-:W-:Y:S02]  /*5620*/  IMAD.MOV R5, RZ, RZ, -R4 ;  /* 0x000000ffff057224 */ /* 0x000fe400078e0a04 */
[----:B------:R-:W-:-:S02]  /*5630*/  @!P3 IMAD.MOV R97, RZ, RZ, -R97 ;  /* 0x000000ffff61b224 */ /* 0x000fc400078e0a61 */
[----:B------:R-:W-:Y:S02]  /*5640*/  IMAD R102, R6, R5, R102 ;  /* 0x0000000506667224 */ /* 0x000fe400078e0266 */
[----:B------:R-:W-:Y:S01]  /*5650*/  @!P4 IMAD.IADD R98, R98, 0x1, -R6 ;  /* 0x000000016262c824 */ /* 0x000fe200078e0a06 */
[----:B------:R-:W-:Y:S01]  /*5660*/  ISETP.GT.U32.AND P4, PT, R6, R101, PT ;  /* 0x000000650600720c */ /* 0x000fe20003f84070 */
[----:B------:R-:W-:-:S04]  /*5670*/  IMAD.HI.U32 R12, R3, R11, RZ ;  /* 0x0000000b030c7227 */ /* 0x000fc800078e00ff */
[--C-:B------:R-:W-:Y:S01]  /*5680*/  @!P6 IMAD.IADD R99, R99, 0x1, -R6.reuse ;  /* 0x000000016363e824 */ /* 0x100fe200078e0a06 */
        /* <DEDUP_REMOVED lines=9> */
[----:B------:R-:W-:-:S04]  /*5720*/  IMAD.HI.U32 R4, R3, R103, RZ ;  /* 0x0000006703047227 */ /* 0x000fc800078e00ff */
[----:B------:R-:W-:Y:S01]  /*5730*/  @!P6 IMAD.IADD R102, R102, 0x1, -R6 ;  /* 0x000000016666e824 */ /* 0x000fe200078e0a06 */
[C---:B------:R-:W-:Y:S01]  /*5740*/  ISETP.GT.U32.AND P6, PT, R6.reuse, R101, PT ;  /* 0x000000650600720c */ /* 0x040fe20003fc4070 */
[----:B------:R-:W-:Y:S02]  /*5750*/  IMAD.MOV R5, RZ, RZ, -R4 ;  /* 0x000000ffff057224 */ /* 0x000fe400078e0a04 */
[----:B------:R-:W-:Y:S01]  /*5760*/  IMAD.HI.U32 R4, R3, R104, RZ ;  /* 0x0000006803047227 */ /* 0x000fe200078e00ff */
[----:B------:R-:W-:-:S03]  /*5770*/  ISETP.GT.U32.AND P0, PT, R6, R102, PT ;  /* 0x000000660600720c */ /* 0x000fc60003f04070 */
[----:B------:R-:W-:Y:S02]  /*5780*/  IMAD R103, R6, R5, R103 ;  /* 0x0000000506677224 */ /* 0x000fe400078e0267 */
[----:B------:R-:W-:Y:S02]  /*5790*/  IMAD.MOV R5, RZ, RZ, -R4 ;  /* 0x000000ffff057224 */ /* 0x000fe400078e0a04 */
[----:B------:R-:W-:Y:S01]  /*57a0*/  @!P2 IMAD.IADD R100, R100, 0x1, -R6 ;  /* 0x000000016464a824 */ /* 0x000fe200078e0a06 */
[C---:B------:R-:W-:Y:S01]  /*57b0*/  ISETP.GT.U32.AND P3, PT, R6.reuse, R103, PT ;  /* 0x000000670600720c */ /* 0x040fe20003f64070 */
[----:B------:R-:W-:Y:S01]  /*57c0*/  IMAD R104, R6, R5, R104 ;  /* 0x0000000506687224 */ /* 0x000fe200078e0268 */
[----:B------:R-:W-:Y:S01]  /*57d0*/  ISETP.GE.AND P2, PT, R105, RZ, PT ;  /* 0x000000ff6900720c */ /* 0x000fe20003f46270 */
[--C-:B------:R-:W-:Y:S01]  /*57e0*/  @!P6 IMAD.IADD R101, R101, 0x1, -R6.reuse ;  /* 0x000000016565e824 */ /* 0x100fe200078e0a06 */
[----:B------:R-:W-:Y:S01]  /*57f0*/  IABS R105, R109 ;  /* 0x0000006d00697213 */ /* 0x000fe20000000000 */
[----:B------:R-:W-:Y:S01]  /*5800*/  @!P0 IMAD.IADD R102, R102, 0x1, -R6 ;  /* 0x0000000166668824 */ /* 0x000fe200078e0a06 */
[----:B------:R-:W-:Y:S01]  /*5810*/  ISETP.GT.U32.AND P6, PT, R6, R104, PT ;  /* 0x000000680600720c */ /* 0x000fe20003fc4070 */
[----:B------:R-:W-:Y:S01]  /*5820*/  @!P5 IMAD.MOV R99, RZ, RZ, -R99 ;  /* 0x000000ffff63d224 */ /* 0x000fe200078e0a63 */
[----:B------:R-:W-:Y:S01]  /*5830*/  LOP3.LUT R5, R2, 0xd2, RZ, 0xfc, !PT ;  /* 0x000000d202057812 */ /* 0x000fe200078efcff */
[----:B------:R-:W-:Y:S01]  /*5840*/  IMAD.HI.U32 R4, R3, R105, RZ ;  /* 0x0000006903047227 */ /* 0x000fe200078e00ff */
[----:B------:R-:W-:-:S02]  /*5850*/  ISETP.GE.AND P5, PT, R107, RZ, PT ;  /* 0x000000ff6b00720c */ /* 0x000fc40003fa6270 */
[----:B------:R-:W-:Y:S01]  /*5860*/  IABS R106, R5 ;  /* 0x00000005006a7213 */ /* 0x000fe20000000000 */
[----:B------:R-:W-:Y:S01]  /*5870*/  @!P3 IMAD.IADD R103, R103, 0x1, -R6 ;  /* 0x000000016767b824 */ /* 0x000fe200078e0a06 */
[----:B------:R-:W-:Y:S01]  /*5880*/  ISETP.GE.AND P3, PT, R5, RZ, PT ;  /* 0x000000ff0500720c */ /* 0x000fe20003f66270 */
[----:B------:R-:W-:Y:S01]  /*5890*/  IMAD.MOV R4, RZ, RZ, -R4 ;  /* 0x000000ffff047224 */ /* 0x000fe200078e0a04 */
[----:B------:R-:W-:Y:S01]  /*58a0*/  ISETP.GE.AND P0, PT, R109, RZ, PT ;  /* 0x000000ff6d00720c */ /* 0x000fe20003f06270 */
[----:B------:R-:W-:Y:S01]  /*58b0*/  @!P4 IMAD.MOV R102, RZ, RZ, -R102 ;  /* 0x000000ffff66c224 */ /* 0x000fe200078e0a66 */
[----:B------:R-:W-:Y:S01]  /*58c0*/  IABS R109, R111 ;  /* 0x0000006f006d7213 */ /* 0x000fe20000000000 */
[----:B------:R-:W-:Y:S01]  /*58d0*/  @!P6 IMAD.IADD R104, R104, 0x1, -R6 ;  /* 0x000000016868e824 */ /* 0x000fe200078e0a06 */
[C---:B------:R-:W-:Y:S01]  /*58e0*/  ISETP.GT.U32.AND P6, PT, R6.reuse, R103, PT ;  /* 0x000000670600720c */ /* 0x040fe20003fc4070 */
[----:B------:R-:W-:Y:S02]  /*58f0*/  IMAD R105, R6, R4, R105 ;  /* 0x0000000406697224 */ /* 0x000fe400078e0269 */
[----:B------:R-:W-:-:S03]  /*5900*/  IMAD.HI.U32 R4, R3, R106, RZ ;  /* 0x0000006a03047227 */ /* 0x000fc600078e00ff */
[C---:B------:R-:W-:Y:S01]  /*5910*/  ISETP.GT.U32.AND P4, PT, R6.reuse, R105, PT ;  /* 0x000000690600720c */ /* 0x040fe20003f84070 */
[----:B------:R-:W-:Y:S02]  /*5920*/  IMAD.MOV R5, RZ, RZ, -R4 ;  /* 0x000000ffff057224 */ /* 0x000fe400078e0a04 */
[----:B------:R-:W-:Y:S01]  /*5930*/  @!P2 IMAD.MOV R101, RZ, RZ, -R101 ;  /* 0x000000ffff65a224 */ /* 0x000fe200078e0a65 */
[C---:B------:R-:W-:Y:S01]  /*5940*/  ISETP.GT.U32.AND P2, PT, R6.reuse, R104, PT ;  /* 0x000000680600720c */ /* 0x040fe20003f44070 */
[C---:B------:R-:W-:Y:S02]  /*5950*/  IMAD R106, R6.reuse, R5, R106 ;  /* 0x00000005066a7224 */ /* 0x040fe400078e026a */
[----:B------:R-:W-:Y:S02]  /*5960*/  @!P6 IMAD.IADD R103, R103, 0x1, -R6 ;  /* 0x000000016767e824 */ /* 0x000fe400078e0a06 */
[----:B------:R-:W-:Y:S01]  /*5970*/  @!P1 IMAD.MOV R100, RZ, RZ, -R100 ;  /* 0x000000ffff649224 */ /* 0x000fe200078e0a64 */
[----:B------:R-:W-:Y:S01]  /*5980*/  ISETP.GT.U32.AND P6, PT, R6, R106, PT ;  /* 0x0000006a0600720c */ /* 0x000fe20003fc4070 */
[----:B------:R-:W-:Y:S01]  /*5990*/  @!P5 IMAD.MOV R103, RZ, RZ, -R103 ;  /* 0x000000ffff67d224 */ /* 0x000fe200078e0a67 */
[----:B------:R-:W-:Y:S01]  /*59a0*/  ISETP.GE.AND P1, PT, R108, RZ, PT ;  /* 0x000000ff6c00720c */ /* 0x000fe20003f26270 */
[----:B------:R-:W-:Y:S01]  /*59b0*/  @!P4 IMAD.IADD R105, R105, 0x1, -R6 ;  /* 0x000000016969c824 */ /* 0x000fe200078e0a06 */
[----:B------:R-:W-:Y:S01]  /*59c0*/  LOP3.LUT R108, R2, 0xd4, RZ, 0xfc, !PT ;  /* 0x000000d4026c7812 */ /* 0x000fe200078efcff */
[----:B------:R-:W-:Y:S01]  /*59d0*/  IMAD.HI.U32 R5, R3, R109, RZ ;  /* 0x0000006d03057227 */ /* 0x000fe200078e00ff */
[----:B------:R-:W-:-:S02]  /*59e0*/  ISETP.GE.AND P4, PT, R111, RZ, PT ;  /* 0x000000ff6f00720c */ /* 0x000fc40003f86270 */
[----:B------:R-:W-:Y:S01]  /*59f0*/  IABS R107, R108 ;  /* 0x0000006c006b7213 */ /* 0x000fe20000000000 */
[----:B------:R-:W-:Y:S01]  /*5a00*/  @!P2 IMAD.IADD R104, R104, 0x1, -R6 ;  /* 0x000000016868a824 */ /* 0x000fe200078e0a06 */
[----:B------:R-:W-:Y:S01]  /*5a10*/  ISETP.GE.AND P2, PT, R108, RZ, PT ;  /* 0x000000ff6c00720c */ /* 0x000fe20003f46270 */
[----:B------:R-:W-:Y:S01]  /*5a20*/  IMAD.MOV R5, RZ, RZ, -R5 ;  /* 0x000000ffff057224 */ /* 0x000fe200078e0a05 */
[----:B------:R-:W-:Y:S01]  /*5a30*/  ISETP.GT.U32.AND P5, PT, R6, R105, PT ;  /* 0x000000690600720c */ /* 0x000fe20003fa4070 */
[----:B------:R-:W-:-:S04]  /*5a40*/  IMAD.HI.U32 R4, R3, R107, RZ ;  /* 0x0000006b03047227 */ /* 0x000fc800078e00ff */
[----:B------:R-:W-:Y:S02]  /*5a50*/  @!P6 IMAD.IADD R106, R106, 0x1, -R6 ;  /* 0x000000016a6ae824 */ /* 0x000fe400078e0a06 */
[----:B------:R-:W-:Y:S02]  /*5a60*/  IMAD.MOV R108, RZ, RZ, -R4 ;  /* 0x000000ffff6c7224 */ /* 0x000fe400078e0a04 */
        /* <DEDUP_REMOVED lines=9> */
[--C-:B------:R-:W-:Y:S01]  /*5b00*/  @!P5 IMAD.IADD R105, R105, 0x1, -R6.reuse ;  /* 0x000000016969d824 */ /* 0x100fe200078e0a06 */
[----:B------:R-:W-:Y:S01]  /*5b10*/  ISETP.GT.U32.AND P5, PT, R6, R108, PT ;  /* 0x0000006c0600720c */ /* 0x000fe20003fa4070 */
[----:B------:R-:W-:Y:S01]  /*5b20*/  @!P6 IMAD.IADD R106, R106, 0x1, -R6 ;  /* 0x000000016a6ae824 */ /* 0x000fe200078e0a06 */
[----:B------:R-:W-:Y:S01]  /*5b30*/  ISETP.GT.U32.AND P6, PT, R6, R109, PT ;  /* 0x0000006d0600720c */ /* 0x000fe20003fc4070 */
[----:B------:R-:W-:-:S04]  /*5b40*/  IMAD.HI.U32 R4, R3, R110, RZ ;  /* 0x0000006e03047227 */ /* 0x000fc800078e00ff */
[----:B------:R-:W-:-:S04]  /*5b50*/  IMAD.HI.U32 R5, R3, R112, RZ ;  /* 0x0000007003057227 */ /* 0x000fc800078e00ff */
[--C-:B------:R-:W-:Y:S01]  /*5b60*/  @!P1 IMAD.IADD R107, R107, 0x1, -R6.reuse ;  /* 0x000000016b6b9824 */ /* 0x100fe200078e0a06 */
[----:B------:R-:W-:Y:S01]  /*5b70*/  ISETP.GE.AND P1, PT, R115, RZ, PT ;  /* 0x000000ff7300720c */ /* 0x000fe20003f26270 */
[--C-:B------:R-:W-:Y:S02]  /*5b80*/  @!P5 IMAD.IADD R108, R108, 0x1, -R6.reuse ;  /* 0x000000016c6cd824 */ /* 0x100fe400078e0a06 */
[----:B------:R-:W-:Y:S01]  /*5b90*/  @!P6 IMAD.IADD R109, R109, 0x1, -R6 ;  /* 0x000000016d6de824 */ /* 0x000fe200078e0a06 */
[C---:B------:R-:W-:Y:S01]  /*5ba0*/  ISETP.GT.U32.AND P5, PT, R6.reuse, R107, PT ;  /* 0x0000006b0600720c */ /* 0x040fe20003fa4070 */
[----:B------:R-:W-:Y:S01]  /*5bb0*/  IMAD.MOV R111, RZ, RZ, -R4 ;  /* 0x000000ffff6f7224 */ /* 0x000fe200078e0a04 */
[C---:B------:R-:W-:Y:S01]  /*5bc0*/  ISETP.GT.U32.AND P6, PT, R6.reuse, R108, PT ;  /* 0x0000006c0600720c */ /* 0x040fe20003fc4070 */
[----:B------:R-:W-:Y:S02]  /*5bd0*/  IMAD.MOV R5, RZ, RZ, -R5 ;  /* 0x000000ffff057224 */ /* 0x000fe400078e0a05 */
[----:B------:R-:W-:-:S02]  /*5be0*/  IMAD R110, R6, R111, R110 ;  /* 0x0000006f066e7224 */ /* 0x000fc400078e026e */
[----:B------:R-:W-:Y:S02]  /*5bf0*/  IMAD R111, R6, R5, R112 ;  /* 0x00000005066f7224 */ /* 0x000fe400078e0270 */
[----:B------:R-:W-:-:S04]  /*5c00*/  IMAD.HI.U32 R4, R3, R113, RZ ;  /* 0x0000007103047227 */ /* 0x000fc800078e00ff */
[--C-:B------:R-:W-:Y:S01]  /*5c10*/  @!P5 IMAD.IADD R107, R107, 0x1, -R6.reuse ;  /* 0x000000016b6bd824 */ /* 0x100fe200078e0a06 */
[----:B------:R-:W-:Y:S01]  /*5c20*/  ISETP.GT.U32.AND P5, PT, R6, R110, PT ;  /* 0x0000006e0600720c */ /* 0x000fe20003fa4070 */
[----:B------:R-:W-:Y:S01]  /*5c30*/  @!P6 IMAD.IADD R108, R108, 0x1, -R6 ;  /* 0x000000016c6ce824 */ /* 0x000fe200078e0a06 */
[----:B------:R-:W-:Y:S01]  /*5c40*/  ISETP.GT.U32.AND P6, PT, R6, R111, PT ;  /* 0x0000006f0600720c */ /* 0x000fe20003fc4070 */
[----:B------:R-:W-:-:S04]  /*5c50*/  IMAD.HI.U32 R5, R3, R114, RZ ;  /* 0x0000007203057227 */ /* 0x000fc800078e00ff */
[----:B------:R-:W-:Y:S01]  /*5c60*/  @!P3 IMAD.MOV R106, RZ, RZ, -R106 ;  /* 0x000000ffff6ab224 */ /* 0x000fe200078e0a6a */
[----:B------:R-:W-:Y:S01]  /*5c70*/  ISETP.GE.AND P3, PT, R116, RZ, PT ;  /* 0x000000ff7400720c */ /* 0x000fe20003f66270 */
[----:B------:R-:W-:Y:S01]  /*5c80*/  IMAD.MOV R4, RZ, RZ, -R4 ;  /* 0x000000ffff047224 */ /* 0x000fe200078e0a04 */
[----:B------:R-:W-:Y:S01]  /*5c90*/  LOP3.LUT R116, R2, 0xe2, RZ, 0xfc, !PT ;  /* 0x000000e202747812 */ /* 0x000fe200078efcff */
[----:B------:R-:W-:Y:S02]  /*5ca0*/  IMAD.MOV R5, RZ, RZ, -R5 ;  /* 0x000000ffff057224 */ /* 0x000fe400078e0a05 */
[----:B------:R-:W-:Y:S01]  /*5cb0*/  @!P0 IMAD.MOV R105, RZ, RZ, -R105 ;  /* 0x000000ffff698224 */ /* 0x000fe200078e0a69 */
[C---:B------:R-:W-:Y:S01]  /*5cc0*/  ISETP.GT.U32.AND P0, PT, R6.reuse, R109, PT ;  /* 0x0000006d0600720c */ /* 0x040fe20003f04070 */
[C---:B------:R-:W-:Y:S01]  /*5cd0*/  IMAD R112, R6.reuse, R4, R113 ;  /* 0x0000000406707224 */ /* 0x040fe200078e0271 */
[----:B------:R-:W-:Y:S01]  /*5ce0*/  IABS R115, R116 ;  /* 0x0000007400737213 */ /* 0x000fe20000000000 */
[----:B------:R-:W-:-:S02]  /*5cf0*/  IMAD R113, R6, R5, R114 ;  /* 0x0000000506717224 */ /* 0x000fc400078e0272 */
[--C-:B------:R-:W-:Y:S01]  /*5d00*/  @!P5 IMAD.IADD R110, R110, 0x1, -R6.reuse ;  /* 0x000000016e6ed824 */ /* 0x100fe200078e0a06 */
[C---:B------:R-:W-:Y:S01]  /*5d10*/  ISETP.GT.U32.AND P5, PT, R6.reuse, R112, PT ;  /* 0x000000700600720c */ /* 0x040fe20003fa4070 */
[----:B------:R-:W-:Y:S02]  /*5d20*/  @!P6 IMAD.IADD R111, R111, 0x1, -R6 ;  /* 0x000000016f6fe824 */ /* 0x000fe400078e0a06 */
[----:B------:R-:W-:Y:S01]  /*5d30*/  @!P2 IMAD.MOV R107, RZ, RZ, -R107 ;  /* 0x000000ffff6ba224 */ /* 0x000fe200078e0a6b */
[C---:B------:R-:W-:Y:S01]  /*5d40*/  ISETP.GT.U32.AND P2, PT, R6.reuse, R110, PT ;  /* 0x0000006e0600720c */ /* 0x040fe20003f44070 */
[----:B------:R-:W-:Y:S01]  /*5d50*/  @!P4 IMAD.MOV R108, RZ, RZ, -R108 ;  /* 0x000000ffff6cc224 */ /* 0x000fe200078e0a6c */
[C---:B------:R-:W-:Y:S01]  /*5d60*/  ISETP.GT.U32.AND P4, PT, R6.reuse, R113, PT ;  /* 0x000000710600720c */ /* 0x040fe20003f84070 */
[----:B------:R-:W-:Y:S01]  /*5d70*/  IMAD.MOV.U32 R114, RZ, RZ, R115 ;  /* 0x000000ffff727224 */ /* 0x000fe200078e0073 */
[----:B------:R-:W-:Y:S01]  /*5d80*/  ISETP.GT.U32.AND P6, PT, R6, R111, PT ;  /* 0x0000006f0600720c */ /* 0x000fe20003fc4070 */
[----:B------:R-:W-:Y:S01]  /*5d90*/  @!P0 IMAD.IADD R109, R109, 0x1, -R6 ;  /* 0x000000016d6d8824 */ /* 0x000fe200078e0a06 */
[----:B------:R-:W-:Y:S01]  /*5da0*/  ISETP.GE.AND P0, PT, R117, RZ, PT ;  /* 0x000000ff7500720c */ /* 0x000fe20003f06270 */
[----:B------:R-:W-:Y:S01]  /*5db0*/  IMAD.HI.U32 R4, R3, R114, RZ ;  /* 0x0000007203047227 */ /* 0x000fe200078e00ff */
[----:B------:R-:W-:-:S03]  /*5dc0*/  LOP3.LUT R117, R2, 0xe4, RZ, 0xfc, !PT ;  /* 0x000000e402757812 */ /* 0x000fc600078efcff */
[----:B------:R-:W-:Y:S01]  /*5dd0*/  IMAD.MOV R5, RZ, RZ, -R4 ;  /* 0x000000ffff057224 */ /* 0x000fe200078e0a04 */
[----:B------:R-:W-:Y:S01]  /*5de0*/  IABS R115, R117 ;  /* 0x0000007500737213 */ /* 0x000fe20000000000 */
[----:B------:R-:W-:Y:S01]  /*5df0*/  @!P2 IMAD.IADD R110, R110, 0x1, -R6 ;  /* 0x000000016e6ea824 */ /* 0x000fe200078e0a06 */
[----:B------:R-:W-:Y:S01]  /*5e00*/  ISETP.GE.AND P2, PT, R119, RZ, PT ;  /* 0x000000ff7700720c */ /* 0x000fe20003f46270 */
[----:B------:R-:W-:Y:S01]  /*5e10*/  IMAD R114, R6, R5, R114 ;  /* 0x0000000506727224 */ /* 0x000fe200078e0272 */
[----:B------:R-:W-:Y:S01]  /*5e20*/  LOP3.LUT R5, R2, 0xe8, RZ, 0xfc, !PT ;  /* 0x000000e802057812 */ /* 0x000fe200078efcff */
[--C-:B------:R-:W-:Y:S01]  /*5e30*/  @!P4 IMAD.IADD R113, R113, 0x1, -R6.reuse ;  /* 0x000000017171c824 */ /* 0x100fe200078e0a06 */
[----:B------:R-:W-:Y:S01]  /*5e40*/  ISETP.GE.AND P4, PT, R116, RZ, PT ;  /* 0x000000ff7400720c */ /* 0x000fe20003f86270 */
[----:B------:R-:W-:Y:S01]  /*5e50*/  @!P6 IMAD.IADD R111, R111, 0x1, -R6 ;  /* 0x000000016f6fe824 */ /* 0x000fe200078e0a06 */
[C---:B------:R-:W-:Y:S01]  /*5e60*/  ISETP.GT.U32.AND P6, PT, R6.reuse, R114, PT ;  /* 0x000000720600720c */ /* 0x040fe20003fc4070 */
[----:B------:R-:W-:Y:S01]  /*5e70*/  @!P3 IMAD.MOV R110, RZ, RZ, -R110 ;  /* 0x000000ffff6eb224 */ /* 0x000fe200078e0a6e */
[----:B------:R-:W-:Y:S01]  /*5e80*/  ISETP.GT.U32.AND P3, PT, R6, R113, PT ;  /* 0x000000710600720c */ /* 0x000fe20003f64070 */
[----:B------:R-:W-:Y:S01]  /*5e90*/  IMAD.HI.U32 R4, R3, R115, RZ ;  /* 0x0000007303047227 */ /* 0x000fe200078e00ff */
[----:B------:R-:W-:-:S03]  /*5ea0*/  LOP3.LUT R119, R2, 0xec, RZ, 0xfc, !PT ;  /* 0x000000ec02777812 */ /* 0x000fc600078efcff */
[----:B------:R-:W-:Y:S01]  /*5eb0*/  @!P5 IMAD.IADD R112, R112, 0x1, -R6 ;  /* 0x000000017070d824 */ /* 0x000fe200078e0a06 */
[----:B------:R-:W-:Y:S01]  /*5ec0*/  IABS R120, R119 ;  /* 0x0000007700787213 */ /* 0x000fe20000000000 */
[----:B------:R-:W-:Y:S02]  /*5ed0*/  IMAD.MOV R4, RZ, RZ, -R4 ;  /* 0x000000ffff047224 */ /* 0x000fe400078e0a04 */
[----:B------:R-:W-:Y:S01]  /*5ee0*/  @!P1 IMAD.MOV R109, RZ, RZ, -R109 ;  /* 0x000000ffff6d9224 */ /* 0x000fe200078e0a6d */
[C---:B------:R-:W-:Y:S01]  /*5ef0*/  ISETP.GT.U32.AND P5, PT, R6.reuse, R112, PT ;  /* 0x000000700600720c */ /* 0x040fe20003fa4070 */
[----:B------:R-:W-:Y:S01]  /*5f00*/  IMAD R115, R6, R4, R115 ;  /* 0x0000000406737224 */ /* 0x000fe200078e0273 */
[----:B------:R-:W-:Y:S01]  /*5f10*/  ISETP.GE.AND P1, PT, R118, RZ, PT ;  /* 0x000000ff7600720c */ /* 0x000fe20003f26270 */
[--C-:B------:R-:W-:Y:S01]  /*5f20*/  @!P6 IMAD.IADD R114, R114, 0x1, -R6.reuse ;  /* 0x000000017272e824 */ /* 0x100fe200078e0a06 */
[----:B------:R-:W-:Y:S01]  /*5f30*/  LOP3.LUT R4, R2, 0xe6, RZ, 0xfc, !PT ;  /* 0x000000e602047812 */ /* 0x000fe200078efcff */
[----:B------:R-:W-:Y:S01]  /*5f40*/  @!P3 IMAD.IADD R113, R113, 0x1, -R6 ;  /* 0x000000017171b824 */ /* 0x000fe200078e0a06 */
[C---:B------:R-:W-:Y:S01]  /*5f50*/  ISETP.GT.U32.AND P3, PT, R6.reuse, R115, PT ;  /* 0x000000730600720c */ /* 0x040fe20003f64070 */
[----:B------:R-:W-:Y:S01]  /*5f60*/  @!P0 IMAD.MOV R111, RZ, RZ, -R111 ;  /* 0x000000ffff6f8224 */ /* 0x000fe200078e0a6f */
[----:B------:R-:W-:Y:S01]  /*5f70*/  ISETP.GT.U32.AND P6, PT, R6, R114, PT ;  /* 0x000000720600720c */ /* 0x000fe20003fc4070 */
[----:B------:R-:W-:Y:S01]  /*5f80*/  @!P2 IMAD.MOV R113, RZ, RZ, -R113 ;  /* 0x000000ffff71a224 */ /* 0x000fe200078e0a71 */
[----:B------:R-:W-:Y:S01]  /*5f90*/  IABS R116, R4 ;  /* 0x0000000400747213 */ /* 0x000fe20000000000 */
[----:B------:R-:W-:Y:S01]  /*5fa0*/  IMAD.HI.U32 R9, R3, R8, RZ ;  /* 0x0000000803097227 */ /* 0x000fe200078e00ff */
[----:B------:R-:W-:-:S02]  /*5fb0*/  ISETP.GE.AND P0, PT, R4, RZ, PT ;  /* 0x000000ff0400720c */ /* 0x000fc40003f06270 */
[----:B------:R-:W-:Y:S01]  /*5fc0*/  IABS R118, R5 ;  /* 0x0000000500767213 */ /* 0x000fe20000000000 */
[----:B------:R-:W-:Y:S01]  /*5fd0*/  @!P5 IMAD.IADD R112, R112, 0x1, -R6 ;  /* 0x000000017070d824 */ /* 0x000fe200078e0a06 */
[----:B------:R-:W-:Y:S01]  /*5fe0*/  ISETP.GE.AND P5, PT, R117, RZ, PT ;  /* 0x000000ff7500720c */ /* 0x000fe20003fa6270 */
[----:B------:R-:W-:Y:S01]  /*5ff0*/  IMAD.HI.U32 R4, R3, R116, RZ ;  /* 0x0000007403047227 */ /* 0x000fe200078e00ff */
[----:B------:R-:W-:-:S03]  /*6000*/  LOP3.LUT R117, R2, 0xea, RZ, 0xfc, !PT ;  /* 0x000000ea02757812 */ /* 0x000fc600078efcff */
[--C-:B------:R-:W-:Y:S01]  /*6010*/  @!P3 IMAD.IADD R115, R115, 0x1, -R6.reuse ;  /* 0x000000017373b824 */ /* 0x100fe200078e0a06 */
[----:B------:R-:W-:Y:S01]  /*6020*/  ISETP.GE.AND P2, PT, R117, RZ, PT ;  /* 0x000000ff7500720c */ /* 0x000fe20003f46270 */
[----:B------:R-:W-:Y:S01]  /*6030*/  @!P6 IMAD.IADD R114, R114, 0x1, -R6 ;  /* 0x000000017272e824 */ /* 0x000fe200078e0a06 */
[----:B------:R-:W-:Y:S01]  /*6040*/  IABS R117, R117 ;  /* 0x0000007500757213 */ /* 0x000fe20000000000 */
[----:B------:R-:W-:Y:S01]  /*6050*/  @!P1 IMAD.MOV R112, RZ, RZ, -R112 ;  /* 0x000000ffff709224 */ /* 0x000fe200078e0a70 */
[----:B------:R-:W-:Y:S01]  /*6060*/  ISETP.GE.AND P6, PT, R119, RZ, PT ;  /* 0x000000ff7700720c */ /* 0x000fe20003fc6270 */
[----:B------:R-:W-:Y:S01]  /*6070*/  @!P4 IMAD.MOV R114, RZ, RZ, -R114 ;  /* 0x000000ffff72c224 */ /* 0x000fe200078e0a72 */
[----:B------:R-:W-:Y:S01]  /*6080*/  ISETP.GT.U32.AND P3, PT, R6, R115, PT ;  /* 0x000000730600720c */ /* 0x000fe20003f64070 */
[----:B------:R-:W-:Y:S01]  /*6090*/  IMAD.MOV.U32 R119, RZ, RZ, R117 ;  /* 0x000000ffff777224 */ /* 0x000fe200078e0075 */
[----:B------:R-:W-:Y:S01]  /*60a0*/  ISETP.GE.AND P1, PT, R5, RZ, PT ;  /* 0x000000ff0500720c */ /* 0x000fe20003f26270 */
[----:B------:R-:W-:-:S02]  /*60b0*/  IMAD.MOV R117, RZ, RZ, -R4 ;  /* 0x000000ffff757224 */ /* 0x000fc400078e0a04 */
[----:B------:R-:W-:-:S04]  /*60c0*/  IMAD.HI.U32 R4, R3, R118, RZ ;  /* 0x0000007603047227 */ /* 0x000fc800078e00ff */
[----:B------:R-:W-:-:S04]  /*60d0*/  IMAD.HI.U32 R5, R3, R119, RZ ;  /* 0x0000007703057227 */ /* 0x000fc800078e00ff */
[C---:B------:R-:W-:Y:S02]  /*60e0*/  IMAD R116, R6.reuse, R117, R116 ;  /* 0x0000007506747224 */ /* 0x040fe400078e0274 */
[----:B------:R-:W-:Y:S02]  /*60f0*/  IMAD.MOV R117, RZ, RZ, -R4 ;  /* 0x000000ffff757224 */ /* 0x000fe400078e0a04 */
[----:B------:R-:W-:Y:S01]  /*6100*/  IMAD.MOV R5, RZ, RZ, -R5 ;  /* 0x000000ffff057224 */ /* 0x000fe200078e0a05 */
[C---:B------:R-:W-:Y:S01]  /*6110*/  ISETP.GT.U32.AND P4, PT, R6.reuse, R116, PT ;  /* 0x000000740600720c */ /* 0x040fe20003f84070 */
[C---:B------:R-:W-:Y:S02]  /*6120*/  IMAD R117, R6.reuse, R117, R118 ;  /* 0x0000007506757224 */ /* 0x040fe400078e0276 */
[----:B------:R-:W-:Y:S02]  /*6130*/  @!P3 IMAD.IADD R115, R115, 0x1, -R6 ;  /* 0x000000017373b824 */ /* 0x000fe400078e0a06 */
[C---:B------:R-:W-:Y:S01]  /*6140*/  IMAD R118, R6.reuse, R5, R119 ;  /* 0x0000000506767224 */ /* 0x040fe200078e0277 */
[----:B------:R-:W-:Y:S01]  /*6150*/  ISETP.GT.U32.AND P3, PT, R6, R117, PT ;  /* 0x000000750600720c */ /* 0x000fe20003f64070 */
[----:B------:R-:W-:-:S02]  /*6160*/  @!P5 IMAD.MOV R115, RZ, RZ, -R115 ;  /* 0x000000ffff73d224 */ /* 0x000fc400078e0a73 */
[----:B------:R-:W-:Y:S01]  /*6170*/  IMAD.HI.U32 R4, R3, R120, RZ ;  /* 0x0000007803047227 */ /* 0x000fe200078e00ff */
[----:B------:R-:W-:-:S03]  /*6180*/  ISETP.GT.U32.AND P5, PT, R6, R118, PT ;  /* 0x000000760600720c */ /* 0x000fc60003fa4070 */
[----:B------:R-:W-:Y:S02]  /*6190*/  IMAD.MOV R121, RZ, RZ, -R4 ;  /* 0x000000ffff797224 */ /* 0x000fe400078e0a04 */
[----:B------:R-:W-:Y:S02]  /*61a0*/  @!P4 IMAD.IADD R116, R116, 0x1, -R6 ;  /* 0x000000017474c824 */ /* 0x000fe400078e0a06 */
[C---:B------:R-:W-:Y:S01]  /*61b0*/  IMAD R119, R6.reuse, R121, R120 ;  /* 0x0000007906777224 */ /* 0x040fe200078e0278 */
[----:B------:R-:W-:Y:S01]  /*61c0*/  IABS R120, R125 ;  /* 0x0000007d00787213 */ /* 0x000fe20000000000 */
[----:B------:R-:W-:Y:S01]  /*61d0*/  IMAD.HI.U32 R5, R3, R122, RZ ;  /* 0x0000007a03057227 */ /* 0x000fe200078e00ff */
[----:B------:R-:W-:-:S03]  /*61e0*/  ISETP.GT.U32.AND P4, PT, R6, R116, PT ;  /* 0x000000740600720c */ /* 0x000fc60003f84070 */
[----:B------:R-:W-:Y:S02]  /*61f0*/  @!P5 IMAD.IADD R118, R118, 0x1, -R6 ;  /* 0x000000017676d824 */ /* 0x000fe400078e0a06 */
[----:B------:R-:W-:-:S03]  /*6200*/  IMAD.HI.U32 R4, R3, R120, RZ ;  /* 0x0000007803047227 */ /* 0x000fc600078e00ff */
[C---:B------:R-:W-:Y:S01]  /*6210*/  ISETP.GT.U32.AND P5, PT, R6.reuse, R118, PT ;  /* 0x000000760600720c */ /* 0x040fe20003fa4070 */
[----:B------:R-:W-:Y:S02]  /*6220*/  IMAD.MOV R121, RZ, RZ, -R4 ;  /* 0x000000ffff797224 */ /* 0x000fe400078e0a04 */
[----:B------:R-:W-:Y:S02]  /*6230*/  IMAD.MOV R5, RZ, RZ, -R5 ;  /* 0x000000ffff057224 */ /* 0x000fe400078e0a05 */
[----:B------:R-:W-:Y:S02]  /*6240*/  IMAD R120, R6, R121, R120 ;  /* 0x0000007906787224 */ /* 0x000fe400078e0278 */
[--C-:B------:R-:W-:Y:S02]  /*6250*/  @!P3 IMAD.IADD R117, R117, 0x1, -R6.reuse ;  /* 0x000000017575b824 */ /* 0x100fe400078e0a06 */
[----:B------:R-:W-:Y:S01]  /*6260*/  @!P4 IMAD.IADD R116, R116, 0x1, -R6 ;  /* 0x000000017474c824 */ /* 0x000fe200078e0a06 */
[C---:B------:R-:W-:Y:S01]  /*6270*/  ISETP.GT.U32.AND P4, PT, R6.reuse, R119, PT ;  /* 0x000000770600720c */ /* 0x040fe20003f84070 */
[C---:B------:R-:W-:Y:S01]  /*6280*/  IMAD R121, R6.reuse, R5, R122 ;  /* 0x0000000506797224 */ /* 0x040fe200078e027a */
[----:B------:R-:W-:Y:S01]  /*6290*/  ISETP.GT.U32.AND P3, PT, R6, R117, PT ;  /* 0x000000750600720c */ /* 0x000fe20003f64070 */
[----:B------:R-:W-:-:S02]  /*62a0*/  @!P5 IMAD.IADD R118, R118, 0x1, -R6 ;  /* 0x000000017676d824 */ /* 0x000fc400078e0a06 */
[----:B------:R-:W-:Y:S01]  /*62b0*/  IMAD.MOV.U32 R122, RZ, RZ, R123 ;  /* 0x000000ffff7a7224 */ /* 0x000fe200078e007b */
[----:B------:R-:W-:Y:S01]  /*62c0*/  ISETP.GT.U32.AND P5, PT, R6, R121, PT ;  /* 0x000000790600720c */ /* 0x000fe20003fa4070 */
[----:B------:R-:W-:Y:S02]  /*62d0*/  @!P0 IMAD.MOV R116, RZ, RZ, -R116 ;  /* 0x000000ffff748224 */ /* 0x000fe400078e0a74 */
[----:B------:R-:W-:-:S04]  /*62e0*/  IMAD.HI.U32 R4, R3, R122, RZ ;  /* 0x0000007a03047227 */ /* 0x000fc800078e00ff */
[--C-:B------:R-:W-:Y:S01]  /*62f0*/  @!P4 IMAD.IADD R119, R119, 0x1, -R6.reuse ;  /* 0x000000017777c824 */ /* 0x100fe200078e0a06 */
[----:B------:R-:W-:Y:S01]  /*6300*/  ISETP.GE.AND P4, PT, R125, RZ, PT ;  /* 0x000000ff7d00720c */ /* 0x000fe20003f86270 */
[--C-:B------:R-:W-:Y:S01]  /*6310*/  @!P3 IMAD.IADD R117, R117, 0x1, -R6.reuse ;  /* 0x000000017575b824 */ /* 0x100fe200078e0a06 */
[C---:B------:R-:W-:Y:S01]  /*6320*/  ISETP.GT.U32.AND P3, PT, R6.reuse, R120, PT ;  /* 0x000000780600720c */ /* 0x040fe20003f64070 */
[----:B------:R-:W-:Y:S01]  /*6330*/  IMAD.HI.U32 R5, R3, R124, RZ ;  /* 0x0000007c03057227 */ /* 0x000fe200078e00ff */
[----:B------:R-:W-:Y:S02]  /*6340*/  IABS R125, R129 ;  /* 0x00000081007d7213 */ /* 0x000fe40000000000 */
[----:B------:R-:W-:Y:S01]  /*6350*/  ISETP.GT.U32.AND P0, PT, R6, R119, PT ;  /* 0x000000770600720c */ /* 0x000fe20003f04070 */
[----:B------:R-:W-:Y:S02]  /*6360*/  @!P5 IMAD.IADD R121, R121, 0x1, -R6 ;  /* 0x000000017979d824 */ /* 0x000fe400078e0a06 */
[----:B------:R-:W-:-:S02]  /*6370*/  IMAD.MOV R123, RZ, RZ, -R4 ;  /* 0x000000ffff7b7224 */ /* 0x000fc400078e0a04 */
[----:B------:R-:W-:Y:S01]  /*6380*/  IMAD.HI.U32 R4, R3, R125, RZ ;  /* 0x0000007d03047227 */ /* 0x000fe200078e00ff */
[----:B------:R-:W-:-:S03]  /*6390*/  ISETP.GT.U32.AND P5, PT, R6, R121, PT ;  /* 0x000000790600720c */ /* 0x000fc60003fa4070 */
[----:B------:R-:W-:Y:S02]  /*63a0*/  IMAD.MOV R5, RZ, RZ, -R5 ;  /* 0x000000ffff057224 */ /* 0x000fe400078e0a05 */
[C---:B------:R-:W-:Y:S02]  /*63b0*/  IMAD R122, R6.reuse, R123, R122 ;  /* 0x0000007b067a7224 */ /* 0x040fe400078e027a */
[----:B------:R-:W-:Y:S02]  /*63c0*/  IMAD.MOV R4, RZ, RZ, -R4 ;  /* 0x000000ffff047224 */ /* 0x000fe400078e0a04 */
[----:B------:R-:W-:Y:S02]  /*63d0*/  IMAD R123, R6, R5, R124 ;  /* 0x00000005067b7224 */ /* 0x000fe400078e027c */
[--C-:B------:R-:W-:Y:S01]  /*63e0*/  @!P3 IMAD.IADD R120, R120, 0x1, -R6.reuse ;  /* 0x000000017878b824 */ /* 0x100fe200078e0a06 */
[----:B------:R-:W-:Y:S01]  /*63f0*/  ISETP.GE.AND P3, PT, R126, RZ, PT ;  /* 0x000000ff7e00720c */ /* 0x000fe20003f66270 */
[--C-:B------:R-:W-:Y:S01]  /*6400*/  @!P0 IMAD.IADD R119, R119, 0x1, -R6.reuse ;  /* 0x0000000177778824 */ /* 0x100fe200078e0a06 */
[C---:B------:R-:W-:Y:S01]  /*6410*/  ISETP.GT.U32.AND P0, PT, R6.reuse, R122, PT ;  /* 0x0000007a0600720c */ /* 0x040fe20003f04070 */
[C---:B------:R-:W-:Y:S01]  /*6420*/  IMAD R124, R6.reuse, R4, R125 ;  /* 0x00000004067c7224 */ /* 0x040fe200078e027d */
[----:B------:R-:W-:Y:S01]  /*6430*/  IABS R125, R130 ;  /* 0x00000082007d7213 */ /* 0x000fe20000000000 */
[----:B------:R-:W-:Y:S01]  /*6440*/  @!P1 IMAD.MOV R117, RZ, RZ, -R117 ;  /* 0x000000ffff759224 */ /* 0x000fe200078e0a75 */
[C---:B------:R-:W-:Y:S01]  /*6450*/  ISETP.GT.U32.AND P1, PT, R6.reuse, R120, PT ;  /* 0x000000780600720c */ /* 0x040fe20003f24070 */
[----:B------:R-:W-:Y:S01]  /*6460*/  @!P6 IMAD.MOV R119, RZ, RZ, -R119 ;  /* 0x000000ffff77e224 */ /* 0x000fe200078e0a77 */
[C---:B------:R-:W-:Y:S01]  /*6470*/  ISETP.GT.U32.AND P6, PT, R6.reuse, R123, PT ;  /* 0x0000007b0600720c */ /* 0x040fe20003fc4070 */
[----:B------:R-:W-:Y:S01]  /*6480*/  @!P5 IMAD.IADD R121, R121, 0x1, -R6 ;  /* 0x000000017979d824 */ /* 0x000fe200078e0a06 */
[----:B------:R-:W-:Y:S01]  /*6490*/  ISETP.GT.U32.AND P5, PT, R6, R124, PT ;  /* 0x0000007c0600720c */ /* 0x000fe20003fa4070 */
[----:B------:R-:W-:Y:S01]  /*64a0*/  IMAD.HI.U32 R4, R3, R125, RZ ;  /* 0x0000007d03047227 */ /* 0x000fe200078e00ff */
[----:B------:R-:W-:-:S03]  /*64b0*/  IABS R126, R131 ;  /* 0x00000083007e7213 */ /* 0x000fc60000000000 */
[----:B------:R-:W-:Y:S01]  /*64c0*/  @!P0 IMAD.IADD R122, R122, 0x1, -R6 ;  /* 0x000000017a7a8824 */ /* 0x000fe200078e0a06 */
[----:B------:R-:W-:Y:S01]  /*64d0*/  ISETP.GE.AND P0, PT, R129, RZ, PT ;  /* 0x000000ff8100720c */ /* 0x000fe20003f06270 */
[----:B------:R-:W-:Y:S01]  /*64e0*/  IMAD.MOV R5, RZ, RZ, -R4 ;  /* 0x000000ffff057224 */ /* 0x000fe200078e0a04 */
[----:B------:R-:W-:Y:S01]  /*64f0*/  IABS R129, R134 ;  /* 0x0000008600817213 */ /* 0x000fe20000000000 */
        /* <DEDUP_REMOVED lines=9> */
[----:B------:R-:W-:-:S03]  /*6590*/  ISETP.GT.U32.AND P4, PT, R6, R124, PT ;  /* 0x0000007c0600720c */ /* 0x000fc60003f84070 */
[----:B------:R-:W-:Y:S02]  /*65a0*/  IMAD R125, R6, R5, R125 ;  /* 0x00000005067d7224 */ /* 0x000fe400078e027d */
[----:B------:R-:W-:Y:S02]  /*65b0*/  IMAD.MOV R5, RZ, RZ, -R4 ;  /* 0x000000ffff057224 */ /* 0x000fe400078e0a04 */
[----:B------:R-:W-:Y:S01]  /*65c0*/  @!P6 IMAD.IADD R122, R122, 0x1, -R6 ;  /* 0x000000017a7ae824 */ /* 0x000fe200078e0a06 */
[C---:B------:R-:W-:Y:S01]  /*65d0*/  ISETP.GT.U32.AND P6, PT, R6.reuse, R125, PT ;  /* 0x0000007d0600720c */ /* 0x040fe20003fc4070 */
[----:B------:R-:W-:Y:S02]  /*65e0*/  IMAD R126, R6, R5, R126 ;  /* 0x00000005067e7224 */ /* 0x000fe400078e027e */
[----:B------:R-:W-:Y:S01]  /*65f0*/  @!P2 IMAD.MOV R118, RZ, RZ, -R118 ;  /* 0x000000ffff76a224 */ /* 0x000fe200078e0a76 */
[----:B------:R-:W-:Y:S01]  /*6600*/  ISETP.GE.AND P2, PT, R127, RZ, PT ;  /* 0x000000ff7f00720c */ /* 0x000fe20003f46270 */
[----:B------:R-:W-:Y:S01]  /*6610*/  @!P4 IMAD.IADD R124, R124, 0x1, -R6 ;  /* 0x000000017c7cc824 */ /* 0x000fe200078e0a06 */
[----:B------:R-:W-:Y:S01]  /*6620*/  ISETP.GT.U32.AND P4, PT, R6, R126, PT ;  /* 0x0000007e0600720c */ /* 0x000fe20003f84070 */
[----:B------:R-:W-:Y:S01]  /*6630*/  IMAD.HI.U32 R5, R3, R128, RZ ;  /* 0x0000008003057227 */ /* 0x000fe200078e00ff */
[----:B------:R-:W-:-:S03]  /*6640*/  IABS R127, R132 ;  /* 0x00000084007f7213 */ /* 0x000fc60000000000 */
[----:B------:R-:W-:Y:S02]  /*6650*/  IMAD.MOV R5, RZ, RZ, -R5 ;  /* 0x000000ffff057224 */ /* 0x000fe400078e0a05 */
[----:B------:R-:W-:Y:S01]  /*6660*/  @!P6 IMAD.IADD R125, R125, 0x1, -R6 ;  /* 0x000000017d7de824 */ /* 0x000fe200078e0a06 */
[----:B------:R-:W-:Y:S01]  /*6670*/  ISETP.GE.AND P6, PT, R131, RZ, PT ;  /* 0x000000ff8300720c */ /* 0x000fe20003fc6270 */
[----:B------:R-:W-:-:S04]  /*6680*/  IMAD.HI.U32 R4, R3, R127, RZ ;  /* 0x0000007f03047227 */ /* 0x000fc800078e00ff */
[----:B------:R-:W-:Y:S01]  /*6690*/  @!P4 IMAD.IADD R126, R126, 0x1, -R6 ;  /* 0x000000017e7ec824 */ /* 0x000fe200078e0a06 */
[----:B------:R-:W-:Y:S01]  /*66a0*/  ISETP.GT.U32.AND P4, PT, R6, R125, PT ;  /* 0x0000007d0600720c */ /* 0x000fe20003f84070 */
[----:B------:R-:W-:Y:S02]  /*66b0*/  IMAD.MOV R4, RZ, RZ, -R4 ;  /* 0x000000ffff047224 */ /* 0x000fe400078e0a04 */
[----:B------:R-:W-:Y:S01]  /*66c0*/  @!P5 IMAD.IADD R123, R123, 0x1, -R6 ;  /* 0x000000017b7bd824 */ /* 0x000fe200078e0a06 */
[----:B------:R-:W-:Y:S01]  /*66d0*/  ISETP.GE.AND P5, PT, R130, RZ, PT ;  /* 0x000000ff8200720c */ /* 0x000fe20003fa6270 */
[C---:B------:R-:W-:Y:S01]  /*66e0*/  IMAD R128, R6.reuse, R5, R128 ;  /* 0x0000000506807224 */ /* 0x040fe200078e0280 */
[----:B------:R-:W-:Y:S01]  /*66f0*/  IABS R130, R135 ;  /* 0x0000008700827213 */ /* 0x000fe20000000000 */
[----:B------:R-:W-:Y:S01]  /*6700*/  @!P2 IMAD.MOV R122, RZ, RZ, -R122 ;  /* 0x000000ffff7aa224 */ /* 0x000fe200078e0a7a */
[C---:B------:R-:W-:Y:S01]  /*6710*/  ISETP.GT.U32.AND P2, PT, R6.reuse, R126, PT ;  /* 0x0000007e0600720c */ /* 0x040fe20003f44070 */
[----:B------:R-:W-:-:S02]  /*6720*/  IMAD R127, R6, R4, R127 ;  /* 0x00000004067f7224 */ /* 0x000fc400078e027f */
[----:B------:R-:W-:-:S04]  /*6730*/  IMAD.HI.U32 R4, R3, R129, RZ ;  /* 0x0000008103047227 */ /* 0x000fc800078e00ff */
[----:B------:R-:W-:Y:S01]  /*6740*/  @!P1 IMAD.MOV R123, RZ, RZ, -R123 ;  /* 0x000000ffff7b9224 */ /* 0x000fe200078e0a7b */
[----:B------:R-:W-:Y:S01]  /*6750*/  ISETP.GT.U32.AND P1, PT, R6, R128, PT ;  /* 0x000000800600720c */ /* 0x000fe20003f24070 */
[----:B------:R-:W-:-:S04]  /*6760*/  IMAD.HI.U32 R5, R3, R130, RZ ;  /* 0x0000008203057227 */ /* 0x000fc800078e00ff */
[----:B------:R-:W-:Y:S02]  /*6770*/  IMAD.MOV R4, RZ, RZ, -R4 ;  /* 0x000000ffff047224 */ /* 0x000fe400078e0a04 */
[--C-:B------:R-:W-:Y:S01]  /*6780*/  @!P4 IMAD.IADD R125, R125, 0x1, -R6.reuse ;  /* 0x000000017d7dc824 */ /* 0x100fe200078e0a06 */
[----:B------:R-:W-:Y:S01]  /*6790*/  ISETP.GE.AND P4, PT, R133, RZ, PT ;  /* 0x000000ff8500720c */ /* 0x000fe20003f86270 */
[----:B------:R-:W-:Y:S01]  /*67a0*/  IMAD.MOV R5, RZ, RZ, -R5 ;  /* 0x000000ffff057224 */ /* 0x000fe200078e0a05 */
[----:B------:R-:W-:Y:S01]  /*67b0*/  IABS R133, R138 ;  /* 0x0000008a00857213 */ /* 0x000fe20000000000 */
[----:B------:R-:W-:Y:S02]  /*67c0*/  IMAD R129, R6, R4, R129 ;  /* 0x0000000406817224 */ /* 0x000fe400078e0281 */
[----:B------:R-:W-:Y:S01]  /*67d0*/  @!P2 IMAD.IADD R126, R126, 0x1, -R6 ;  /* 0x000000017e7ea824 */ /* 0x000fe200078e0a06 */
[----:B------:R-:W-:Y:S01]  /*67e0*/  ISETP.GE.AND P2, PT, R134, RZ, PT ;  /* 0x000000ff8600720c */ /* 0x000fe20003f46270 */
[----:B------:R-:W-:Y:S01]  /*67f0*/  IMAD R130, R6, R5, R130 ;  /* 0x0000000506827224 */ /* 0x000fe200078e0282 */
[----:B------:R-:W-:Y:S01]  /*6800*/  LOP3.LUT R5, R2, 0x104, RZ, 0xfc, !PT ;  /* 0x0000010402057812 */ /* 0x000fe200078efcff */
[----:B------:R-:W-:Y:S01]  /*6810*/  @!P5 IMAD.MOV R125, RZ, RZ, -R125 ;  /* 0x000000ffff7dd224 */ /* 0x000fe200078e0a7d */
[----:B------:R-:W-:Y:S01]  /*6820*/  ISETP.GT.U32.AND P5, PT, R6, R129, PT ;  /* 0x000000810600720c */ /* 0x000fe20003fa4070 */
[----:B------:R-:W-:Y:S01]  /*6830*/  @!P1 IMAD.IADD R128, R128, 0x1, -R6 ;  /* 0x0000000180809824 */ /* 0x000fe200078e0a06 */
[----:B------:R-:W-:Y:S01]  /*6840*/  LOP3.LUT R134, R2, 0x106, RZ, 0xfc, !PT ;  /* 0x0000010602867812 */ /* 0x000fe200078efcff */
[----:B------:R-:W-:Y:S01]  /*6850*/  @!P6 IMAD.MOV R126, RZ, RZ, -R126 ;  /* 0x000000ffff7ee224 */ /* 0x000fe200078e0a7e */
[C---:B------:R-:W-:Y:S01]  /*6860*/  ISETP.GT.U32.AND P6, PT, R6.reuse, R130, PT ;  /* 0x000000820600720c */ /* 0x040fe20003fc4070 */
[----:B------:R-:W-:Y:S01]  /*6870*/  @!P3 IMAD.MOV R121, RZ, RZ, -R121 ;  /* 0x000000ffff79b224 */ /* 0x000fe200078e0a79 */
[C---:B------:R-:W-:Y:S01]  /*6880*/  ISETP.GT.U32.AND P1, PT, R6.reuse, R128, PT ;  /* 0x000000800600720c */ /* 0x040fe20003f24070 */
[----:B------:R-:W-:Y:S01]  /*6890*/  @!P0 IMAD.MOV R124, RZ, RZ, -R124 ;  /* 0x000000ffff7c8224 */ /* 0x000fe200078e0a7c */
[----:B------:R-:W-:-:S02]  /*68a0*/  ISETP.GT.U32.AND P3, PT, R6, R127, PT ;  /* 0x0000007f0600720c */ /* 0x000fc40003f64070 */
[----:B------:R-:W-:Y:S02]  /*68b0*/  IABS R131, R5 ;  /* 0x0000000500837213 */ /* 0x000fe40000000000 */
[----:B------:R-:W-:Y:S01]  /*68c0*/  ISETP.GE.AND P0, PT, R132, RZ, PT ;  /* 0x000000ff8400720c */ /* 0x000fe20003f06270 */
[----:B------:R-:W-:Y:S01]  /*68d0*/  @!P5 IMAD.IADD R129, R129, 0x1, -R6 ;  /* 0x000000018181d824 */ /* 0x000fe200078e0a06 */
[----:B------:R-:W-:Y:S01]  /*68e0*/  IABS R132, R134 ;  /* 0x0000008600847213 */ /* 0x000fe20000000000 */
[----:B------:R-:W-:-:S03]  /*68f0*/  IMAD.HI.U32 R4, R3, R131, RZ ;  /* 0x0000008303047227 */ /* 0x000fc600078e00ff */
[----:B------:R-:W-:Y:S01]  /*6900*/  ISETP.GT.U32.AND P5, PT, R6, R129, PT ;  /* 0x000000810600720c */ /* 0x000fe20003fa4070 */
[--C-:B------:R-:W-:Y:S02]  /*6910*/  @!P6 IMAD.IADD R130, R130, 0x1, -R6.reuse ;  /* 0x000000018282e824 */ /* 0x100fe400078e0a06 */
[--C-:B------:R-:W-:Y:S01]  /*6920*/  @!P1 IMAD.IADD R128, R128, 0x1, -R6.reuse ;  /* 0x0000000180809824 */ /* 0x100fe200078e0a06 */
[----:B------:R-:W-:Y:S01]  /*6930*/  ISETP.GE.AND P1, PT, R5, RZ, PT ;  /* 0x000000ff0500720c */ /* 0x000fe20003f26270 */
[----:B------:R-:W-:Y:S01]  /*6940*/  @!P3 IMAD.IADD R127, R127, 0x1, -R6 ;  /* 0x000000017f7fb824 */ /* 0x000fe200078e0a06 */
[----:B------:R-:W-:Y:S01]  /*6950*/  ISETP.GT.U32.AND P6, PT, R6, R130, PT ;  /* 0x000000820600720c */ /* 0x000fe20003fc4070 */
[----:B------:R-:W-:-:S03]  /*6960*/  IMAD.HI.U32 R5, R3, R132, RZ ;  /* 0x0000008403057227 */ /* 0x000fc600078e00ff */
[C---:B------:R-:W-:Y:S01]  /*6970*/  ISETP.GT.U32.AND P3, PT, R6.reuse, R127, PT ;  /* 0x0000007f0600720c */ /* 0x040fe20003f64070 */
[----:B------:R-:W-:Y:S02]  /*6980*/  IMAD.MOV R4, RZ, RZ, -R4 ;  /* 0x000000ffff047224 */ /* 0x000fe400078e0a04 */
[----:B------:R-:W-:Y:S02]  /*6990*/  IMAD.MOV R5, RZ, RZ, -R5 ;  /* 0x000000ffff057224 */ /* 0x000fe400078e0a05 */
[C---:B------:R-:W-:Y:S02]  /*69a0*/  IMAD R131, R6.reuse, R4, R131 ;  /* 0x0000000406837224 */ /* 0x040fe400078e0283 */
[C---:B------:R-:W-:Y:S02]  /*69b0*/  IMAD R132, R6.reuse, R5, R132 ;  /* 0x0000000506847224 */ /* 0x040fe400078e0284 */
[--C-:B------:R-:W-:Y:S01]  /*69c0*/  @!P5 IMAD.IADD R129, R129, 0x1, -R6.reuse ;  /* 0x000000018181d824 */ /* 0x100fe200078e0a06 */
[----:B------:R-:W-:Y:S01]  /*69d0*/  ISETP.GT.U32.AND P5, PT, R6, R131, PT ;  /* 0x000000830600720c */ /* 0x000fe20003fa4070 */
[--C-:B------:R-:W-:Y:S01]  /*69e0*/  @!P6 IMAD.IADD R130, R130, 0x1, -R6.reuse ;  /* 0x000000018282e824 */ /* 0x100fe200078e0a06 */
[----:B------:R-:W-:Y:S01]  /*69f0*/  ISETP.GT.U32.AND P6, PT, R6, R132, PT ;  /* 0x000000840600720c */ /* 0x000fe20003fc4070 */
[----:B------:R-:W-:Y:S01]  /*6a00*/  @!P3 IMAD.IADD R127, R127, 0x1, -R6 ;  /* 0x000000017f7fb824 */ /* 0x000fe200078e0a06 */
[----:B------:R-:W-:Y:S01]  /*6a10*/  ISETP.GE.AND P3, PT, R135, RZ, PT ;  /* 0x000000ff8700720c */ /* 0x000fe20003f66270 */
[----:B------:R-:W-:-:S04]  /*6a20*/  IMAD.HI.U32 R4, R3, R133, RZ ;  /* 0x0000008503047227 */ /* 0x000fc800078e00ff */
[----:B------:R-:W-:Y:S01]  /*6a30*/  @!P0 IMAD.MOV R127, RZ, RZ, -R127 ;  /* 0x000000ffff7f8224 */ /* 0x000fe200078e0a7f */
[----:B------:R-:W-:Y:S01]  /*6a40*/  ISETP.GE.AND P0, PT, R134, RZ, PT ;  /* 0x000000ff8600720c */ /* 0x000fe20003f06270 */
[----:B------:R-:W-:Y:S01]  /*6a50*/  IMAD.MOV R4, RZ, RZ, -R4 ;  /* 0x000000ffff047224 */ /* 0x000fe200078e0a04 */
[----:B------:R-:W-:Y:S01]  /*6a60*/  IABS R134, R139 ;  /* 0x0000008b00867213 */ /* 0x000fe20000000000 */
[--C-:B------:R-:W-:Y:S02]  /*6a70*/  @!P5 IMAD.IADD R131, R131, 0x1, -R6.reuse ;  /* 0x000000018383d824 */ /* 0x100fe400078e0a06 */
[----:B------:R-:W-:Y:S02]  /*6a80*/  @!P6 IMAD.IADD R132, R132, 0x1, -R6 ;  /* 0x000000018484e824 */ /* 0x000fe400078e0a06 */
[C---:B------:R-:W-:Y:S01]  /*6a90*/  IMAD R133, R6.reuse, R4, R133 ;  /* 0x0000000406857224 */ /* 0x040fe200078e0285 */
[----:B------:R-:W-:Y:S01]  /*6aa0*/  ISETP.GT.U32.AND P6, PT, R6, R131, PT ;  /* 0x000000830600720c */ /* 0x000fe20003fc4070 */
[----:B------:R-:W-:-:S03]  /*6ab0*/  IMAD.HI.U32 R4, R3, R134, RZ ;  /* 0x0000008603047227 */ /* 0x000fc600078e00ff */
[----:B------:R-:W-:Y:S01]  /*6ac0*/  ISETP.GT.U32.AND P5, PT, R6, R133, PT ;  /* 0x000000850600720c */ /* 0x000fe20003fa4070 */
[----:B------:R-:W-:Y:S02]  /*6ad0*/  IMAD.MOV R135, RZ, RZ, -R4 ;  /* 0x000000ffff877224 */ /* 0x000fe400078e0a04 */
[----:B------:R-:W-:-:S04]  /*6ae0*/  IMAD.HI.U32 R5, R3, R136, RZ ;  /* 0x0000008803057227 */ /* 0x000fc800078e00ff */
[C---:B------:R-:W-:Y:S02]  /*6af0*/  IMAD R134, R6.reuse, R135, R134 ;  /* 0x0000008706867224 */ /* 0x040fe400078e0286 */
[----:B------:R-:W-:Y:S02]  /*6b00*/  @!P6 IMAD.IADD R131, R131, 0x1, -R6 ;  /* 0x000000018383e824 */ /* 0x000fe400078e0a06 */
[----:B------:R-:W-:Y:S01]  /*6b10*/  IMAD.HI.U32 R4, R3, R137, RZ ;  /* 0x0000008903047227 */ /* 0x000fe200078e00ff */
[----:B------:R-:W-:-:S03]  /*6b20*/  ISETP.GT.U32.AND P6, PT, R6, R134, PT ;  /* 0x000000860600720c */ /* 0x000fc60003fc4070 */
[----:B------:R-:W-:Y:S02]  /*6b30*/  IMAD.MOV R5, RZ, RZ, -R5 ;  /* 0x000000ffff057224 */ /* 0x000fe400078e0a05 */
[----:B------:R-:W-:Y:S02]  /*6b40*/  IMAD.MOV R4, RZ, RZ, -R4 ;  /* 0x000000ffff047224 */ /* 0x000fe400078e0a04 */
[C---:B------:R-:W-:Y:S02]  /*6b50*/  IMAD R135, R6.reuse, R5, R136 ;  /* 0x0000000506877224 */ /* 0x040fe400078e0288 */
[----:B------:R-:W-:Y:S01]  /*6b60*/  @!P2 IMAD.MOV R129, RZ, RZ, -R129 ;  /* 0x000000ffff81a224 */ /* 0x000fe200078e0a81 */
[C---:B------:R-:W-:Y:S01]  /*6b70*/  ISETP.GT.U32.AND P2, PT, R6.reuse, R132, PT ;  /* 0x000000840600720c */ /* 0x040fe20003f44070 */
[----:B------:R-:W-:Y:S02]  /*6b80*/  IMAD R136, R6, R4, R137 ;  /* 0x0000000406887224 */ /* 0x000fe400078e0289 */
[----:B------:R-:W-:Y:S01]  /*6b90*/  @!P4 IMAD.MOV R128, RZ, RZ, -R128 ;  /* 0x000000ffff80c224 */ /* 0x000fe200078e0a80 */
[----:B------:R-:W-:Y:S01]  /*6ba0*/  ISETP.GE.AND P4, PT, R138, RZ, PT ;  /* 0x000000ff8a00720c */ /* 0x000fe20003f86270 */
[--C-:B------:R-:W-:Y:S01]  /*6bb0*/  @!P6 IMAD.IADD R134, R134, 0x1, -R6.reuse ;  /* 0x000000018686e824 */ /* 0x100fe200078e0a06 */
[----:B------:R-:W-:Y:S01]  /*6bc0*/  IABS R138, R144 ;  /* 0x00000090008a7213 */ /* 0x000fe20000000000 */
[----:B------:R-:W-:Y:S01]  /*6bd0*/  @!P1 IMAD.MOV R131, RZ, RZ, -R131 ;  /* 0x000000ffff839224 */ /* 0x000fe200078e0a83 */
[C---:B------:R-:W-:Y:S01]  /*6be0*/  ISETP.GT.U32.AND P6, PT, R6.reuse, R136, PT ;  /* 0x000000880600720c */ /* 0x040fe20003fc4070 */
[----:B------:R-:W-:Y:S01]  /*6bf0*/  @!P5 IMAD.IADD R133, R133, 0x1, -R6 ;  /* 0x000000018585d824 */ /* 0x000fe200078e0a06 */
[----:B------:R-:W-:Y:S01]  /*6c00*/  ISETP.GT.U32.AND P1, PT, R6, R135, PT ;  /* 0x000000870600720c */ /* 0x000fe20003f24070 */
[----:B------:R-:W-:-:S03]  /*6c10*/  IMAD.HI.U32 R5, R3, R138, RZ ;  /* 0x0000008a03057227 */ /* 0x000fc600078e00ff */
[----:B------:R-:W-:Y:S01]  /*6c20*/  ISETP.GT.U32.AND P5, PT, R6, R133, PT ;  /* 0x000000850600720c */ /* 0x000fe20003fa4070 */
[----:B------:R-:W-:Y:S02]  /*6c30*/  IMAD.MOV R5, RZ, RZ, -R5 ;  /* 0x000000ffff057224 */ /* 0x000fe400078e0a05 */
[----:B------:R-:W-:Y:S01]  /*6c40*/  @!P2 IMAD.IADD R132, R132, 0x1, -R6 ;  /* 0x000000018484a824 */ /* 0x000fe200078e0a06 */
[----:B------:R-:W-:Y:S01]  /*6c50*/  ISETP.GE.AND P2, PT, R140, RZ, PT ;  /* 0x000000ff8c00720c */ /* 0x000fe20003f46270 */
[C---:B------:R-:W-:Y:S01]  /*6c60*/  IMAD R137, R6.reuse, R5, R138 ;  /* 0x0000000506897224 */ /* 0x040fe200078e028a */
[----:B------:R-:W-:Y:S01]  /*6c70*/  IABS R138, R145 ;  /* 0x00000091008a7213 */ /* 0x000fe20000000000 */
[----:B------:R-:W-:Y:S01]  /*6c80*/  @!P0 IMAD.MOV R132, RZ, RZ, -R132 ;  /* 0x000000ffff848224 */ /* 0x000fe200078e0a84 */
[----:B------:R-:W-:Y:S01]  /*6c90*/  ISETP.GT.U32.AND P0, PT, R6, R134, PT ;  /* 0x000000860600720c */ /* 0x000fe20003f04070 */
[----:B------:R-:W-:Y:S01]  /*6ca0*/  @!P6 IMAD.IADD R136, R136, 0x1, -R6 ;  /* 0x000000018888e824 */ /* 0x000fe200078e0a06 */
[----:B------:R-:W-:Y:S01]  /*6cb0*/  IABS R140, R146 ;  /* 0x00000092008c7213 */ /* 0x000fe20000000000 */
[----:B------:R-:W-:-:S03]  /*6cc0*/  IMAD.HI.U32 R4, R3, R138, RZ ;  /* 0x0000008a03047227 */ /* 0x000fc600078e00ff */
[C---:B------:R-:W-:Y:S01]  /*6cd0*/  ISETP.GT.U32.AND P6, PT, R6.reuse, R136, PT ;  /* 0x000000880600720c */ /* 0x040fe20003fc4070 */
[----:B------:R-:W-:Y:S02]  /*6ce0*/  IMAD.MOV R5, RZ, RZ, -R4 ;  /* 0x000000ffff057224 */ /* 0x000fe400078e0a04 */
[----:B------:R-:W-:Y:S02]  /*6cf0*/  @!P1 IMAD.IADD R135, R135, 0x1, -R6 ;  /* 0x0000000187879824 */ /* 0x000fe400078e0a06 */
[----:B------:R-:W-:Y:S02]  /*6d00*/  IMAD R138, R6, R5, R138 ;  /* 0x00000005068a7224 */ /* 0x000fe400078e028a */
[----:B------:R-:W-:Y:S01]  /*6d10*/  @!P0 IMAD.IADD R134, R134, 0x1, -R6 ;  /* 0x0000000186868824 */ /* 0x000fe200078e0a06 */
[C---:B------:R-:W-:Y:S01]  /*6d20*/  ISETP.GT.U32.AND P0, PT, R6.reuse, R137, PT ;  /* 0x000000890600720c */ /* 0x040fe20003f04070 */
[----:B------:R-:W-:Y:S01]  /*6d30*/  @!P3 IMAD.MOV R130, RZ, RZ, -R130 ;  /* 0x000000ffff82b224 */ /* 0x000fe200078e0a82 */
[----:B------:R-:W-:Y:S01]  /*6d40*/  ISETP.GT.U32.AND P1, PT, R6, R135, PT ;  /* 0x000000870600720c */ /* 0x000fe20003f24070 */
[----:B------:R-:W-:Y:S01]  /*6d50*/  IMAD.HI.U32 R4, R3, R140, RZ ;  /* 0x0000008c03047227 */ /* 0x000fe200078e00ff */
[----:B------:R-:W-:-:S03]  /*6d60*/  ISETP.GE.AND P3, PT, R139, RZ, PT ;  /* 0x000000ff8b00720c */ /* 0x000fc60003f66270 */
[----:B------:R-:W-:Y:S01]  /*6d70*/  @!P6 IMAD.IADD R136, R136, 0x1, -R6 ;  /* 0x000000018888e824 */ /* 0x000fe200078e0a06 */
[----:B------:R-:W-:Y:S01]  /*6d80*/  ISETP.GT.U32.AND P6, PT, R6, R138, PT ;  /* 0x0000008a0600720c */ /* 0x000fe20003fc4070 */
[----:B------:R-:W-:-:S04]  /*6d90*/  IMAD.HI.U32 R5, R3, R142, RZ ;  /* 0x0000008e03057227 */ /* 0x000fc800078e00ff */
[----:B------:R-:W-:Y:S01]  /*6da0*/  @!P0 IMAD.IADD R137, R137, 0x1, -R6 ;  /* 0x0000000189898824 */ /* 0x000fe200078e0a06 */
[----:B------:R-:W-:Y:S01]  /*6db0*/  ISETP.GE.AND P0, PT, R145, RZ, PT ;  /* 0x000000ff9100720c */ /* 0x000fe20003f06270 */
[----:B------:R-:W-:Y:S01]  /*6dc0*/  IMAD.HI.U32 R139, R3, R143, RZ ;  /* 0x0000008f038b7227 */ /* 0x000fe200078e00ff */
[----:B------:R-:W-:-:S03]  /*6dd0*/  LOP3.LUT R145, R2, 0x11a, RZ, 0xfc, !PT ;  /* 0x0000011a02917812 */ /* 0x000fc600078efcff */
[--C-:B------:R-:W-:Y:S01]  /*6de0*/  @!P5 IMAD.IADD R133, R133, 0x1, -R6.reuse ;  /* 0x000000018585d824 */ /* 0x100fe200078e0a06 */
[----:B------:R-:W-:Y:S01]  /*6df0*/  ISETP.GE.AND P5, PT, R141, RZ, PT ;  /* 0x000000ff8d00720c */ /* 0x000fe20003fa6270 */
[----:B------:R-:W-:Y:S01]  /*6e00*/  @!P6 IMAD.IADD R138, R138, 0x1, -R6 ;  /* 0x000000018a8ae824 */ /* 0x000fe200078e0a06 */
[C---:B------:R-:W-:Y:S01]  /*6e10*/  ISETP.GT.U32.AND P6, PT, R6.reuse, R137, PT ;  /* 0x000000890600720c */ /* 0x040fe20003fc4070 */
[----:B------:R-:W-:Y:S02]  /*6e20*/  IMAD.MOV R141, RZ, RZ, -R4 ;  /* 0x000000ffff8d7224 */ /* 0x000fe400078e0a04 */
[----:B------:R-:W-:Y:S02]  /*6e30*/  IMAD.MOV R5, RZ, RZ, -R5 ;  /* 0x000000ffff057224 */ /* 0x000fe400078e0a05 */
[----:B------:R-:W-:Y:S02]  /*6e40*/  IMAD.MOV R4, RZ, RZ, -R139 ;  /* 0x000000ffff047224 */ /* 0x000fe400078e0a8b */
[----:B------:R-:W-:-:S02]  /*6e50*/  IMAD R139, R6, R141, R140 ;  /* 0x0000008d068b7224 */ /* 0x000fc400078e028c */
[----:B------:R-:W-:Y:S01]  /*6e60*/  @!P1 IMAD.IADD R135, R135, 0x1, -R6 ;  /* 0x0000000187879824 */ /* 0x000fe200078e0a06 */
[----:B------:R-:W-:Y:S01]  /*6e70*/  ISETP.GE.AND P1, PT, R144, RZ, PT ;  /* 0x000000ff9000720c */ /* 0x000fe20003f26270 */
[C---:B------:R-:W-:Y:S01]  /*6e80*/  IMAD R140, R6.reuse, R5, R142 ;  /* 0x00000005068c7224 */ /* 0x040fe200078e028e */
[----:B------:R-:W-:Y:S01]  /*6e90*/  IABS R142, R145 ;  /* 0x00000091008e7213 */ /* 0x000fe20000000000 */
[C---:B------:R-:W-:Y:S01]  /*6ea0*/  IMAD R141, R6.reuse, R4, R143 ;  /* 0x00000004068d7224 */ /* 0x040fe200078e028f */
[----:B------:R-:W-:Y:S01]  /*6eb0*/  IABS R143, R149 ;  /* 0x00000095008f7213 */ /* 0x000fe20000000000 */
[----:B------:R-:W-:Y:S01]  /*6ec0*/  @!P2 IMAD.MOV R135, RZ, RZ, -R135 ;  /* 0x000000ffff87a224 */ /* 0x000fe200078e0a87 */
[C---:B------:R-:W-:Y:S01]  /*6ed0*/  ISETP.GT.U32.AND P2, PT, R6.reuse, R140, PT ;  /* 0x0000008c0600720c */ /* 0x040fe20003f44070 */
[----:B------:R-:W-:Y:S01]  /*6ee0*/  @!P6 IMAD.IADD R137, R137, 0x1, -R6 ;  /* 0x000000018989e824 */ /* 0x000fe200078e0a06 */
[C---:B------:R-:W-:Y:S01]  /*6ef0*/  ISETP.GT.U32.AND P6, PT, R6.reuse, R141, PT ;  /* 0x0000008d0600720c */ /* 0x040fe20003fc4070 */
[----:B------:R-:W-:Y:S01]  /*6f00*/  @!P4 IMAD.MOV R133, RZ, RZ, -R133 ;  /* 0x000000ffff85c224 */ /* 0x000fe200078e0a85 */
[C---:B------:R-:W-:Y:S01]  /*6f10*/  ISETP.GT.U32.AND P4, PT, R6.reuse, R139, PT ;  /* 0x0000008b0600720c */ /* 0x040fe20003f84070 */
[----:B------:R-:W-:Y:S01]  /*6f20*/  @!P3 IMAD.MOV R134, RZ, RZ, -R134 ;  /* 0x000000ffff86b224 */ /* 0x000fe200078e0a86 */
[----:B------:R-:W-:Y:S01]  /*6f30*/  ISETP.GT.U32.AND P3, PT, R6, R138, PT ;  /* 0x0000008a0600720c */ /* 0x000fe20003f64070 */
[----:B------:R-:W-:-:S04]  /*6f40*/  IMAD.HI.U32 R4, R3, R142, RZ ;  /* 0x0000008e03047227 */ /* 0x000fc800078e00ff */
[----:B------:R-:W-:Y:S02]  /*6f50*/  IMAD.MOV R5, RZ, RZ, -R4 ;  /* 0x000000ffff057224 */ /* 0x000fe400078e0a04 */
[--C-:B------:R-:W-:Y:S02]  /*6f60*/  @!P2 IMAD.IADD R140, R140, 0x1, -R6.reuse ;  /* 0x000000018c8ca824 */ /* 0x100fe400078e0a06 */
[--C-:B------:R-:W-:Y:S02]  /*6f70*/  @!P6 IMAD.IADD R141, R141, 0x1, -R6.reuse ;  /* 0x000000018d8de824 */ /* 0x100fe400078e0a06 */
[--C-:B------:R-:W-:Y:S01]  /*6f80*/  @!P4 IMAD.IADD R139, R139, 0x1, -R6.reuse ;  /* 0x000000018b8bc824 */ /* 0x100fe200078e0a06 */
[----:B------:R-:W-:Y:S01]  /*6f90*/  ISETP.GT.U32.AND P6, PT, R6, R140, PT ;  /* 0x0000008c0600720c */ /* 0x000fe20003fc4070 */
[----:B------:R-:W-:Y:S01]  /*6fa0*/  @!P3 IMAD.IADD R138, R138, 0x1, -R6 ;  /* 0x000000018a8ab824 */ /* 0x000fe200078e0a06 */
[----:B------:R-:W-:Y:S01]  /*6fb0*/  ISETP.GE.AND P3, PT, R147, RZ, PT ;  /* 0x000000ff9300720c */ /* 0x000fe20003f66270 */
        /* <DEDUP_REMOVED lines=8> */
[----:B------:R-:W-:Y:S01]  /*7040*/  ISETP.GE.AND P4, PT, R148, RZ, PT ;  /* 0x000000ff9400720c */ /* 0x000fe20003f86270 */
[----:B------:R-:W-:Y:S01]  /*7050*/  @!P5 IMAD.MOV R136, RZ, RZ, -R136 ;  /* 0x000000ffff88d224 */ /* 0x000fe200078e0a88 */
[----:B------:R-:W-:Y:S01]  /*7060*/  ISETP.GE.AND P5, PT, R146, RZ, PT ;  /* 0x000000ff9200720c */ /* 0x000fe20003fa6270 */
[----:B------:R-:W-:Y:S01]  /*7070*/  IMAD.MOV R4, RZ, RZ, -R4 ;  /* 0x000000ffff047224 */ /* 0x000fe200078e0a04 */
[----:B------:R-:W-:Y:S01]  /*7080*/  IABS R144, R147 ;  /* 0x0000009300907213 */ /* 0x000fe20000000000 */
[--C-:B------:R-:W-:Y:S01]  /*7090*/  @!P6 IMAD.IADD R140, R140, 0x1, -R6.reuse ;  /* 0x000000018c8ce824 */ /* 0x100fe200078e0a06 */
[----:B------:R-:W-:Y:S01]  /*70a0*/  LOP3.LUT R148, R2, 0x120, RZ, 0xfc, !PT ;  /* 0x0000012002947812 */ /* 0x000fe200078efcff */
[C---:B------:R-:W-:Y:S02]  /*70b0*/  IMAD R143, R6.reuse, R4, R143 ;  /* 0x00000004068f7224 */ /* 0x040fe400078e028f */
[----:B------:R-:W-:Y:S01]  /*70c0*/  @!P1 IMAD.IADD R141, R141, 0x1, -R6 ;  /* 0x000000018d8d9824 */ /* 0x000fe200078e0a06 */
[----:B------:R-:W-:Y:S01]  /*70d0*/  ISETP.GE.AND P1, PT, R149, RZ, PT ;  /* 0x000000ff9500720c */ /* 0x000fe20003f26270 */
[----:B------:R-:W-:Y:S01]  /*70e0*/  IMAD.HI.U32 R4, R3, R144, RZ ;  /* 0x0000009003047227 */ /* 0x000fe200078e00ff */
[----:B------:R-:W-:-:S02]  /*70f0*/  ISETP.GT.U32.AND P6, PT, R6, R143, PT ;  /* 0x0000008f0600720c */ /* 0x000fc40003fc4070 */
[----:B------:R-:W-:Y:S01]  /*7100*/  LOP3.LUT R149, R2, 0x122, RZ, 0xfc, !PT ;  /* 0x0000012202957812 */ /* 0x000fe200078efcff */
[--C-:B------:R-:W-:Y:S01]  /*7110*/  @!P2 IMAD.IADD R139, R139, 0x1, -R6.reuse ;  /* 0x000000018b8ba824 */ /* 0x100fe200078e0a06 */
[----:B------:R-:W-:Y:S01]  /*7120*/  ISETP.GE.AND P2, PT, R145, RZ, PT ;  /* 0x000000ff9100720c */ /* 0x000fe20003f46270 */
[----:B------:R-:W-:Y:S01]  /*7130*/  @!P0 IMAD.IADD R142, R142, 0x1, -R6 ;  /* 0x000000018e8e8824 */ /* 0x000fe200078e0a06 */
[----:B------:R-:W-:Y:S01]  /*7140*/  IABS R146, R148 ;  /* 0x0000009400927213 */ /* 0x000fe20000000000 */
[----:B------:R-:W-:Y:S01]  /*7150*/  IMAD.MOV R145, RZ, RZ, -R4 ;  /* 0x000000ffff917224 */ /* 0x000fe200078e0a04 */
[----:B------:R-:W-:Y:S01]  /*7160*/  ISETP.GE.AND P0, PT, R147, RZ, PT ;  /* 0x000000ff9300720c */ /* 0x000fe20003f06270 */
[----:B------:R-:W-:Y:S01]  /*7170*/  @!P5 IMAD.MOV R139, RZ, RZ, -R139 ;  /* 0x000000ffff8bd224 */ /* 0x000fe200078e0a8b */
[----:B------:R-:W-:Y:S01]  /*7180*/  IABS R147, R149 ;  /* 0x0000009500937213 */ /* 0x000fe20000000000 */
[C---:B------:R-:W-:Y:S01]  /*7190*/  IMAD R144, R6.reuse, R145, R144 ;  /* 0x0000009106907224 */ /* 0x040fe200078e0290 */
[----:B------:R-:W-:Y:S01]  /*71a0*/  ISETP.GT.U32.AND P5, PT, R6, R142, PT ;  /* 0x0000008e0600720c */ /* 0x000fe20003fa4070 */
[----:B------:R-:W-:-:S04]  /*71b0*/  IMAD.HI.U32 R5, R3, R146, RZ ;  /* 0x0000009203057227 */ /* 0x000fc800078e00ff */
[----:B------:R-:W-:-:S04]  /*71c0*/  IMAD.HI.U32 R4, R3, R147, RZ ;  /* 0x0000009303047227 */ /* 0x000fc800078e00ff */
[----:B------:R-:W-:Y:S01]  /*71d0*/  @!P3 IMAD.MOV R140, RZ, RZ, -R140 ;  /* 0x000000ffff8cb224 */ /* 0x000fe200078e0a8c */
[C---:B------:R-:W-:Y:S01]  /*71e0*/  ISETP.GT.U32.AND P3, PT, R6.reuse, R144, PT ;  /* 0x000000900600720c */ /* 0x040fe20003f64070 */
[----:B------:R-:W-:Y:S02]  /*71f0*/  IMAD.MOV R5, RZ, RZ, -R5 ;  /* 0x000000ffff057224 */ /* 0x000fe400078e0a05 */
[----:B------:R-:W-:Y:S02]  /*7200*/  @!P6 IMAD.IADD R143, R143, 0x1, -R6 ;  /* 0x000000018f8fe824 */ /* 0x000fe400078e0a06 */
[----:B------:R-:W-:Y:S02]  /*7210*/  IMAD.MOV R4, RZ, RZ, -R4 ;  /* 0x000000ffff047224 */ /* 0x000fe400078e0a04 */
[C---:B------:R-:W-:Y:S01]  /*7220*/  IMAD R145, R6.reuse, R5, R146 ;  /* 0x0000000506917224 */ /* 0x040fe200078e0292 */
[----:B------:R-:W-:Y:S01]  /*7230*/  ISETP.GT.U32.AND P6, PT, R6, R143, PT ;  /* 0x0000008f0600720c */ /* 0x000fe20003fc4070 */
[----:B------:R-:W-:Y:S01]  /*7240*/  @!P5 IMAD.IADD R142, R142, 0x1, -R6 ;  /* 0x000000018e8ed824 */ /* 0x000fe200078e0a06 */
[----:B------:R-:W-:Y:S01]  /*7250*/  LOP3.LUT R5, R2, 0x124, RZ, 0xfc, !PT ;  /* 0x0000012402057812 */ /* 0x000fe200078efcff */
[C---:B------:R-:W-:Y:S01]  /*7260*/  IMAD R146, R6.reuse, R4, R147 ;  /* 0x0000000406927224 */ /* 0x040fe200078e0293 */
[----:B------:R-:W-:Y:S01]  /*7270*/  ISETP.GT.U32.AND P5, PT, R6, R145, PT ;  /* 0x000000910600720c */ /* 0x000fe20003fa4070 */
[----:B------:R-:W-:-:S02]  /*7280*/  @!P2 IMAD.MOV R142, RZ, RZ, -R142 ;  /* 0x000000ffff8ea224 */ /* 0x000fc400078e0a8e */
[--C-:B------:R-:W-:Y:S01]  /*7290*/  @!P3 IMAD.IADD R144, R144, 0x1, -R6.reuse ;  /* 0x000000019090b824 */ /* 0x100fe200078e0a06 */
[----:B------:R-:W-:Y:S01]  /*72a0*/  ISETP.GT.U32.AND P2, PT, R6, R146, PT ;  /* 0x000000920600720c */ /* 0x000fe20003f44070 */
[----:B------:R-:W-:Y:S01]  /*72b0*/  @!P4 IMAD.MOV R141, RZ, RZ, -R141 ;  /* 0x000000ffff8dc224 */ /* 0x000fe200078e0a8d */
[----:B------:R-:W-:Y:S01]  /*72c0*/  ISETP.GE.AND P4, PT, R148, RZ, PT ;  /* 0x000000ff9400720c */ /* 0x000fe20003f86270 */
[----:B------:R-:W-:Y:S01]  /*72d0*/  IMAD.HI.U32 R147, R3, R151, RZ ;  /* 0x0000009703937227 */ /* 0x000fe200078e00ff */
[----:B------:R-:W-:Y:S02]  /*72e0*/  ISETP.GT.U32.AND P3, PT, R6, R144, PT ;  /* 0x000000900600720c */ /* 0x000fe40003f64070 */
[----:B------:R-:W-:Y:S01]  /*72f0*/  IABS R148, R5 ;  /* 0x0000000500947213 */ /* 0x000fe20000000000 */
[--C-:B------:R-:W-:Y:S01]  /*7300*/  @!P6 IMAD.IADD R143, R143, 0x1, -R6.reuse ;  /* 0x000000018f8fe824 */ /* 0x100fe200078e0a06 */
[----:B------:R-:W-:Y:S01]  /*7310*/  ISETP.GE.AND P6, PT, R149, RZ, PT ;  /* 0x000000ff9500720c */ /* 0x000fe20003fc6270 */
[--C-:B------:R-:W-:Y:S01]  /*7320*/  @!P5 IMAD.IADD R145, R145, 0x1, -R6.reuse ;  /* 0x000000019191d824 */ /* 0x100fe200078e0a06 */
[----:B------:R-:W-:Y:S01]  /*7330*/  LOP3.LUT R149, R2, 0x126, RZ, 0xfc, !PT ;  /* 0x0000012602957812 */ /* 0x000fe200078efcff */
[----:B------:R-:W-:Y:S01]  /*7340*/  @!P1 IMAD.MOV R143, RZ, RZ, -R143 ;  /* 0x000000ffff8f9224 */ /* 0x000fe200078e0a8f */
[----:B------:R-:W-:Y:S01]  /*7350*/  ISETP.GE.AND P1, PT, R5, RZ, PT ;  /* 0x000000ff0500720c */ /* 0x000fe20003f26270 */
[----:B------:R-:W-:Y:S01]  /*7360*/  @!P2 IMAD.IADD R146, R146, 0x1, -R6 ;  /* 0x000000019292a824 */ /* 0x000fe200078e0a06 */
[----:B------:R-:W-:Y:S01]  /*7370*/  IABS R150, R149 ;  /* 0x0000009500967213 */ /* 0x000fe20000000000 */
[----:B------:R-:W-:Y:S01]  /*7380*/  IMAD.HI.U32 R4, R3, R148, RZ ;  /* 0x0000009403047227 */ /* 0x000fe200078e00ff */
[----:B------:R-:W-:-:S02]  /*7390*/  ISETP.GT.U32.AND P5, PT, R6, R145, PT ;  /* 0x000000910600720c */ /* 0x000fc40003fa4070 */
[----:B------:R-:W-:Y:S01]  /*73a0*/  ISETP.GT.U32.AND P2, PT, R6, R146, PT ;  /* 0x000000920600720c */ /* 0x000fe20003f44070 */
[----:B------:R-:W-:-:S04]  /*73b0*/  IMAD.HI.U32 R5, R3, R150, RZ ;  /* 0x0000009603057227 */ /* 0x000fc800078e00ff */
[----:B------:R-:W-:Y:S01]  /*73c0*/  @!P3 IMAD.IADD R144, R144, 0x1, -R6 ;  /* 0x000000019090b824 */ /* 0x000fe200078e0a06 */
[----:B------:R-:W-:Y:S01]  /*73d0*/  ISETP.GE.AND P3, PT, R149, RZ, PT ;  /* 0x000000ff9500720c */ /* 0x000fe20003f66270 */
[----:B------:R-:W-:Y:S02]  /*73e0*/  IMAD.MOV R149, RZ, RZ, -R4 ;  /* 0x000000ffff957224 */ /* 0x000fe400078e0a04 */
[----:B------:R-:W-:Y:S02]  /*73f0*/  IMAD.MOV R5, RZ, RZ, -R5 ;  /* 0x000000ffff057224 */ /* 0x000fe400078e0a05 */
[----:B------:R-:W-:Y:S02]  /*7400*/  IMAD.MOV R4, RZ, RZ, -R147 ;  /* 0x000000ffff047224 */ /* 0x000fe400078e0a93 */
[C---:B------:R-:W-:Y:S02]  /*7410*/  IMAD R147, R6.reuse, R149, R148 ;  /* 0x0000009506937224 */ /* 0x040fe400078e0294 */
[----:B------:R-:W-:-:S02]  /*7420*/  IMAD R148, R6, R5, R150 ;  /* 0x0000000506947224 */ /* 0x000fc400078e0296 */
[--C-:B------:R-:W-:Y:S02]  /*7430*/  @!P2 IMAD.IADD R146, R146, 0x1, -R6.reuse ;  /* 0x000000019292a824 */ /* 0x100fe400078e0a06 */
[C---:B------:R-:W-:Y:S01]  /*7440*/  IMAD R149, R6.reuse, R4, R151 ;  /* 0x0000000406957224 */ /* 0x040fe200078e0297 */
[----:B------:R-:W-:Y:S01]  /*7450*/  ISETP.GT.U32.AND P2, PT, R6, R148, PT ;  /* 0x000000940600720c */ /* 0x000fe20003f44070 */
[----:B------:R-:W-:Y:S01]  /*7460*/  @!P5 IMAD.IADD R145, R145, 0x1, -R6 ;  /* 0x000000019191d824 */ /* 0x000fe200078e0a06 */
[----:B------:R-:W-:Y:S01]  /*7470*/  LOP3.LUT R4, R2, 0x12a, RZ, 0xfc, !PT ;  /* 0x0000012a02047812 */ /* 0x000fe200078efcff */
[----:B------:R-:W-:Y:S01]  /*7480*/  @!P0 IMAD.MOV R144, RZ, RZ, -R144 ;  /* 0x000000ffff908224 */ /* 0x000fe200078e0a90 */
[----:B------:R-:W-:Y:S01]  /*7490*/  ISETP.GE.AND P5, PT, R152, RZ, PT ;  /* 0x000000ff9800720c */ /* 0x000fe20003fa6270 */
[----:B------:R-:W-:Y:S01]  /*74a0*/  @!P4 IMAD.MOV R145, RZ, RZ, -R145 ;  /* 0x000000ffff91c224 */ /* 0x000fe200078e0a91 */
[----:B------:R-:W-:Y:S01]  /*74b0*/  ISETP.GT.U32.AND P0, PT, R6, R147, PT ;  /* 0x000000930600720c */ /* 0x000fe20003f04070 */
[----:B------:R-:W-:Y:S01]  /*74c0*/  @!P6 IMAD.MOV R146, RZ, RZ, -R146 ;  /* 0x000000ffff92e224 */ /* 0x000fe200078e0a92 */
[----:B------:R-:W-:Y:S01]  /*74d0*/  IABS R152, R4 ;  /* 0x0000000400987213 */ /* 0x000fe20000000000 */
[----:B------:R-:W-:Y:S01]  /*74e0*/  IMAD.HI.U32 R150, R3, R155, RZ ;  /* 0x0000009b03967227 */ /* 0x000fe200078e00ff */
[----:B------:R-:W-:-:S02]  /*74f0*/  ISETP.GE.AND P4, PT, R4, RZ, PT ;  /* 0x000000ff0400720c */ /* 0x000fc40003f86270 */
[----:B------:R-:W-:Y:S01]  /*7500*/  ISETP.GT.U32.AND P6, PT, R6, R149, PT ;  /* 0x000000950600720c */ /* 0x000fe20003fc4070 */
[----:B------:R-:W-:Y:S02]  /*7510*/  @!P2 IMAD.IADD R148, R148, 0x1, -R6 ;  /* 0x000000019494a824 */ /* 0x000fe400078e0a06 */
[----:B------:R-:W-:-:S03]  /*7520*/  IMAD.HI.U32 R4, R3, R152, RZ ;  /* 0x0000009803047227 */ /* 0x000fc600078e00ff */
[----:B------:R-:W-:Y:S01]  /*7530*/  ISETP.GT.U32.AND P2, PT, R6, R148, PT ;  /* 0x000000940600720c */ /* 0x000fe20003f44070 */
[----:B------:R-:W-:-:S04]  /*7540*/  IMAD.HI.U32 R5, R3, R154, RZ ;  /* 0x0000009a03057227 */ /* 0x000fc800078e00ff */
[----:B------:R-:W-:Y:S02]  /*7550*/  IMAD.MOV R153, RZ, RZ, -R4 ;  /* 0x000000ffff997224 */ /* 0x000fe400078e0a04 */
[----:B------:R-:W-:-:S04]  /*7560*/  IMAD.HI.U32 R151, R3, R156, RZ ;  /* 0x0000009c03977227 */ /* 0x000fc800078e00ff */
[----:B------:R-:W-:Y:S02]  /*7570*/  IMAD.MOV R4, RZ, RZ, -R150 ;  /* 0x000000ffff047224 */ /* 0x000fe400078e0a96 */
[----:B------:R-:W-:Y:S02]  /*7580*/  @!P0 IMAD.IADD R147, R147, 0x1, -R6 ;  /* 0x0000000193938824 */ /* 0x000fe400078e0a06 */
[----:B------:R-:W-:Y:S02]  /*7590*/  IMAD.MOV R5, RZ, RZ, -R5 ;  /* 0x000000ffff057224 */ /* 0x000fe400078e0a05 */
[C---:B------:R-:W-:Y:S01]  /*75a0*/  IMAD R150, R6.reuse, R153, R152 ;  /* 0x0000009906967224 */ /* 0x040fe200078e0298 */
[C---:B------:R-:W-:Y:S01]  /*75b0*/  ISETP.GT.U32.AND P0, PT, R6.reuse, R147, PT ;  /* 0x000000930600720c */ /* 0x040fe20003f04070 */
[----:B------:R-:W-:Y:S02]  /*75c0*/  IMAD.MOV R157, RZ, RZ, -R151 ;  /* 0x000000ffff9d7224 */ /* 0x000fe400078e0a97 */
[----:B------:R-:W-:Y:S01]  /*75d0*/  IMAD R151, R6, R5, R154 ;  /* 0x0000000506977224 */ /* 0x000fe200078e029a */
[----:B------:R-:W-:Y:S01]  /*75e0*/  IABS R154, R162 ;  /* 0x000000a2009a7213 */ /* 0x000fe20000000000 */
[--C-:B------:R-:W-:Y:S01]  /*75f0*/  @!P2 IMAD.IADD R148, R148, 0x1, -R6.reuse ;  /* 0x000000019494a824 */ /* 0x100fe200078e0a06 */
[C---:B------:R-:W-:Y:S01]  /*7600*/  ISETP.GT.U32.AND P2, PT, R6.reuse, R150, PT ;  /* 0x000000960600720c */ /* 0x040fe20003f44070 */
[----:B------:R-:W-:Y:S01]  /*7610*/  @!P6 IMAD.IADD R149, R149, 0x1, -R6 ;  /* 0x000000019595e824 */ /* 0x000fe200078e0a06 */
[C---:B------:R-:W-:Y:S01]  /*7620*/  ISETP.GT.U32.AND P6, PT, R6.reuse, R151, PT ;  /* 0x000000970600720c */ /* 0x040fe20003fc4070 */
[C---:B------:R-:W-:Y:S01]  /*7630*/  IMAD R153, R6.reuse, R157, R156 ;  /* 0x0000009d06997224 */ /* 0x040fe200078e029c */
[----:B------:R-:W-:Y:S01]  /*7640*/  IABS R156, R163 ;  /* 0x000000a3009c7213 */ /* 0x000fe20000000000 */
[----:B------:R-:W-:-:S02]  /*7650*/  IMAD R152, R6, R4, R155 ;  /* 0x0000000406987224 */ /* 0x000fc400078e029b */
[----:B------:R-:W-:Y:S01]  /*7660*/  @!P0 IMAD.IADD R147, R147, 0x1, -R6 ;  /* 0x0000000193938824 */ /* 0x000fe200078e0a06 */
[----:B------:R-:W-:Y:S01]  /*7670*/  ISETP.GE.AND P0, PT, R158, RZ, PT ;  /* 0x000000ff9e00720c */ /* 0x000fe20003f06270 */
[----:B------:R-:W-:Y:S01]  /*7680*/  IMAD.HI.U32 R4, R3, R154, RZ ;  /* 0x0000009a03047227 */ /* 0x000fe200078e00ff */
[----:B------:R-:W-:-:S03]  /*7690*/  IABS R158, R164 ;  /* 0x000000a4009e7213 */ /* 0x000fc60000000000 */
[--C-:B------:R-:W-:Y:S01]  /*76a0*/  @!P2 IMAD.IADD R150, R150, 0x1, -R6.reuse ;  /* 0x000000019696a824 */ /* 0x100fe200078e0a06 */
[C---:B------:R-:W-:Y:S01]  /*76b0*/  ISETP.GT.U32.AND P2, PT, R6.reuse, R149, PT ;  /* 0x000000950600720c */ /* 0x040fe20003f44070 */
[----:B------:R-:W-:Y:S02]  /*76c0*/  @!P6 IMAD.IADD R151, R151, 0x1, -R6 ;  /* 0x000000019797e824 */ /* 0x000fe400078e0a06 */
[----:B------:R-:W-:Y:S01]  /*76d0*/  @!P1 IMAD.MOV R147, RZ, RZ, -R147 ;  /* 0x000000ffff939224 */ /* 0x000fe200078e0a93 */
[C---:B------:R-:W-:Y:S01]  /*76e0*/  ISETP.GT.U32.AND P1, PT, R6.reuse, R150, PT ;  /* 0x000000960600720c */ /* 0x040fe20003f24070 */
[----:B------:R-:W-:Y:S01]  /*76f0*/  IMAD.HI.U32 R5, R3, R156, RZ ;  /* 0x0000009c03057227 */ /* 0x000fe200078e00ff */
[----:B------:R-:W-:-:S03]  /*7700*/  ISETP.GT.U32.AND P6, PT, R6, R151, PT ;  /* 0x000000970600720c */ /* 0x000fc60003fc4070 */
[----:B------:R-:W-:Y:S02]  /*7710*/  IMAD.MOV R155, RZ, RZ, -R4 ;  /* 0x000000ffff9b7224 */ /* 0x000fe400078e0a04 */
[----:B------:R-:W-:Y:S02]  /*7720*/  IMAD.MOV R157, RZ, RZ, -R5 ;  /* 0x000000ffff9d7224 */ /* 0x000fe400078e0a05 */
[----:B------:R-:W-:Y:S01]  /*7730*/  @!P3 IMAD.MOV R148, RZ, RZ, -R148 ;  /* 0x000000ffff94b224 */ /* 0x000fe200078e0a94 */
[C---:B------:R-:W-:Y:S01]  /*7740*/  ISETP.GT.U32.AND P3, PT, R6.reuse, R152, PT ;  /* 0x000000980600720c */ /* 0x040fe20003f64070 */
[----:B------:R-:W-:Y:S01]  /*7750*/  @!P2 IMAD.IADD R149, R149, 0x1, -R6 ;  /* 0x000000019595a824 */ /* 0x000fe200078e0a06 */
[C---:B------:R-:W-:Y:S01]  /*7760*/  ISETP.GT.U32.AND P2, PT, R6.reuse, R153, PT ;  /* 0x000000990600720c */ /* 0x040fe20003f44070 */
[C---:B------:R-:W-:Y:S02]  /*7770*/  IMAD R154, R6.reuse, R155, R154 ;  /* 0x0000009b069a7224 */ /* 0x040fe400078e029a */
[----:B------:R-:W-:-:S02]  /*7780*/  IMAD R155, R6, R157, R156 ;  /* 0x0000009d069b7224 */ /* 0x000fc400078e029c */
[--C-:B------:R-:W-:Y:S01]  /*7790*/  @!P1 IMAD.IADD R150, R150, 0x1, -R6.reuse ;  /* 0x0000000196969824 */ /* 0x100fe200078e0a06 */
[C---:B------:R-:W-:Y:S01]  /*77a0*/  ISETP.GT.U32.AND P1, PT, R6.reuse, R154, PT ;  /* 0x0000009a0600720c */ /* 0x040fe20003f24070 */
[--C-:B------:R-:W-:Y:S01]  /*77b0*/  @!P6 IMAD.IADD R151, R151, 0x1, -R6.reuse ;  /* 0x000000019797e824 */ /* 0x100fe200078e0a06 */
[----:B------:R-:W-:Y:S01]  /*77c0*/  ISETP.GT.U32.AND P6, PT, R6, R155, PT ;  /* 0x0000009b0600720c */ /* 0x000fe20003fc4070 */
[----:B------:R-:W-:Y:S02]  /*77d0*/  @!P5 IMAD.MOV R149, RZ, RZ, -R149 ;  /* 0x000000ffff95d224 */ /* 0x000fe400078e0a95 */
[--C-:B------:R-:W-:Y:S01]  /*77e0*/  @!P3 IMAD.IADD R152, R152, 0x1, -R6.reuse ;  /* 0x000000019898b824 */ /* 0x100fe200078e0a06 */
[----:B------:R-:W-:Y:S01]  /*77f0*/  ISETP.GE.AND P3, PT, R160, RZ, PT ;  /* 0x000000ffa000720c */ /* 0x000fe20003f66270 */
[----:B------:R-:W-:Y:S01]  /*7800*/  @!P2 IMAD.IADD R153, R153, 0x1, -R6 ;  /* 0x000000019999a824 */ /* 0x000fe200078e0a06 */
[----:B------:R-:W-:Y:S01]  /*7810*/  ISETP.GE.AND P2, PT, R161, RZ, PT ;  /* 0x000000ffa100720c */ /* 0x000fe20003f46270 */
[----:B------:R-:W-:Y:S01]  /*7820*/  IMAD.HI.U32 R4, R3, R158, RZ ;  /* 0x0000009e03047227 */ /* 0x000fe200078e00ff */
[----:B------:R-:W-:-:S02]  /*7830*/  LOP3.LUT R161, R2, 0x13a, RZ, 0xfc, !PT ;  /* 0x0000013a02a17812 */ /* 0x000fc400078efcff */
[----:B------:R-:W-:Y:S01]  /*7840*/  ISETP.GT.U32.AND P5, PT, R6, R153, PT ;  /* 0x000000990600720c */ /* 0x000fe20003fa4070 */
[----:B------:R-:W-:Y:S01]  /*7850*/  @!P1 IMAD.IADD R154, R154, 0x1, -R6 ;  /* 0x000000019a9a9824 */ /* 0x000fe200078e0a06 */
[----:B------:R-:W-:Y:S01]  /*7860*/  ISETP.GT.U32.AND P1, PT, R6, R152, PT ;  /* 0x000000980600720c */ /* 0x000fe20003f24070 */
[----:B------:R-:W-:Y:S01]  /*7870*/  IMAD.HI.U32 R5, R3, R159, RZ ;  /* 0x0000009f03057227 */ /* 0x000fe200078e00ff */
[----:B------:R-:W-:-:S03]  /*7880*/  IABS R160, R166 ;  /* 0x000000a600a07213 */ /* 0x000fc60000000000 */
[----:B------:R-:W-:Y:S01]  /*7890*/  @!P6 IMAD.IADD R155, R155, 0x1, -R6 ;  /* 0x000000019b9be824 */ /* 0x000fe200078e0a06 */
[C---:B------:R-:W-:Y:S01]  /*78a0*/  ISETP.GT.U32.AND P6, PT, R6.reuse, R154, PT ;  /* 0x0000009a0600720c */ /* 0x040fe20003fc4070 */
[----:B------:R-:W-:Y:S02]  /*78b0*/  IMAD.MOV R157, RZ, RZ, -R4 ;  /* 0x000000ffff9d7224 */ /* 0x000fe400078e0a04 */
[----:B------:R-:W-:Y:S02]  /*78c0*/  IMAD.MOV R5, RZ, RZ, -R5 ;  /* 0x000000ffff057224 */ /* 0x000fe400078e0a05 */
[C---:B------:R-:W-:Y:S01]  /*78d0*/  IMAD R156, R6.reuse, R157, R158 ;  /* 0x0000009d069c7224 */ /* 0x040fe200078e029e */
[----:B------:R-:W-:Y:S01]  /*78e0*/  IABS R158, R161 ;  /* 0x000000a1009e7213 */ /* 0x000fe20000000000 */
[C---:B------:R-:W-:Y:S02]  /*78f0*/  IMAD R157, R6.reuse, R5, R159 ;  /* 0x00000005069d7224 */ /* 0x040fe400078e029f */
[----:B------:R-:W-:Y:S01]  /*7900*/  @!P4 IMAD.MOV R150, RZ, RZ, -R150 ;  /* 0x000000ffff96c224 */ /* 0x000fe200078e0a96 */
[----:B------:R-:W-:Y:S01]  /*7910*/  ISETP.GT.U32.AND P4, PT, R6, R155, PT ;  /* 0x0000009b0600720c */ /* 0x000fe20003f84070 */
[--C-:B------:R-:W-:Y:S01]  /*7920*/  @!P1 IMAD.IADD R152, R152, 0x1, -R6.reuse ;  /* 0x0000000198989824 */ /* 0x100fe200078e0a06 */
[----:B------:R-:W-:Y:S01]  /*7930*/  ISETP.GE.AND P1, PT, R162, RZ, PT ;  /* 0x000000ffa200720c */ /* 0x000fe20003f26270 */
[----:B------:R-:W-:Y:S01]  /*7940*/  @!P5 IMAD.IADD R153, R153, 0x1, -R6 ;  /* 0x000000019999d824 */ /* 0x000fe200078e0a06 */
[----:B------:R-:W-:Y:S01]  /*7950*/  ISETP.GT.U32.AND P5, PT, R6, R157, PT ;  /* 0x0000009d0600720c */ /* 0x000fe20003fa4070 */
[----:B------:R-:W-:-:S04]  /*7960*/  IMAD.HI.U32 R4, R3, R158, RZ ;  /* 0x0000009e03047227 */ /* 0x000fc800078e00ff */
[----:B------:R-:W-:Y:S01]  /*7970*/  @!P6 IMAD.IADD R154, R154, 0x1, -R6 ;  /* 0x000000019a9ae824 */ /* 0x000fe200078e0a06 */
[----:B------:R-:W-:Y:S01]  /*7980*/  ISETP.GE.AND P6, PT, R163, RZ, PT ;  /* 0x000000ffa300720c */ /* 0x000fe20003fc6270 */
[----:B------:R-:W-:Y:S01]  /*7990*/  IMAD.HI.U32 R5, R3, R160, RZ ;  /* 0x000000a003057227 */ /* 0x000fe200078e00ff */
[----:B------:R-:W-:-:S03]  /*79a0*/  LOP3.LUT R163, R2, 0x142, RZ, 0xfc, !PT ;  /* 0x0000014202a37812 */ /* 0x000fc600078efcff */
[----:B------:R-:W-:Y:S01]  /*79b0*/  IMAD.MOV R159, RZ, RZ, -R4 ;  /* 0x000000ffff9f7224 */ /* 0x000fe200078e0a04 */
[----:B------:R-:W-:Y:S01]  /*79c0*/  LOP3.LUT R4, R2, 0x13e, RZ, 0xfc, !PT ;  /* 0x0000013e02047812 */ /* 0x000fe200078efcff */
[----:B------:R-:W-:Y:S01]  /*79d0*/  @!P0 IMAD.MOV R151, RZ, RZ, -R151 ;  /* 0x000000ffff978224 */ /* 0x000fe200078e0a97 */
[C---:B------:R-:W-:Y:S01]  /*79e0*/  ISETP.GT.U32.AND P0, PT, R6.reuse, R156, PT ;  /* 0x0000009c0600720c */ /* 0x040fe20003f04070 */
[----:B------:R-:W-:Y:S02]  /*79f0*/  IMAD.MOV R5, RZ, RZ, -R5 ;  /* 0x000000ffff057224 */ /* 0x000fe400078e0a05 */
[----:B------:R-:W-:Y:S02]  /*7a00*/  IMAD R158, R6, R159, R158 ;  /* 0x0000009f069e7224 */ /* 0x000fe400078e029e */
[--C-:B------:R-:W-:Y:S01]  /*7a10*/  @!P4 IMAD.IADD R155, R155, 0x1, -R6.reuse ;  /* 0x000000019b9bc824 */ /* 0x100fe200078e0a06 */
[----:B------:R-:W-:Y:S01]  /*7a20*/  ISETP.GE.AND P4, PT, R164, RZ, PT ;  /* 0x000000ffa400720c */ /* 0x000fe20003f86270 */
[----:B------:R-:W-:Y:S01]  /*7a30*/  @!P5 IMAD.IADD R157, R157, 0x1, -R6 ;  /* 0x000000019d9dd824 */ /* 0x000fe200078e0a06 */
[----:B------:R-:W-:Y:S01]  /*7a40*/  LOP3.LUT R164, R2, 0x146, RZ, 0xfc, !PT ;  /* 0x0000014602a47812 */ /* 0x000fe200078efcff */
        /* <DEDUP_REMOVED lines=13> */
[----:B------:R-:W-:Y:S01]  /*7b20*/  ISETP.GE.AND P0, PT, R165, RZ, PT ;  /* 0x000000ffa500720c */ /* 0x000fe20003f06270 */
[--C-:B------:R-:W-:Y:S01]  /*7b30*/  @!P1 IMAD.IADD R158, R158, 0x1, -R6.reuse ;  /* 0x000000019e9e9824 */ /* 0x100fe200078e0a06 */
[----:B------:R-:W-:Y:S01]  /*7b40*/  IABS R162, R5 ;  /* 0x0000000500a27213 */ /* 0x000fe20000000000 */
[--C-:B------:R-:W-:Y:S01]  /*7b50*/  @!P3 IMAD.IADD R157, R157, 0x1, -R6.reuse ;  /* 0x000000019d9db824 */ /* 0x100fe200078e0a06 */
[----:B------:R-:W-:Y:S01]  /*7b60*/  ISETP.GE.AND P3, PT, R4, RZ, PT ;  /* 0x000000ff0400720c */ /* 0x000fe20003f66270 */
[----:B------:R-:W-:Y:S01]  /*7b70*/  @!P6 IMAD.IADD R159, R159, 0x1, -R6 ;  /* 0x000000019f9fe824 */ /* 0x000fe200078e0a06 */
[----:B------:R-:W-:Y:S01]  /*7b80*/  ISETP.GT.U32.AND P6, PT, R6, R158, PT ;  /* 0x0000009e0600720c */ /* 0x000fe20003fc4070 */
[----:B------:R-:W-:Y:S01]  /*7b90*/  IMAD.HI.U32 R4, R3, R160, RZ ;  /* 0x000000a003047227 */ /* 0x000fe200078e00ff */
[----:B------:R-:W-:-:S03]  /*7ba0*/  ISETP.GE.AND P1, PT, R5, RZ, PT ;  /* 0x000000ff0500720c */ /* 0x000fc60003f26270 */
[----:B------:R-:W-:Y:S01]  /*7bb0*/  IMAD.MOV R161, RZ, RZ, -R4 ;  /* 0x000000ffffa17224 */ /* 0x000fe200078e0a04 */
[----:B------:R-:W-:Y:S01]  /*7bc0*/  LOP3.LUT R4, R2, 0x144, RZ, 0xfc, !PT ;  /* 0x0000014402047812 */ /* 0x000fe200078efcff */
[----:B------:R-:W-:Y:S01]  /*7bd0*/  @!P5 IMAD.IADD R156, R156, 0x1, -R6 ;  /* 0x000000019c9cd824 */ /* 0x000fe200078e0a06 */
[----:B------:R-:W-:Y:S01]  /*7be0*/  ISETP.GE.AND P5, PT, R166, RZ, PT ;  /* 0x000000ffa600720c */ /* 0x000fe20003fa6270 */
[----:B------:R-:W-:Y:S01]  /*7bf0*/  IMAD R160, R6, R161, R160 ;  /* 0x000000a106a07224 */ /* 0x000fe200078e02a0 */
[----:B------:R-:W-:Y:S01]  /*7c00*/  IABS R166, R169 ;  /* 0x000000a900a67213 */ /* 0x000fe20000000000 */
[----:B------:R-:W-:-:S04]  /*7c10*/  IMAD.HI.U32 R5, R3, R162, RZ ;  /* 0x000000a203057227 */ /* 0x000fc800078e00ff */
[----:B------:R-:W-:Y:S01]  /*7c20*/  @!P4 IMAD.MOV R156, RZ, RZ, -R156 ;  /* 0x000000ffff9cc224 */ /* 0x000fe200078e0a9c */
[----:B------:R-:W-:Y:S01]  /*7c30*/  ISETP.GT.U32.AND P4, PT, R6, R159, PT ;  /* 0x0000009f0600720c */ /* 0x000fe20003f84070 */
[----:B------:R-:W-:Y:S01]  /*7c40*/  @!P6 IMAD.IADD R158, R158, 0x1, -R6 ;  /* 0x000000019e9ee824 */ /* 0x000fe200078e0a06 */
[C---:B------:R-:W-:Y:S01]  /*7c50*/  ISETP.GT.U32.AND P6, PT, R6.reuse, R160, PT ;  /* 0x000000a00600720c */ /* 0x040fe20003fc4070 */
[----:B------:R-:W-:Y:S02]  /*7c60*/  IMAD.MOV R5, RZ, RZ, -R5 ;  /* 0x000000ffff057224 */ /* 0x000fe400078e0a05 */
[----:B------:R-:W-:Y:S01]  /*7c70*/  @!P0 IMAD.MOV R157, RZ, RZ, -R157 ;  /* 0x000000ffff9d8224 */ /* 0x000fe200078e0a9d */
[----:B------:R-:W-:Y:S01]  /*7c80*/  ISETP.GE.AND P0, PT, R163, RZ, PT ;  /* 0x000000ffa300720c */ /* 0x000fe20003f06270 */
[----:B------:R-:W-:Y:S01]  /*7c90*/  IMAD R161, R6, R5, R162 ;  /* 0x0000000506a17224 */ /* 0x000fe200078e02a2 */
[----:B------:R-:W-:Y:S01]  /*7ca0*/  IABS R163, R163 ;  /* 0x000000a300a37213 */ /* 0x000fe20000000000 */
[----:B------:R-:W-:-:S03]  /*7cb0*/  @!P2 IMAD.MOV R158, RZ, RZ, -R158 ;  /* 0x000000ffff9ea224 */ /* 0x000fc600078e0a9e */
[----:B------:R-:W-:Y:S01]  /*7cc0*/  ISETP.GT.U32.AND P2, PT, R6, R161, PT ;  /* 0x000000a10600720c */ /* 0x000fe20003f44070 */
[----:B------:R-:W-:Y:S01]  /*7cd0*/  IMAD.MOV.U32 R162, RZ, RZ, R163 ;  /* 0x000000ffffa27224 */ /* 0x000fe200078e00a3 */
[----:B------:R-:W-:Y:S01]  /*7ce0*/  IABS R163, R4 ;  /* 0x0000000400a37213 */ /* 0x000fe20000000000 */
[--C-:B------:R-:W-:Y:S01]  /*7cf0*/  @!P4 IMAD.IADD R159, R159, 0x1, -R6.reuse ;  /* 0x000000019f9fc824 */ /* 0x100fe200078e0a06 */
[----:B------:R-:W-:Y:S01]  /*7d00*/  ISETP.GE.AND P4, PT, R4, RZ, PT ;  /* 0x000000ff0400720c */ /* 0x000fe20003f86270 */
[----:B------:R-:W-:Y:S02]  /*7d10*/  @!P6 IMAD.IADD R160, R160, 0x1, -R6 ;  /* 0x00000001a0a0e824 */ /* 0x000fe400078e0a06 */
[----:B------:R-:W-:-:S03]  /*7d20*/  IMAD.HI.U32 R4, R3, R162, RZ ;  /* 0x000000a203047227 */ /* 0x000fc600078e00ff */
[----:B------:R-:W-:Y:S01]  /*7d30*/  ISETP.GT.U32.AND P6, PT, R6, R160, PT ;  /* 0x000000a00600720c */ /* 0x000fe20003fc4070 */
[----:B------:R-:W-:Y:S02]  /*7d40*/  IMAD.MOV R5, RZ, RZ, -R4 ;  /* 0x000000ffff057224 */ /* 0x000fe400078e0a04 */
[----:B------:R-:W-:-:S04]  /*7d50*/  IMAD.HI.U32 R4, R3, R163, RZ ;  /* 0x000000a303047227 */ /* 0x000fc800078e00ff */
[----:B------:R-:W-:Y:S01]  /*7d60*/  @!P5 IMAD.MOV R159, RZ, RZ, -R159 ;  /* 0x000000ffff9fd224 */ /* 0x000fe200078e0a9f */
[----:B------:R-:W-:Y:S01]  /*7d70*/  ISETP.GE.AND P5, PT, R164, RZ, PT ;  /* 0x000000ffa400720c */ /* 0x000fe20003fa6270 */
[----:B------:R-:W-:Y:S01]  /*7d80*/  @!P2 IMAD.IADD R161, R161, 0x1, -R6 ;  /* 0x00000001a1a1a824 */ /* 0x000fe200078e0a06 */
[----:B------:R-:W-:Y:S01]  /*7d90*/  IABS R164, R164 ;  /* 0x000000a400a47213 */ /* 0x000fe20000000000 */
[----:B------:R-:W-:Y:S02]  /*7da0*/  IMAD.MOV R4, RZ, RZ, -R4 ;  /* 0x000000ffff047224 */ /* 0x000fe400078e0a04 */
[C---:B------:R-:W-:Y:S01]  /*7db0*/  IMAD R162, R6.reuse, R5, R162 ;  /* 0x0000000506a27224 */ /* 0x040fe200078e02a2 */
[C---:B------:R-:W-:Y:S01]  /*7dc0*/  ISETP.GT.U32.AND P2, PT, R6.reuse, R161, PT ;  /* 0x000000a10600720c */ /* 0x040fe20003f44070 */
[----:B------:R-:W-:Y:S02]  /*7dd0*/  IMAD R163, R6, R4, R163 ;  /* 0x0000000406a37224 */ /* 0x000fe400078e02a3 */
[----:B------:R-:W-:-:S04]  /*7de0*/  IMAD.HI.U32 R4, R3, R164, RZ ;  /* 0x000000a403047227 */ /* 0x000fc800078e00ff */
[----:B------:R-:W-:Y:S01]  /*7df0*/  @!P6 IMAD.IADD R160, R160, 0x1, -R6 ;  /* 0x00000001a0a0e824 */ /* 0x000fe200078e0a06 */
[----:B------:R-:W-:Y:S01]  /*7e00*/  ISETP.GT.U32.AND P6, PT, R6, R162, PT ;  /* 0x000000a20600720c */ /* 0x000fe20003fc4070 */
[----:B------:R-:W-:-:S04]  /*7e10*/  IMAD.HI.U32 R5, R3, R166, RZ ;  /* 0x000000a603057227 */ /* 0x000fc800078e00ff */
[----:B------:R-:W-:Y:S02]  /*7e20*/  IMAD.MOV R165, RZ, RZ, -R4 ;  /* 0x000000ffffa57224 */ /* 0x000fe400078e0a04 */
[----:B------:R-:W-:Y:S02]  /*7e30*/  IMAD.MOV R5, RZ, RZ, -R5 ;  /* 0x000000ffff057224 */ /* 0x000fe400078e0a05 */
[C---:B------:R-:W-:Y:S02]  /*7e40*/  IMAD R164, R6.reuse, R165, R164 ;  /* 0x000000a506a47224 */ /* 0x040fe400078e02a4 */
[C---:B------:R-:W-:Y:S02]  /*7e50*/  IMAD R165, R6.reuse, R5, R166 ;  /* 0x0000000506a57224 */ /* 0x040fe400078e02a6 */
[--C-:B------:R-:W-:Y:S01]  /*7e60*/  @!P2 IMAD.IADD R161, R161, 0x1, -R6.reuse ;  /* 0x00000001a1a1a824 */ /* 0x100fe200078e0a06 */
[----:B------:R-:W-:Y:S01]  /*7e70*/  ISETP.GT.U32.AND P2, PT, R6, R164, PT ;  /* 0x000000a40600720c */ /* 0x000fe20003f44070 */
[----:B------:R-:W-:Y:S01]  /*7e80*/  @!P6 IMAD.IADD R162, R162, 0x1, -R6 ;  /* 0x00000001a2a2e824 */ /* 0x000fe200078e0a06 */
[----:B------:R-:W-:Y:S01]  /*7e90*/  ISETP.GT.U32.AND P6, PT, R6, R165, PT ;  /* 0x000000a50600720c */ /* 0x000fe20003fc4070 */
[----:B------:R-:W-:-:S04]  /*7ea0*/  IMAD.HI.U32 R4, R3, R167, RZ ;  /* 0x000000a703047227 */ /* 0x000fc800078e00ff */
[----:B------:R-:W-:Y:S02]  /*7eb0*/  IMAD.MOV R4, RZ, RZ, -R4 ;  /* 0x000000ffff047224 */ /* 0x000fe400078e0a04 */
[----:B------:R-:W-:Y:S01]  /*7ec0*/  @!P3 IMAD.MOV R160, RZ, RZ, -R160 ;  /* 0x000000ffffa0b224 */ /* 0x000fe200078e0aa0 */
[C---:B------:R-:W-:Y:S01]  /*7ed0*/  ISETP.GT.U32.AND P3, PT, R6.reuse, R163, PT ;  /* 0x000000a30600720c */ /* 0x040fe20003f64070 */
[----:B------:R-:W-:Y:S01]  /*7ee0*/  IMAD R166, R6, R4, R167 ;  /* 0x0000000406a67224 */ /* 0x000fe200078e02a7 */
[----:B------:R-:W-:Y:S01]  /*7ef0*/  IABS R167, R172 ;  /* 0x000000ac00a77213 */ /* 0x000fe20000000000 */
[--C-:B------:R-:W-:Y:S02]  /*7f00*/  @!P2 IMAD.IADD R164, R164, 0x1, -R6.reuse ;  /* 0x00000001a4a4a824 */ /* 0x100fe400078e0a06 */
[----:B------:R-:W-:Y:S02]  /*7f10*/  @!P6 IMAD.IADD R165, R165, 0x1, -R6 ;  /* 0x00000001a5a5e824 */ /* 0x000fe400078e0a06 */
[----:B------:R-:W-:Y:S01]  /*7f20*/  IMAD.HI.U32 R4, R3, R167, RZ ;  /* 0x000000a703047227 */ /* 0x000fe200078e00ff */
[----:B------:R-:W-:-:S03]  /*7f30*/  ISETP.GT.U32.AND P6, PT, R6, R164, PT ;  /* 0x000000a40600720c */ /* 0x000fc60003fc4070 */
[----:B------:R-:W-:Y:S02]  /*7f40*/  IMAD.MOV R4, RZ, RZ, -R4 ;  /* 0x000000ffff047224 */ /* 0x000fe400078e0a04 */
[----:B------:R-:W-:Y:S01]  /*7f50*/  @!P3 IMAD.IADD R163, R163, 0x1, -R6 ;  /* 0x00000001a3a3b824 */ /* 0x000fe200078e0a06 */
[C---:B------:R-:W-:Y:S01]  /*7f60*/  ISETP.GT.U32.AND P3, PT, R6.reuse, R162, PT ;  /* 0x000000a20600720c */ /* 0x040fe20003f64070 */
[C---:B------:R-:W-:Y:S02]  /*7f70*/  IMAD R167, R6.reuse, R4, R167 ;  /* 0x0000000406a77224 */ /* 0x040fe400078e02a7 */
[----:B------:R-:W-:Y:S01]  /*7f80*/  @!P1 IMAD.MOV R161, RZ, RZ, -R161 ;  /* 0x000000ffffa19224 */ /* 0x000fe200078e0aa1 */
[C---:B------:R-:W-:Y:S01]  /*7f90*/  ISETP.GT.U32.AND P1, PT, R6.reuse, R165, PT ;  /* 0x000000a50600720c */ /* 0x040fe20003f24070 */
[----:B------:R-:W-:Y:S01]  /*7fa0*/  IMAD.HI.U32 R4, R3, R168, RZ ;  /* 0x000000a803047227 */ /* 0x000fe200078e00ff */
[----:B------:R-:W-:-:S03]  /*7fb0*/  ISETP.GT.U32.AND P2, PT, R6, R163, PT ;  /* 0x000000a30600720c */ /* 0x000fc60003f44070 */
[----:B------:R-:W-:Y:S01]  /*7fc0*/  @!P6 IMAD.IADD R164, R164, 0x1, -R6 ;  /* 0x00000001a4a4e824 */ /* 0x000fe200078e0a06 */
[----:B------:R-:W-:Y:S01]  /*7fd0*/  ISETP.GT.U32.AND P6, PT, R6, R167, PT ;  /* 0x000000a70600720c */ /* 0x000fe20003fc4070 */
[----:B------:R-:W-:-:S04]  /*7fe0*/  IMAD.HI.U32 R5, R3, R170, RZ ;  /* 0x000000aa03057227 */ /* 0x000fc800078e00ff */
[----:B------:R-:W-:Y:S02]  /*7ff0*/  IMAD.MOV R5, RZ, RZ, -R5 ;  /* 0x000000ffff057224 */ /* 0x000fe400078e0a05 */
[--C-:B------:R-:W-:Y:S01]  /*8000*/  @!P1 IMAD.IADD R165, R165, 0x1, -R6.reuse ;  /* 0x00000001a5a59824 */ /* 0x100fe200078e0a06 */
[----:B------:R-:W-:Y:S01]  /*8010*/  ISETP.GE.AND P1, PT, R171, RZ, PT ;  /* 0x000000ffab00720c */ /* 0x000fe20003f26270 */
[--C-:B------:R-:W-:Y:S01]  /*8020*/  @!P2 IMAD.IADD R163, R163, 0x1, -R6.reuse ;  /* 0x00000001a3a3a824 */ /* 0x100fe200078e0a06 */
[----:B------:R-:W-:Y:S01]  /*8030*/  IABS R171, R175 ;  /* 0x000000af00ab7213 */ /* 0x000fe20000000000 */
[--C-:B------:R-:W-:Y:S01]  /*8040*/  @!P3 IMAD.IADD R162, R162, 0x1, -R6.reuse ;  /* 0x00000001a2a2b824 */ /* 0x100fe200078e0a06 */
[----:B------:R-:W-:Y:S01]  /*8050*/  ISETP.GE.AND P2, PT, R169, RZ, PT ;  /* 0x000000ffa900720c */ /* 0x000fe20003f46270 */
[----:B------:R-:W-:Y:S01]  /*8060*/  @!P6 IMAD.IADD R167, R167, 0x1, -R6 ;  /* 0x00000001a7a7e824 */ /* 0x000fe200078e0a06 */
[----:B------:R-:W-:Y:S01]  /*8070*/  ISETP.GT.U32.AND P3, PT, R6, R166, PT ;  /* 0x000000a60600720c */ /* 0x000fe20003f64070 */
[----:B------:R-:W-:-:S02]  /*8080*/  IMAD.MOV R169, RZ, RZ, -R4 ;  /* 0x000000ffffa97224 */ /* 0x000fc400078e0a04 */
[----:B------:R-:W-:Y:S01]  /*8090*/  IMAD.HI.U32 R4, R3, R171, RZ ;  /* 0x000000ab03047227 */ /* 0x000fe200078e00ff */
[----:B------:R-:W-:-:S03]  /*80a0*/  ISETP.GT.U32.AND P6, PT, R6, R167, PT ;  /* 0x000000a70600720c */ /* 0x000fc60003fc4070 */
[----:B------:R-:W-:Y:S02]  /*80b0*/  IMAD.MOV R4, RZ, RZ, -R4 ;  /* 0x000000ffff047224 */ /* 0x000fe400078e0a04 */
[C---:B------:R-:W-:Y:S02]  /*80c0*/  IMAD R168, R6.reuse, R169, R168 ;  /* 0x000000a906a87224 */ /* 0x040fe400078e02a8 */
[C---:B------:R-:W-:Y:S02]  /*80d0*/  IMAD R169, R6.reuse, R5, R170 ;  /* 0x0000000506a97224 */ /* 0x040fe400078e02aa */
[C---:B------:R-:W-:Y:S01]  /*80e0*/  IMAD R170, R6.reuse, R4, R171 ;  /* 0x0000000406aa7224 */ /* 0x040fe200078e02ab */
[----:B------:R-:W-:Y:S01]  /*80f0*/  IABS R171, R176 ;  /* 0x000000b000ab7213 */ /* 0x000fe20000000000 */
[----:B------:R-:W-:Y:S01]  /*8100*/  @!P4 IMAD.MOV R163, RZ, RZ, -R163 ;  /* 0x000000ffffa3c224 */ /* 0x000fe200078e0aa3 */
[C---:B------:R-:W-:Y:S01]  /*8110*/  ISETP.GT.U32.AND P4, PT, R6.reuse, R168, PT ;  /* 0x000000a80600720c */ /* 0x040fe20003f84070 */
[--C-:B------:R-:W-:Y:S01]  /*8120*/  @!P6 IMAD.IADD R167, R167, 0x1, -R6.reuse ;  /* 0x00000001a7a7e824 */ /* 0x100fe200078e0a06 */
[C---:B------:R-:W-:Y:S01]  /*8130*/  ISETP.GT.U32.AND P6, PT, R6.reuse, R170, PT ;  /* 0x000000aa0600720c */ /* 0x040fe20003fc4070 */
[----:B------:R-:W-:Y:S01]  /*8140*/  @!P2 IMAD.MOV R165, RZ, RZ, -R165 ;  /* 0x000000ffffa5a224 */ /* 0x000fe200078e0aa5 */
[----:B------:R-:W-:Y:S01]  /*8150*/  ISETP.GT.U32.AND P2, PT, R6, R169, PT ;  /* 0x000000a90600720c */ /* 0x000fe20003f44070 */
[----:B------:R-:W-:Y:S01]  /*8160*/  @!P3 IMAD.IADD R166, R166, 0x1, -R6 ;  /* 0x00000001a6a6b824 */ /* 0x000fe200078e0a06 */
[----:B------:R-:W-:Y:S01]  /*8170*/  ISETP.GE.AND P3, PT, R172, RZ, PT ;  /* 0x000000ffac00720c */ /* 0x000fe20003f66270 */
[----:B------:R-:W-:Y:S01]  /*8180*/  IMAD.HI.U32 R4, R3, R171, RZ ;  /* 0x000000ab03047227 */ /* 0x000fe200078e00ff */
[----:B------:R-:W-:-:S03]  /*8190*/  IABS R172, R177 ;  /* 0x000000b100ac7213 */ /* 0x000fc60000000000 */
[----:B------:R-:W-:Y:S02]  /*81a0*/  IMAD.MOV R5, RZ, RZ, -R4 ;  /* 0x000000ffff057224 */ /* 0x000fe400078e0a04 */
[--C-:B------:R-:W-:Y:S01]  /*81b0*/  @!P4 IMAD.IADD R168, R168, 0x1, -R6.reuse ;  /* 0x00000001a8a8c824 */ /* 0x100fe200078e0a06 */
[----:B------:R-:W-:Y:S01]  /*81c0*/  ISETP.GE.AND P4, PT, R175, RZ, PT ;  /* 0x000000ffaf00720c */ /* 0x000fe20003f86270 */
[--C-:B------:R-:W-:Y:S01]  /*81d0*/  @!P6 IMAD.IADD R170, R170, 0x1, -R6.reuse ;  /* 0x00000001aaaae824 */ /* 0x100fe200078e0a06 */
[----:B------:R-:W-:Y:S01]  /*81e0*/  IABS R175, R180 ;  /* 0x000000b400af7213 */ /* 0x000fe20000000000 */
[----:B------:R-:W-:Y:S01]  /*81f0*/  @!P2 IMAD.IADD R169, R169, 0x1, -R6 ;  /* 0x00000001a9a9a824 */ /* 0x000fe200078e0a06 */
[C---:B------:R-:W-:Y:S01]  /*8200*/  ISETP.GT.U32.AND P2, PT, R6.reuse, R168, PT ;  /* 0x000000a80600720c */ /* 0x040fe20003f44070 */
[----:B------:R-:W-:Y:S01]  /*8210*/  IMAD.HI.U32 R4, R3, R172, RZ ;  /* 0x000000ac03047227 */ /* 0x000fe200078e00ff */
[----:B------:R-:W-:-:S03]  /*8220*/  ISETP.GT.U32.AND P6, PT, R6, R170, PT ;  /* 0x000000aa0600720c */ /* 0x000fc60003fc4070 */
[C---:B------:R-:W-:Y:S02]  /*8230*/  IMAD R171, R6.reuse, R5, R171 ;  /* 0x0000000506ab7224 */ /* 0x040fe400078e02ab */
[----:B------:R-:W-:Y:S01]  /*8240*/  @!P0 IMAD.MOV R162, RZ, RZ, -R162 ;  /* 0x000000ffffa28224 */ /* 0x000fe200078e0aa2 */
[C---:B------:R-:W-:Y:S01]  /*8250*/  ISETP.GT.U32.AND P0, PT, R6.reuse, R166, PT ;  /* 0x000000a60600720c */ /* 0x040fe20003f04070 */
[----:B------:R-:W-:Y:S02]  /*8260*/  IMAD.MOV R5, RZ, RZ, -R4 ;  /* 0x000000ffff057224 */ /* 0x000fe400078e0a04 */
[----:B------:R-:W-:Y:S01]  /*8270*/  @!P5 IMAD.MOV R164, RZ, RZ, -R164 ;  /* 0x000000ffffa4d224 */ /* 0x000fe200078e0aa4 */
[----:B------:R-:W-:Y:S01]  /*8280*/  ISETP.GE.AND P5, PT, R173, RZ, PT ;  /* 0x000000ffad00720c */ /* 0x000fe20003fa6270 */
[----:B------:R-:W-:Y:S01]  /*8290*/  IMAD R172, R6, R5, R172 ;  /* 0x0000000506ac7224 */ /* 0x000fe200078e02ac */
[----:B------:R-:W-:Y:S01]  /*82a0*/  IABS R173, R178 ;  /* 0x000000b200ad7213 */ /* 0x000fe20000000000 */
[----:B------:R-:W-:-:S02]  /*82b0*/  @!P6 IMAD.IADD R170, R170, 0x1, -R6 ;  /* 0x00000001aaaae824 */ /* 0x000fc400078e0a06 */
[----:B------:R-:W-:Y:S01]  /*82c0*/  @!P2 IMAD.IADD R168, R168, 0x1, -R6 ;  /* 0x00000001a8a8a824 */ /* 0x000fe200078e0a06 */
[C---:B------:R-:W-:Y:S01]  /*82d0*/  ISETP.GT.U32.AND P6, PT, R6.reuse, R172, PT ;  /* 0x000000ac0600720c */ /* 0x040fe20003fc4070 */
[----:B------:R-:W-:Y:S01]  /*82e0*/  IMAD.HI.U32 R4, R3, R173, RZ ;  /* 0x000000ad03047227 */ /* 0x000fe200078e00ff */
[----:B------:R-:W-:-:S03]  /*82f0*/  ISETP.GT.U32.AND P2, PT, R6, R171, PT ;  /* 0x000000ab0600720c */ /* 0x000fc60003f44070 */
[----:B------:R-:W-:Y:S01]  /*8300*/  @!P0 IMAD.IADD R166, R166, 0x1, -R6 ;  /* 0x00000001a6a68824 */ /* 0x000fe200078e0a06 */
[----:B------:R-:W-:Y:S01]  /*8310*/  ISETP.GE.AND P0, PT, R174, RZ, PT ;  /* 0x000000ffae00720c */ /* 0x000fe20003f06270 */
[----:B------:R-:W-:Y:S01]  /*8320*/  IMAD.MOV R4, RZ, RZ, -R4 ;  /* 0x000000ffff047224 */ /* 0x000fe200078e0a04 */
[----:B------:R-:W-:Y:S01]  /*8330*/  IABS R174, R179 ;  /* 0x000000b300ae7213 */ /* 0x000fe20000000000 */
[----:B------:R-:W-:Y:S01]  /*8340*/  @!P1 IMAD.MOV R166, RZ, RZ, -R166 ;  /* 0x000000ffffa69224 */ /* 0x000fe200078e0aa6 */
[C---:B------:R-:W-:Y:S01]  /*8350*/  ISETP.GT.U32.AND P1, PT, R6.reuse, R169, PT ;  /* 0x000000a90600720c */ /* 0x040fe20003f24070 */
[----:B------:R-:W-:Y:S02]  /*8360*/  IMAD R173, R6, R4, R173 ;  /* 0x0000000406ad7224 */ /* 0x000fe400078e02ad */
[--C-:B------:R-:W-:Y:S02]  /*8370*/  @!P6 IMAD.IADD R172, R172, 0x1, -R6.reuse ;  /* 0x00000001acace824 */ /* 0x100fe400078e0a06 */
[----:B------:R-:W-:Y:S01]  /*8380*/  @!P2 IMAD.IADD R171, R171, 0x1, -R6 ;  /* 0x00000001ababa824 */ /* 0x000fe200078e0a06 */
[----:B------:R-:W-:Y:S01]  /*8390*/  ISETP.GE.AND P2, PT, R177, RZ, PT ;  /* 0x000000ffb100720c */ /* 0x000fe20003f46270 */
[----:B------:R-:W-:Y:S01]  /*83a0*/  IMAD.HI.U32 R4, R3, R175, RZ ;  /* 0x000000af03047227 */ /* 0x000fe200078e00ff */
[----:B------:R-:W-:-:S03]  /*83b0*/  ISETP.GT.U32.AND P6, PT, R6, R172, PT ;  /* 0x000000ac0600720c */ /* 0x000fc60003fc4070 */
[----:B------:R-:W-:Y:S01]  /*83c0*/  @!P3 IMAD.MOV R167, RZ, RZ, -R167 ;  /* 0x000000ffffa7b224 */ /* 0x000fe200078e0aa7 */
[C---:B------:R-:W-:Y:S01]  /*83d0*/  ISETP.GT.U32.AND P3, PT, R6.reuse, R171, PT ;  /* 0x000000ab0600720c */ /* 0x040fe20003f64070 */
[----:B------:R-:W-:Y:S01]  /*83e0*/  @!P5 IMAD.MOV R168, RZ, RZ, -R168 ;  /* 0x000000ffffa8d224 */ /* 0x000fe200078e0aa8 */
[----:B------:R-:W-:Y:S01]  /*83f0*/  ISETP.GT.U32.AND P5, PT, R6, R173, PT ;  /* 0x000000ad0600720c */ /* 0x000fe20003fa4070 */
[----:B------:R-:W-:Y:S01]  /*8400*/  @!P1 IMAD.IADD R169, R169, 0x1, -R6 ;  /* 0x00000001a9a99824 */ /* 0x000fe200078e0a06 */
[----:B------:R-:W-:Y:S01]  /*8410*/  ISETP.GE.AND P1, PT, R176, RZ, PT ;  /* 0x000000ffb000720c */ /* 0x000fe20003f26270 */
[----:B------:R-:W-:Y:S01]  /*8420*/  IMAD.MOV R4, RZ, RZ, -R4 ;  /* 0x000000ffff047224 */ /* 0x000fe200078e0a04 */
[----:B------:R-:W-:Y:S01]  /*8430*/  IABS R176, R181 ;  /* 0x000000b500b07213 */ /* 0x000fe20000000000 */
[----:B------:R-:W-:-:S04]  /*8440*/  IMAD.HI.U32 R5, R3, R174, RZ ;  /* 0x000000ae03057227 */ /* 0x000fc800078e00ff */
[----:B------:R-:W-:Y:S02]  /*8450*/  IMAD R175, R6, R4, R175 ;  /* 0x0000000406af7224 */ /* 0x000fe400078e02af */
[--C-:B------:R-:W-:Y:S02]  /*8460*/  @!P6 IMAD.IADD R172, R172, 0x1, -R6.reuse ;  /* 0x00000001acace824 */ /* 0x100fe400078e0a06 */
[----:B------:R-:W-:Y:S01]  /*8470*/  IMAD.MOV R5, RZ, RZ, -R5 ;  /* 0x000000ffff057224 */ /* 0x000fe200078e0a05 */
[----:B------:R-:W-:Y:S01]  /*8480*/  ISETP.GT.U32.AND P6, PT, R6, R175, PT ;  /* 0x000000af0600720c */ /* 0x000fe20003fc4070 */
[--C-:B------:R-:W-:Y:S01]  /*8490*/  @!P3 IMAD.IADD R171, R171, 0x1, -R6.reuse ;  /* 0x00000001ababb824 */ /* 0x100fe200078e0a06 */
[----:B------:R-:W-:Y:S01]  /*84a0*/  ISETP.GE.AND P3, PT, R179, RZ, PT ;  /* 0x000000ffb300720c */ /* 0x000fe20003f66270 */
[----:B------:R-:W-:Y:S01]  /*84b0*/  @!P5 IMAD.IADD R173, R173, 0x1, -R6 ;  /* 0x00000001adadd824 */ /* 0x000fe200078e0a06 */
[----:B------:R-:W-:Y:S01]  /*84c0*/  LOP3.LUT R179, R2, 0x160, RZ, 0xfc, !PT ;  /* 0x0000016002b37812 */ /* 0x000fe200078efcff */
[----:B------:R-:W-:Y:S01]  /*84d0*/  IMAD R174, R6, R5, R174 ;  /* 0x0000000506ae7224 */ /* 0x000fe200078e02ae */
[----:B------:R-:W-:Y:S01]  /*84e0*/  ISETP.GE.AND P5, PT, R180, RZ, PT ;  /* 0x000000ffb400720c */ /* 0x000fe20003fa6270 */
[----:B------:R-:W-:Y:S01]  /*84f0*/  @!P1 IMAD.MOV R171, RZ, RZ, -R171 ;  /* 0x000000ffffab9224 */ /* 0x000fe200078e0aab */
[----:B------:R-:W-:Y:S01]  /*8500*/  ISETP.GT.U32.AND P1, PT, R6, R173, PT ;  /* 0x000000ad0600720c */ /* 0x000fe20003f24070 */
[----:B------:R-:W-:Y:S01]  /*8510*/  IMAD.HI.U32 R4, R3, R176, RZ ;  /* 0x000000b003047227 */ /* 0x000fe200078e00ff */
[----:B------:R-:W-:-:S02]  /*8520*/  IABS R177, R179 ;  /* 0x000000b300b17213 */ /* 0x000fc40000000000 */
[----:B------:R-:W-:Y:S01]  /*8530*/  IABS R180, R183 ;  /* 0x000000b700b47213 */ /* 0x000fe20000000000 */
[----:B------:R-:W-:Y:S01]  /*8540*/  @!P4 IMAD.MOV R170, RZ, RZ, -R170 ;  /* 0x000000ffffaac224 */ /* 0x000fe200078e0aaa */
[C---:B------:R-:W-:Y:S01]  /*8550*/  ISETP.GT.U32.AND P4, PT, R6.reuse, R174, PT ;  /* 0x000000ae0600720c */ /* 0x040fe20003f84070 */
[----:B------:R-:W-:Y:S02]  /*8560*/  IMAD.MOV R5, RZ, RZ, -R4 ;  /* 0x000000ffff057224 */ /* 0x000fe400078e0a04 */
[----:B------:R-:W-:Y:S02]  /*8570*/  @!P6 IMAD.IADD R175, R175, 0x1, -R6 ;  /* 0x00000001afafe824 */ /* 0x000fe400078e0a06 */
[C---:B------:R-:W-:Y:S02]  /*8580*/  IMAD R176, R6.reuse, R5, R176 ;  /* 0x0000000506b07224 */ /* 0x040fe400078e02b0 */
[----:B------:R-:W-:Y:S01]  /*8590*/  IMAD.HI.U32 R4, R3, R177, RZ ;  /* 0x000000b103047227 */ /* 0x000fe200078e00ff */
[----:B------:R-:W-:-:S03]  /*85a0*/  ISETP.GT.U32.AND P6, PT, R6, R175, PT ;  /* 0x000000af0600720c */ /* 0x000fc60003fc4070 */
[--C-:B------:R-:W-:Y:S01]  /*85b0*/  @!P1 IMAD.IADD R173, R173, 0x1, -R6.reuse ;  /* 0x00000001adad9824 */ /* 0x100fe200078e0a06 */
[----:B------:R-:W-:Y:S01]  /*85c0*/  ISETP.GT.U32.AND P1, PT, R6, R176, PT ;  /* 0x000000b00600720c */ /* 0x000fe20003f24070 */
[----:B------:R-:W-:Y:S01]  /*85d0*/  @!P0 IMAD.MOV R169, RZ, RZ, -R169 ;  /* 0x000000ffffa98224 */ /* 0x000fe200078e0aa9 */
[----:B------:R-:W-:Y:S01]  /*85e0*/  ISETP.GE.AND P0, PT, R178, RZ, PT ;  /* 0x000000ffb200720c */ /* 0x000fe20003f06270 */
[----:B------:R-:W-:Y:S01]  /*85f0*/  @!P4 IMAD.IADD R174, R174, 0x1, -R6 ;  /* 0x00000001aeaec824 */ /* 0x000fe200078e0a06 */
[----:B------:R-:W-:Y:S01]  /*8600*/  IABS R178, R182 ;  /* 0x000000b600b27213 */ /* 0x000fe20000000000 */
[----:B------:R-:W-:Y:S02]  /*8610*/  IMAD.MOV R4, RZ, RZ, -R4 ;  /* 0x000000ffff047224 */ /* 0x000fe400078e0a04 */
[----:B------:R-:W-:Y:S01]  /*8620*/  @!P2 IMAD.MOV R172, RZ, RZ, -R172 ;  /* 0x000000ffffaca224 */ /* 0x000fe200078e0aac */
[C---:B------:R-:W-:Y:S01]  /*8630*/  ISETP.GT.U32.AND P4, PT, R6.reuse, R174, PT ;  /* 0x000000ae0600720c */ /* 0x040fe20003f84070 */
[----:B------:R-:W-:Y:S01]  /*8640*/  IMAD R177, R6, R4, R177 ;  /* 0x0000000406b17224 */ /* 0x000fe200078e02b1 */
[----:B------:R-:W-:Y:S01]  /*8650*/  ISETP.GE.AND P2, PT, R181, RZ, PT ;  /* 0x000000ffb500720c */ /* 0x000fe20003f46270 */
[----:B------:R-:W-:Y:S01]  /*8660*/  @!P6 IMAD.IADD R175, R175, 0x1, -R6 ;  /* 0x00000001afafe824 */ /* 0x000fe200078e0a06 */
[----:B------:R-:W-:Y:S01]  /*8670*/  LOP3.LUT R181, R2, 0x164, RZ, 0xfc, !PT ;  /* 0x0000016402b57812 */ /* 0x000fe200078efcff */
[----:B------:R-:W-:Y:S01]  /*8680*/  IMAD.HI.U32 R4, R3, R178, RZ ;  /* 0x000000b203047227 */ /* 0x000fe200078e00ff */
[----:B------:R-:W-:-:S03]  /*8690*/  ISETP.GT.U32.AND P6, PT, R6, R177, PT ;  /* 0x000000b10600720c */ /* 0x000fc60003fc4070 */
[----:B------:R-:W-:Y:S01]  /*86a0*/  @!P1 IMAD.IADD R176, R176, 0x1, -R6 ;  /* 0x00000001b0b09824 */ /* 0x000fe200078e0a06 */
[----:B------:R-:W-:Y:S01]  /*86b0*/  ISETP.GE.AND P1, PT, R182, RZ, PT ;  /* 0x000000ffb600720c */ /* 0x000fe20003f26270 */
[----:B------:R-:W-:Y:S01]  /*86c0*/  IMAD.MOV R5, RZ, RZ, -R4 ;  /* 0x000000ffff057224 */ /* 0x000fe200078e0a04 */
[----:B------:R-:W-:Y:S01]  /*86d0*/  LOP3.LUT R182, R2, 0x168, RZ, 0xfc, !PT ;  /* 0x0000016802b67812 */ /* 0x000fe200078efcff */
[----:B------:R-:W-:Y:S01]  /*86e0*/  @!P0 IMAD.MOV R173, RZ, RZ, -R173 ;  /* 0x000000ffffad8224 */ /* 0x000fe200078e0aad */
[----:B------:R-:W-:Y:S01]  /*86f0*/  ISETP.GT.U32.AND P0, PT, R6, R176, PT ;  /* 0x000000b00600720c */ /* 0x000fe20003f04070 */
[----:B------:R-:W-:Y:S01]  /*8700*/  @!P4 IMAD.IADD R174, R174, 0x1, -R6 ;  /* 0x00000001aeaec824 */ /* 0x000fe200078e0a06 */
[----:B------:R-:W-:Y:S01]  /*8710*/  ISETP.GE.AND P4, PT, R179, RZ, PT ;  /* 0x000000ffb300720c */ /* 0x000fe20003f86270 */
[----:B------:R-:W-:Y:S01]  /*8720*/  IMAD R178, R6, R5, R178 ;  /* 0x0000000506b27224 */ /* 0x000fe200078e02b2 */
[----:B------:R-:W-:Y:S01]  /*8730*/  IABS R179, R181 ;  /* 0x000000b500b37213 */ /* 0x000fe20000000000 */
[----:B------:R-:W-:-:S04]  /*8740*/  IMAD.HI.U32 R5, R3, R180, RZ ;  /* 0x000000b403057227 */ /* 0x000fc800078e00ff */
[----:B------:R-:W-:Y:S02]  /*8750*/  @!P6 IMAD.IADD R177, R177, 0x1, -R6 ;  /* 0x00000001b1b1e824 */ /* 0x000fe400078e0a06 */
[----:B------:R-:W-:Y:S01]  /*8760*/  @!P3 IMAD.MOV R174, RZ, RZ, -R174 ;  /* 0x000000ffffaeb224 */ /* 0x000fe200078e0aae */
[C---:B------:R-:W-:Y:S01]  /*8770*/  ISETP.GT.U32.AND P3, PT, R6.reuse, R178, PT ;  /* 0x000000b20600720c */ /* 0x040fe20003f64070 */
[----:B------:R-:W-:Y:S01]  /*8780*/  IMAD.MOV R5, RZ, RZ, -R5 ;  /* 0x000000ffff057224 */ /* 0x000fe200078e0a05 */
[----:B------:R-:W-:Y:S01]  /*8790*/  ISETP.GT.U32.AND P6, PT, R6, R177, PT ;  /* 0x000000b10600720c */ /* 0x000fe20003fc4070 */
[----:B------:R-:W-:-:S04]  /*87a0*/  IMAD.HI.U32 R4, R3, R179, RZ ;  /* 0x000000b303047227 */ /* 0x000fc800078e00ff */
[----:B------:R-:W-:Y:S01]  /*87b0*/  @!P0 IMAD.IADD R176, R176, 0x1, -R6 ;  /* 0x00000001b0b08824 */ /* 0x000fe200078e0a06 */
[----:B------:R-:W-:Y:S01]  /*87c0*/  ISETP.GE.AND P0, PT, R183, RZ, PT ;  /* 0x000000ffb700720c */ /* 0x000fe20003f06270 */
[----:B------:R-:W-:Y:S01]  /*87d0*/  IMAD R180, R6, R5, R180 ;  /* 0x0000000506b47224 */ /* 0x000fe200078e02b4 */
[----:B------:R-:W-:Y:S01]  /*87e0*/  LOP3.LUT R5, R2, 0x16a, RZ, 0xfc, !PT ;  /* 0x0000016a02057812 */ /* 0x000fe200078efcff */
[----:B------:R-:W-:Y:S02]  /*87f0*/  IMAD.MOV R4, RZ, RZ, -R4 ;  /* 0x000000ffff047224 */ /* 0x000fe400078e0a04 */
[----:B------:R-:W-:Y:S01]  /*8800*/  @!P2 IMAD.MOV R176, RZ, RZ, -R176 ;  /* 0x000000ffffb0a224 */ /* 0x000fe200078e0ab0 */
[C---:B------:R-:W-:Y:S01]  /*8810*/  ISETP.GT.U32.AND P2, PT, R6.reuse, R180, PT ;  /* 0x000000b40600720c */ /* 0x040fe20003f44070 */
[----:B------:R-:W-:Y:S01]  /*8820*/  IMAD R179, R6, R4, R179 ;  /* 0x0000000406b37224 */ /* 0x000fe200078e02b3 */
[----:B------:R-:W-:Y:S01]  /*8830*/  IABS R183, R5 ;  /* 0x0000000500b77213 */ /* 0x000fe20000000000 */
[----:B------:R-:W-:-:S02]  /*8840*/  @!P3 IMAD.IADD R178, R178, 0x1, -R6 ;  /* 0x00000001b2b2b824 */ /* 0x000fc400078e0a06 */
[--C-:B------:R-:W-:Y:S01]  /*8850*/  @!P6 IMAD.IADD R177, R177, 0x1, -R6.reuse ;  /* 0x00000001b1b1e824 */ /* 0x100fe200078e0a06 */
[C---:B------:R-:W-:Y:S01]  /*8860*/  ISETP.GT.U32.AND P6, PT, R6.reuse, R179, PT ;  /* 0x000000b30600720c */ /* 0x040fe20003fc4070 */
[----:B------:R-:W-:Y:S01]  /*8870*/  @!P5 IMAD.MOV R175, RZ, RZ, -R175 ;  /* 0x000000ffffafd224 */ /* 0x000fe200078e0aaf */
[----:B------:R-:W-:Y:S01]  /*8880*/  ISETP.GT.U32.AND P3, PT, R6, R178, PT ;  /* 0x000000b20600720c */ /* 0x000fe20003f64070 */
[----:B------:R-:W-:Y:S01]  /*8890*/  @!P4 IMAD.MOV R177, RZ, RZ, -R177 ;  /* 0x000000ffffb1c224 */ /* 0x000fe200078e0ab1 */
[----:B------:R-:W-:Y:S02]  /*88a0*/  ISETP.GE.AND P5, PT, R181, RZ, PT ;  /* 0x000000ffb500720c */ /* 0x000fe40003fa6270 */
[----:B------:R-:W-:Y:S01]  /*88b0*/  IABS R181, R182 ;  /* 0x000000b600b57213 */ /* 0x000fe20000000000 */
[----:B------:R-:W-:Y:S01]  /*88c0*/  @!P2 IMAD.IADD R180, R180, 0x1, -R6 ;  /* 0x00000001b4b4a824 */ /* 0x000fe200078e0a06 */
[----:B------:R-:W-:-:S03]  /*88d0*/  ISETP.GE.AND P4, PT, R182, RZ, PT ;  /* 0x000000ffb600720c */ /* 0x000fc60003f86270 */
[----:B------:R-:W-:Y:S01]  /*88e0*/  IMAD.HI.U32 R4, R3, R181, RZ ;  /* 0x000000b503047227 */ /* 0x000fe200078e00ff */
[----:B------:R-:W-:-:S03]  /*88f0*/  ISETP.GT.U32.AND P2, PT, R6, R180, PT ;  /* 0x000000b40600720c */ /* 0x000fc60003f44070 */
[----:B------:R-:W-:Y:S02]  /*8900*/  @!P6 IMAD.IADD R179, R179, 0x1, -R6 ;  /* 0x00000001b3b3e824 */ /* 0x000fe400078e0a06 */
[----:B------:R-:W-:Y:S02]  /*8910*/  IMAD.MOV R182, RZ, RZ, -R4 ;  /* 0x000000ffffb67224 */ /* 0x000fe400078e0a04 */
[----:B------:R-:W-:Y:S01]  /*8920*/  @!P3 IMAD.IADD R178, R178, 0x1, -R6 ;  /* 0x00000001b2b2b824 */ /* 0x000fe200078e0a06 */
[----:B------:R-:W-:Y:S01]  /*8930*/  ISETP.GE.AND P3, PT, R5, RZ, PT ;  /* 0x000000ff0500720c */ /* 0x000fe20003f66270 */
[----:B------:R-:W-:Y:S01]  /*8940*/  IMAD.HI.U32 R4, R3, R183, RZ ;  /* 0x000000b703047227 */ /* 0x000fe200078e00ff */
[----:B------:R-:W-:-:S03]  /*8950*/  ISETP.GT.U32.AND P6, PT, R6, R179, PT ;  /* 0x000000b30600720c */ /* 0x000fc60003fc4070 */
[----:B------:R-:W-:-:S04]  /*8960*/  IMAD.HI.U32 R5, R3, R184, RZ ;  /* 0x000000b803057227 */ /* 0x000fc800078e00ff */
[----:B------:R-:W-:Y:S02]  /*8970*/  IMAD.MOV R4, RZ, RZ, -R4 ;  /* 0x000000ffff047224 */ /* 0x000fe400078e0a04 */
[----:B------:R-:W-:Y:S02]  /*8980*/  IMAD.MOV R5, RZ, RZ, -R5 ;  /* 0x000000ffff057224 */ /* 0x000fe400078e0a05 */
[C---:B------:R-:W-:Y:S02]  /*8990*/  IMAD R181, R6.reuse, R182, R181 ;  /* 0x000000b606b57224 */ /* 0x040fe400078e02b5 */
[----:B------:R-:W-:Y:S01]  /*89a0*/  IMAD R182, R6, R4, R183 ;  /* 0x0000000406b67224 */ /* 0x000fe200078e02b7 */
[----:B------:R-:W-:Y:S01]  /*89b0*/  LOP3.LUT R4, R2, 0x16e, RZ, 0xfc, !PT ;  /* 0x0000016e02047812 */ /* 0x000fe200078efcff */
[----:B------:R-:W-:Y:S02]  /*89c0*/  IMAD R183, R6, R5, R184 ;  /* 0x0000000506b77224 */ /* 0x000fe400078e02b8 */
[--C-:B------:R-:W-:Y:S01]  /*89d0*/  @!P2 IMAD.IADD R180, R180, 0x1, -R6.reuse ;  /* 0x00000001b4b4a824 */ /* 0x100fe200078e0a06 */
[----:B------:R-:W-:Y:S01]  /*89e0*/  IABS R184, R4 ;  /* 0x0000000400b87213 */ /* 0x000fe20000000000 */
[----:B------:R-:W-:Y:S01]  /*89f0*/  @!P6 IMAD.IADD R179, R179, 0x1, -R6 ;  /* 0x00000001b3b3e824 */ /* 0x000fe200078e0a06 */
[C---:B------:R-:W-:Y:S01]  /*8a00*/  ISETP.GT.U32.AND P6, PT, R6.reuse, R181, PT ;  /* 0x000000b50600720c */ /* 0x040fe20003fc4070 */
[----:B------:R-:W-:Y:S01]  /*8a10*/  @!P0 IMAD.MOV R180, RZ, RZ, -R180 ;  /* 0x000000ffffb48224 */ /* 0x000fe200078e0ab4 */
[----:B------:R-:W-:Y:S01]  /*8a20*/  ISETP.GT.U32.AND P0, PT, R6, R183, PT ;  /* 0x000000b70600720c */ /* 0x000fe20003f04070 */
[----:B------:R-:W-:Y:S01]  /*8a30*/  IMAD.HI.U32 R5, R3, R186, RZ ;  /* 0x000000ba03057227 */ /* 0x000fe200078e00ff */
[----:B------:R-:W-:-:S03]  /*8a40*/  ISETP.GE.AND P2, PT, R4, RZ, PT ;  /* 0x000000ff0400720c */ /* 0x000fc60003f46270 */
[----:B------:R-:W-:-:S04]  /*8a50*/  IMAD.HI.U32 R4, R3, R184, RZ ;  /* 0x000000b803047227 */ /* 0x000fc800078e00ff */
[----:B------:R-:W-:Y:S01]  /*8a60*/  @!P1 IMAD.MOV R178, RZ, RZ, -R178 ;  /* 0x000000ffffb29224 */ /* 0x000fe200078e0ab2 */
[----:B------:R-:W-:Y:S01]  /*8a70*/  ISETP.GE.AND P1, PT, R185, RZ, PT ;  /* 0x000000ffb900720c */ /* 0x000fe20003f26270 */
[----:B------:R-:W-:Y:S01]  /*8a80*/  @!P5 IMAD.MOV R179, RZ, RZ, -R179 ;  /* 0x000000ffffb3d224 */ /* 0x000fe200078e0ab3 */
[C---:B------:R-:W-:Y:S01]  /*8a90*/  ISETP.GT.U32.AND P5, PT, R6.reuse, R182, PT ;  /* 0x000000b60600720c */ /* 0x040fe20003fa4070 */
[--C-:B------:R-:W-:Y:S02]  /*8aa0*/  @!P0 IMAD.IADD R183, R183, 0x1, -R6.reuse ;  /* 0x00000001b7b78824 */ /* 0x100fe400078e0a06 */
[----:B------:R-:W-:Y:S02]  /*8ab0*/  @!P6 IMAD.IADD R181, R181, 0x1, -R6 ;  /* 0x00000001b5b5e824 */ /* 0x000fe400078e0a06 */
[----:B------:R-:W-:Y:S01]  /*8ac0*/  IMAD.MOV R185, RZ, RZ, -R4 ;  /* 0x000000ffffb97224 */ /* 0x000fe200078e0a04 */
[C---:B------:R-:W-:Y:S01]  /*8ad0*/  ISETP.GT.U32.AND P0, PT, R6.reuse, R183, PT ;  /* 0x000000b70600720c */ /* 0x040fe20003f04070 */
[----:B------:R-:W-:Y:S01]  /*8ae0*/  IMAD.MOV R5, RZ, RZ, -R5 ;  /* 0x000000ffff057224 */ /* 0x000fe200078e0a05 */
[C---:B------:R-:W-:Y:S01]  /*8af0*/  ISETP.GT.U32.AND P6, PT, R6.reuse, R181, PT ;  /* 0x000000b50600720c */ /* 0x040fe20003fc4070 */
[----:B------:R-:W-:-:S02]  /*8b00*/  IMAD R184, R6, R185, R184 ;  /* 0x000000b906b87224 */ /* 0x000fc400078e02b8 */
[----:B------:R-:W-:-:S04]  /*8b10*/  IMAD.HI.U32 R4, R3, R187, RZ ;  /* 0x000000bb03047227 */ /* 0x000fc800078e00ff */
[----:B------:R-:W-:Y:S02]  /*8b20*/  IMAD R185, R6, R5, R186 ;  /* 0x0000000506b97224 */ /* 0x000fe400078e02ba */
[----:B------:R-:W-:-:S04]  /*8b30*/  IMAD.HI.U32 R5, R3, R188, RZ ;  /* 0x000000bc03057227 */ /* 0x000fc800078e00ff */
[----:B------:R-:W-:Y:S02]  /*8b40*/  IMAD.MOV R4, RZ, RZ, -R4 ;  /* 0x000000ffff047224 */ /* 0x000fe400078e0a04 */
[----:B------:R-:W-:Y:S02]  /*8b50*/  IMAD.MOV R5, RZ, RZ, -R5 ;  /* 0x000000ffff057224 */ /* 0x000fe400078e0a05 */
[----:B------:R-:W-:Y:S02]  /*8b60*/  @!P5 IMAD.IADD R182, R182, 0x1, -R6 ;  /* 0x00000001b6b6d824 */ /* 0x000fe400078e0a06 */
[C---:B------:R-:W-:Y:S02]  /*8b70*/  IMAD R186, R6.reuse, R4, R187 ;  /* 0x0000000406ba7224 */ /* 0x040fe400078e02bb */
[C---:B------:R-:W-:Y:S01]  /*8b80*/  IMAD R187, R6.reuse, R5, R188 ;  /* 0x0000000506bb7224 */ /* 0x040fe200078e02bc */
[C---:B------:R-:W-:Y:S01]  /*8b90*/  ISETP.GT.U32.AND P5, PT, R6.reuse, R182, PT ;  /* 0x000000b60600720c */ /* 0x040fe20003fa4070 */
[--C-:B------:R-:W-:Y:S01]  /*8ba0*/  @!P0 IMAD.IADD R183, R183, 0x1, -R6.reuse ;  /* 0x00000001b7b78824 */ /* 0x100fe200078e0a06 */
[----:B------:R-:W-:Y:S01]  /*8bb0*/  IABS R188, R192 ;  /* 0x000000c000bc7213 */ /* 0x000fe20000000000 */
[----:B------:R-:W-:Y:S01]  /*8bc0*/  @!P6 IMAD.IADD R181, R181, 0x1, -R6 ;  /* 0x00000001b5b5e824 */ /* 0x000fe200078e0a06 */
[----:B------:R-:W-:Y:S01]  /*8bd0*/  ISETP.GE.AND P6, PT, R189, RZ, PT ;  /* 0x000000ffbd00720c */ /* 0x000fe20003fc6270 */
[----:B------:R-:W-:Y:S01]  /*8be0*/  @!P1 IMAD.MOV R183, RZ, RZ, -R183 ;  /* 0x000000ffffb79224 */ /* 0x000fe200078e0ab7 */
[C---:B------:R-:W-:Y:S01]  /*8bf0*/  ISETP.GT.U32.AND P1, PT, R6.reuse, R187, PT ;  /* 0x000000bb0600720c */ /* 0x040fe20003f24070 */
[----:B------:R-:W-:Y:S01]  /*8c00*/  @!P4 IMAD.MOV R181, RZ, RZ, -R181 ;  /* 0x000000ffffb5c224 */ /* 0x000fe200078e0ab5 */
[C---:B------:R-:W-:Y:S01]  /*8c10*/  ISETP.GT.U32.AND P4, PT, R6.reuse, R185, PT ;  /* 0x000000b90600720c */ /* 0x040fe20003f84070 */
[----:B------:R-:W-:Y:S01]  /*8c20*/  IMAD.HI.U32 R4, R3, R188, RZ ;  /* 0x000000bc03047227 */ /* 0x000fe200078e00ff */
[----:B------:R-:W-:-:S02]  /*8c30*/  ISETP.GT.U32.AND P0, PT, R6, R186, PT ;  /* 0x000000ba0600720c */ /* 0x000fc40003f04070 */
[----:B------:R-:W-:Y:S01]  /*8c40*/  IABS R189, R193 ;  /* 0x000000c100bd7213 */ /* 0x000fe20000000000 */
[----:B------:R-:W-:Y:S01]  /*8c50*/  @!P5 IMAD.IADD R182, R182, 0x1, -R6 ;  /* 0x00000001b6b6d824 */ /* 0x000fe200078e0a06 */
[----:B------:R-:W-:Y:S01]  /*8c60*/  ISETP.GT.U32.AND P5, PT, R6, R184, PT ;  /* 0x000000b80600720c */ /* 0x000fe20003fa4070 */
[----:B------:R-:W-:Y:S02]  /*8c70*/  IMAD.MOV R5, RZ, RZ, -R4 ;  /* 0x000000ffff057224 */ /* 0x000fe400078e0a04 */
[----:B------:R-:W-:-:S04]  /*8c80*/  IMAD.HI.U32 R4, R3, R189, RZ ;  /* 0x000000bd03047227 */ /* 0x000fc800078e00ff */
[--C-:B------:R-:W-:Y:S02]  /*8c90*/  @!P1 IMAD.IADD R187, R187, 0x1, -R6.reuse ;  /* 0x00000001bbbb9824 */ /* 0x100fe400078e0a06 */
[----:B------:R-:W-:Y:S02]  /*8ca0*/  @!P4 IMAD.IADD R185, R185, 0x1, -R6 ;  /* 0x00000001b9b9c824 */ /* 0x000fe400078e0a06 */
[----:B------:R-:W-:Y:S01]  /*8cb0*/  IMAD.MOV R4, RZ, RZ, -R4 ;  /* 0x000000ffff047224 */ /* 0x000fe200078e0a04 */
[----:B------:R-:W-:Y:S01]  /*8cc0*/  ISETP.GT.U32.AND P1, PT, R6, R187, PT ;  /* 0x000000bb0600720c */ /* 0x000fe20003f24070 */
[--C-:B------:R-:W-:Y:S01]  /*8cd0*/  @!P5 IMAD.IADD R184, R184, 0x1, -R6.reuse ;  /* 0x00000001b8b8d824 */ /* 0x100fe200078e0a06 */
[----:B------:R-:W-:Y:S01]  /*8ce0*/  ISETP.GT.U32.AND P4, PT, R6, R185, PT ;  /* 0x000000b90600720c */ /* 0x000fe20003f84070 */
[----:B------:R-:W-:Y:S02]  /*8cf0*/  @!P0 IMAD.IADD R186, R186, 0x1, -R6 ;  /* 0x00000001baba8824 */ /* 0x000fe400078e0a06 */
[C---:B------:R-:W-:Y:S01]  /*8d00*/  IMAD R189, R6.reuse, R4, R189 ;  /* 0x0000000406bd7224 */ /* 0x040fe200078e02bd */
[C---:B------:R-:W-:Y:S01]  /*8d10*/  ISETP.GT.U32.AND P5, PT, R6.reuse, R184, PT ;  /* 0x000000b80600720c */ /* 0x040fe20003fa4070 */
[C---:B------:R-:W-:Y:S01]  /*8d20*/  IMAD R188, R6.reuse, R5, R188 ;  /* 0x0000000506bc7224 */ /* 0x040fe200078e02bc */
[----:B------:R-:W-:Y:S01]  /*8d30*/  ISETP.GT.U32.AND P0, PT, R6, R186, PT ;  /* 0x000000ba0600720c */ /* 0x000fe20003f04070 */
[----:B------:R-:W-:Y:S01]  /*8d40*/  @!P3 IMAD.MOV R182, RZ, RZ, -R182 ;  /* 0x000000ffffb6b224 */ /* 0x000fe200078e0ab6 */
[----:B------:R-:W-:-:S02]  /*8d50*/  ISETP.GE.AND P3, PT, R190, RZ, PT ;  /* 0x000000ffbe00720c */ /* 0x000fc40003f66270 */
[----:B------:R-:W-:Y:S01]  /*8d60*/  IABS R190, R194 ;  /* 0x000000c200be7213 */ /* 0x000fe20000000000 */
[--C-:B------:R-:W-:Y:S01]  /*8d70*/  @!P1 IMAD.IADD R187, R187, 0x1, -R6.reuse ;  /* 0x00000001bbbb9824 */ /* 0x100fe200078e0a06 */
[C---:B------:R-:W-:Y:S01]  /*8d80*/  ISETP.GT.U32.AND P1, PT, R6.reuse, R189, PT ;  /* 0x000000bd0600720c */ /* 0x040fe20003f24070 */
[----:B------:R-:W-:Y:S01]  /*8d90*/  @!P4 IMAD.IADD R185, R185, 0x1, -R6 ;  /* 0x00000001b9b9c824 */ /* 0x000fe200078e0a06 */
[----:B------:R-:W-:Y:S01]  /*8da0*/  ISETP.GT.U32.AND P4, PT, R6, R188, PT ;  /* 0x000000bc0600720c */ /* 0x000fe20003f84070 */
[----:B------:R-:W-:Y:S01]  /*8db0*/  IMAD.HI.U32 R5, R3, R190, RZ ;  /* 0x000000be03057227 */ /* 0x000fe200078e00ff */
[----:B------:R-:W-:-:S03]  /*8dc0*/  LOP3.LUT R4, R2, 0x17c, RZ, 0xfc, !PT ;  /* 0x0000017c02047812 */ /* 0x000fc600078efcff */
[--C-:B------:R-:W-:Y:S01]  /*8dd0*/  @!P5 IMAD.IADD R184, R184, 0x1, -R6.reuse ;  /* 0x00000001b8b8d824 */ /* 0x100fe200078e0a06 */
[----:B------:R-:W-:Y:S01]  /*8de0*/  ISETP.GE.AND P5, PT, R191, RZ, PT ;  /* 0x000000ffbf00720c */ /* 0x000fe20003fa6270 */
[--C-:B------:R-:W-:Y:S01]  /*8df0*/  @!P0 IMAD.IADD R186, R186, 0x1, -R6.reuse ;  /* 0x00000001baba8824 */ /* 0x100fe200078e0a06 */
[----:B------:R-:W-:Y:S01]  /*8e00*/  IABS R191, R4 ;  /* 0x0000000400bf7213 */ /* 0x000fe20000000000 */
[----:B------:R-:W-:Y:S01]  /*8e10*/  IMAD.MOV R5, RZ, RZ, -R5 ;  /* 0x000000ffff057224 */ /* 0x000fe200078e0a05 */
[----:B------:R-:W-:Y:S01]  /*8e20*/  ISETP.GE.AND P0, PT, R194, RZ, PT ;  /* 0x000000ffc200720c */ /* 0x000fe20003f06270 */
[--C-:B------:R-:W-:Y:S01]  /*8e30*/  @!P1 IMAD.IADD R189, R189, 0x1, -R6.reuse ;  /* 0x00000001bdbd9824 */ /* 0x100fe200078e0a06 */
[----:B------:R-:W-:Y:S01]  /*8e40*/  IABS R194, R196 ;  /* 0x000000c400c27213 */ /* 0x000fe20000000000 */
[----:B------:R-:W-:Y:S02]  /*8e50*/  @!P4 IMAD.IADD R188, R188, 0x1, -R6 ;  /* 0x00000001bcbcc824 */ /* 0x000fe400078e0a06 */
[----:B------:R-:W-:Y:S01]  /*8e60*/  @!P3 IMAD.MOV R186, RZ, RZ, -R186 ;  /* 0x000000ffffbab224 */ /* 0x000fe200078e0aba */
[----:B------:R-:W-:Y:S01]  /*8e70*/  ISETP.GE.AND P3, PT, R4, RZ, PT ;  /* 0x000000ff0400720c */ /* 0x000fe20003f66270 */
[----:B------:R-:W-:Y:S01]  /*8e80*/  IMAD.HI.U32 R4, R3, R191, RZ ;  /* 0x000000bf03047227 */ /* 0x000fe200078e00ff */
[----:B------:R-:W-:-:S02]  /*8e90*/  ISETP.GT.U32.AND P1, PT, R6, R189, PT ;  /* 0x000000bd0600720c */ /* 0x000fc40003f24070 */
[C---:B------:R-:W-:Y:S01]  /*8ea0*/  ISETP.GT.U32.AND P4, PT, R6.reuse, R188, PT ;  /* 0x000000bc0600720c */ /* 0x040fe20003f84070 */
[----:B------:R-:W-:Y:S01]  /*8eb0*/  IMAD R190, R6, R5, R190 ;  /* 0x0000000506be7224 */ /* 0x000fe200078e02be */
[----:B------:R-:W-:Y:S01]  /*8ec0*/  LOP3.LUT R5, R2, 0x17e, RZ, 0xfc, !PT ;  /* 0x0000017e02057812 */ /* 0x000fe200078efcff */
[----:B------:R-:W-:Y:S02]  /*8ed0*/  IMAD.MOV R4, RZ, RZ, -R4 ;  /* 0x000000ffff047224 */ /* 0x000fe400078e0a04 */
[----:B------:R-:W-:Y:S01]  /*8ee0*/  @!P2 IMAD.MOV R184, RZ, RZ, -R184 ;  /* 0x000000ffffb8a224 */ /* 0x000fe200078e0ab8 */
[----:B------:R-:W-:Y:S01]  /*8ef0*/  ISETP.GE.AND P2, PT, R192, RZ, PT ;  /* 0x000000ffc000720c */ /* 0x000fe20003f46270 */
[C---:B------:R-:W-:Y:S01]  /*8f00*/  IMAD R191, R6.reuse, R4, R191 ;  /* 0x0000000406bf7224 */ /* 0x040fe200078e02bf */
[----:B------:R-:W-:Y:S01]  /*8f10*/  IABS R192, R5 ;  /* 0x0000000500c07213 */ /* 0x000fe20000000000 */
[----:B------:R-:W-:Y:S01]  /*8f20*/  @!P5 IMAD.MOV R187, RZ, RZ, -R187 ;  /* 0x000000ffffbbd224 */ /* 0x000fe200078e0abb */
[----:B------:R-:W-:Y:S01]  /*8f30*/  ISETP.GE.AND P5, PT, R5, RZ, PT ;  /* 0x000000ff0500720c */ /* 0x000fe20003fa6270 */
[----:B------:R-:W-:Y:S01]  /*8f40*/  @!P1 IMAD.IADD R189, R189, 0x1, -R6 ;  /* 0x00000001bdbd9824 */ /* 0x000fe200078e0a06 */
[----:B------:R-:W-:Y:S01]  /*8f50*/  ISETP.GT.U32.AND P1, PT, R6, R191, PT ;  /* 0x000000bf0600720c */ /* 0x000fe20003f24070 */
[----:B------:R-:W-:-:S04]  /*8f60*/  IMAD.HI.U32 R5, R3, R192, RZ ;  /* 0x000000c003057227 */ /* 0x000fc800078e00ff */
[----:B------:R-:W-:Y:S01]  /*8f70*/  @!P4 IMAD.IADD R188, R188, 0x1, -R6 ;  /* 0x00000001bcbcc824 */ /* 0x000fe200078e0a06 */
[C---:B------:R-:W-:Y:S01]  /*8f80*/  ISETP.GT.U32.AND P4, PT, R6.reuse, R190, PT ;  /* 0x000000be0600720c */ /* 0x040fe20003f84070 */
[----:B------:R-:W-:Y:S02]  /*8f90*/  IMAD.MOV R5, RZ, RZ, -R5 ;  /* 0x000000ffff057224 */ /* 0x000fe400078e0a05 */
[----:B------:R-:W-:Y:S01]  /*8fa0*/  @!P6 IMAD.MOV R185, RZ, RZ, -R185 ;  /* 0x000000ffffb9e224 */ /* 0x000fe200078e0ab9 */
[----:B------:R-:W-:Y:S01]  /*8fb0*/  ISETP.GE.AND P6, PT, R193, RZ, PT ;  /* 0x000000ffc100720c */ /* 0x000fe20003fc6270 */
[C---:B------:R-:W-:Y:S01]  /*8fc0*/  IMAD R192, R6.reuse, R5, R192 ;  /* 0x0000000506c07224 */ /* 0x040fe200078e02c0 */
[----:B------:R-:W-:Y:S01]  /*8fd0*/  IABS R193, R195 ;  /* 0x000000c300c17213 */ /* 0x000fe20000000000 */
[----:B------:R-:W-:Y:S02]  /*8fe0*/  @!P2 IMAD.MOV R188, RZ, RZ, -R188 ;  /* 0x000000ffffbca224 */ /* 0x000fe400078e0abc */
[----:B------:R-:W-:Y:S01]  /*8ff0*/  @!P1 IMAD.IADD R191, R191, 0x1, -R6 ;  /* 0x00000001bfbf9824 */ /* 0x000fe200078e0a06 */
[----:B------:R-:W-:Y:S01]  /*9000*/  ISETP.GT.U32.AND P2, PT, R6, R192, PT ;  /* 0x000000c00600720c */ /* 0x000fe20003f44070 */
[----:B------:R-:W-:-:S03]  /*9010*/  IMAD.HI.U32 R4, R3, R193, RZ ;  /* 0x000000c103047227 */ /* 0x000fc600078e00ff */
[----:B------:R-:W-:Y:S01]  /*9020*/  ISETP.GT.U32.AND P1, PT, R6, R191, PT ;  /* 0x000000bf0600720c */ /* 0x000fe20003f24070 */
[----:B------:R-:W-:Y:S02]  /*9030*/  @!P4 IMAD.IADD R190, R190, 0x1, -R6 ;  /* 0x00000001bebec824 */ /* 0x000fe400078e0a06 */
[----:B------:R-:W-:Y:S02]  /*9040*/  IMAD.MOV R4, RZ, RZ, -R4 ;  /* 0x000000ffff047224 */ /* 0x000fe400078e0a04 */
[----:B------:R-:W-:Y:S01]  /*9050*/  @!P6 IMAD.MOV R189, RZ, RZ, -R189 ;  /* 0x000000ffffbde224 */ /* 0x000fe200078e0abd */
[C---:B------:R-:W-:Y:S01]  /*9060*/  ISETP.GT.U32.AND P4, PT, R6.reuse, R190, PT ;  /* 0x000000be0600720c */ /* 0x040fe20003f84070 */
[----:B------:R-:W-:Y:S01]  /*9070*/  IMAD R193, R6, R4, R193 ;  /* 0x0000000406c17224 */ /* 0x000fe200078e02c1 */
[----:B------:R-:W-:Y:S01]  /*9080*/  ISETP.GE.AND P6, PT, R195, RZ, PT ;  /* 0x000000ffc300720c */ /* 0x000fe20003fc6270 */
[----:B------:R-:W-:Y:S01]  /*9090*/  @!P2 IMAD.IADD R192, R192, 0x1, -R6 ;  /* 0x00000001c0c0a824 */ /* 0x000fe200078e0a06 */
[----:B------:R-:W-:Y:S01]  /*90a0*/  IABS R195, R204 ;  /* 0x000000cc00c37213 */ /* 0x000fe20000000000 */
[----:B------:R-:W-:-:S03]  /*90b0*/  IMAD.HI.U32 R5, R3, R194, RZ ;  /* 0x000000c203057227 */ /* 0x000fc600078e00ff */
[C---:B------:R-:W-:Y:S01]  /*90c0*/  ISETP.GT.U32.AND P2, PT, R6.reuse, R192, PT ;  /* 0x000000c00600720c */ /* 0x040fe20003f44070 */
[----:B------:R-:W-:Y:S01]  /*90d0*/  @!P1 IMAD.IADD R191, R191, 0x1, -R6 ;  /* 0x00000001bfbf9824 */ /* 0x000fe200078e0a06 */
[----:B------:R-:W-:Y:S01]  /*90e0*/  ISETP.GT.U32.AND P1, PT, R6, R193, PT ;  /* 0x000000c10600720c */ /* 0x000fe20003f24070 */
[----:B------:R-:W-:-:S04]  /*90f0*/  IMAD.HI.U32 R4, R3, R195, RZ ;  /* 0x000000c303047227 */ /* 0x000fc800078e00ff */
[----:B------:R-:W-:Y:S01]  /*9100*/  @!P4 IMAD.IADD R190, R190, 0x1, -R6 ;  /* 0x00000001bebec824 */ /* 0x000fe200078e0a06 */
[----:B------:R-:W-:Y:S01]  /*9110*/  ISETP.GE.AND P4, PT, R196, RZ, PT ;  /* 0x000000ffc400720c */ /* 0x000fe20003f86270 */
[----:B------:R-:W-:Y:S02]  /*9120*/  IMAD.MOV R5, RZ, RZ, -R5 ;  /* 0x000000ffff057224 */ /* 0x000fe400078e0a05 */
[----:B------:R-:W-:Y:S02]  /*9130*/  IMAD.MOV R196, RZ, RZ, -R4 ;  /* 0x000000ffffc47224 */ /* 0x000fe400078e0a04 */
[C---:B------:R-:W-:Y:S02]  /*9140*/  IMAD R194, R6.reuse, R5, R194 ;  /* 0x0000000506c27224 */ /* 0x040fe400078e02c2 */
[----:B------:R-:W-:Y:S02]  /*9150*/  IMAD R195, R6, R196, R195 ;  /* 0x000000c406c37224 */ /* 0x000fe400078e02c3 */
[--C-:B------:R-:W-:Y:S01]  /*9160*/  @!P2 IMAD.IADD R192, R192, 0x1, -R6.reuse ;  /* 0x00000001c0c0a824 */ /* 0x100fe200078e0a06 */
[C---:B------:R-:W-:Y:S01]  /*9170*/  ISETP.GT.U32.AND P2, PT, R6.reuse, R194, PT ;  /* 0x000000c20600720c */ /* 0x040fe20003f44070 */
[----:B------:R-:W-:Y:S01]  /*9180*/  @!P1 IMAD.IADD R193, R193, 0x1, -R6 ;  /* 0x00000001c1c19824 */ /* 0x000fe200078e0a06 */
[----:B------:R-:W-:Y:S01]  /*9190*/  ISETP.GT.U32.AND P1, PT, R6, R195, PT ;  /* 0x000000c30600720c */ /* 0x000fe20003f24070 */
[----:B------:R-:W-:-:S04]  /*91a0*/  IMAD.HI.U32 R4, R3, R198, RZ ;  /* 0x000000c603047227 */ /* 0x000fc800078e00ff */
[----:B------:R-:W-:Y:S02]  /*91b0*/  IMAD.MOV R199, RZ, RZ, -R4 ;  /* 0x000000ffffc77224 */ /* 0x000fe400078e0a04 */
[----:B------:R-:W-:-:S04]  /*91c0*/  IMAD.HI.U32 R5, R3, R200, RZ ;  /* 0x000000c803057227 */ /* 0x000fc800078e00ff */
[----:B------:R-:W-:Y:S02]  /*91d0*/  IMAD R196, R6, R199, R198 ;  /* 0x000000c706c47224 */ /* 0x000fe400078e02c6 */
[--C-:B------:R-:W-:Y:S02]  /*91e0*/  @!P2 IMAD.IADD R194, R194, 0x1, -R6.reuse ;  /* 0x00000001c2c2a824 */ /* 0x100fe400078e0a06 */
[----:B------:R-:W-:Y:S01]  /*91f0*/  @!P1 IMAD.IADD R195, R195, 0x1, -R6 ;  /* 0x00000001c3c39824 */ /* 0x000fe200078e0a06 */
[C---:B------:R-:W-:Y:S01]  /*9200*/  ISETP.GT.U32.AND P2, PT, R6.reuse, R196, PT ;  /* 0x000000c40600720c */ /* 0x040fe20003f44070 */
[----:B------:R-:W-:Y:S01]  /*9210*/  @!P3 IMAD.MOV R191, RZ, RZ, -R191 ;  /* 0x000000ffffbfb224 */ /* 0x000fe200078e0abf */
[C---:B------:R-:W-:Y:S01]  /*9220*/  ISETP.GT.U32.AND P1, PT, R6.reuse, R193, PT ;  /* 0x000000c10600720c */ /* 0x040fe20003f24070 */
[----:B------:R-:W-:Y:S01]  /*9230*/  IMAD.HI.U32 R4, R3, R202, RZ ;  /* 0x000000ca03047227 */ /* 0x000fe200078e00ff */
[----:B------:R-:W-:-:S03]  /*9240*/  ISETP.GT.U32.AND P3, PT, R6, R195, PT ;  /* 0x000000c30600720c */ /* 0x000fc60003f64070 */
[----:B------:R-:W-:Y:S02]  /*9250*/  IMAD.MOV R5, RZ, RZ, -R5 ;  /* 0x000000ffff057224 */ /* 0x000fe400078e0a05 */
[----:B------:R-:W-:Y:S02]  /*9260*/  IMAD.MOV R198, RZ, RZ, -R197 ;  /* 0x000000ffffc67224 */ /* 0x000fe400078e0ac5 */
[C---:B------:R-:W-:Y:S01]  /*9270*/  IMAD R197, R6.reuse, R5, R200 ;  /* 0x0000000506c57224 */ /* 0x040fe200078e02c8 */
[----:B------:R-:W-:Y:S01]  /*9280*/  IABS R200, R208 ;  /* 0x000000d000c87213 */ /* 0x000fe20000000000 */
[----:B------:R-:W-:Y:S02]  /*9290*/  IMAD.MOV R199, RZ, RZ, -R4 ;  /* 0x000000ffffc77224 */ /* 0x000fe400078e0a04 */
[----:B------:R-:W-:Y:S01]  /*92a0*/  @!P0 IMAD.MOV R190, RZ, RZ, -R190 ;  /* 0x000000ffffbe8224 */ /* 0x000fe200078e0abe */
[C---:B------:R-:W-:Y:S01]  /*92b0*/  ISETP.GT.U32.AND P0, PT, R6.reuse, R194, PT ;  /* 0x000000c20600720c */ /* 0x040fe20003f04070 */
[----:B------:R-:W-:Y:S01]  /*92c0*/  IMAD R199, R6, R199, R202 ;  /* 0x000000c706c77224 */ /* 0x000fe200078e02ca */
[----:B------:R-:W-:Y:S01]  /*92d0*/  IABS R202, R209 ;  /* 0x000000d100ca7213 */ /* 0x000fe20000000000 */
[----:B------:R-:W-:-:S02]  /*92e0*/  @!P2 IMAD.IADD R196, R196, 0x1, -R6 ;  /* 0x00000001c4c4a824 */ /* 0x000fc400078e0a06 */
[----:B------:R-:W-:Y:S01]  /*92f0*/  @!P5 IMAD.MOV R192, RZ, RZ, -R192 ;  /* 0x000000ffffc0d224 */ /* 0x000fe200078e0ac0 */
[C---:B------:R-:W-:Y:S01]  /*9300*/  ISETP.GT.U32.AND P5, PT, R6.reuse, R197, PT ;  /* 0x000000c50600720c */ /* 0x040fe20003fa4070 */
[----:B------:R-:W-:Y:S01]  /*9310*/  @!P3 IMAD.IADD R195, R195, 0x1, -R6 ;  /* 0x00000001c3c3b824 */ /* 0x000fe200078e0a06 */
[C---:B------:R-:W-:Y:S01]  /*9320*/  ISETP.GT.U32.AND P2, PT, R6.reuse, R196, PT ;  /* 0x000000c40600720c */ /* 0x040fe20003f44070 */
[C---:B------:R-:W-:Y:S01]  /*9330*/  IMAD R198, R6.reuse, R198, R201 ;  /* 0x000000c606c67224 */ /* 0x040fe200078e02c9 */
[----:B------:R-:W-:Y:S01]  /*9340*/  ISETP.GT.U32.AND P3, PT, R6, R199, PT ;  /* 0x000000c70600720c */ /* 0x000fe20003f64070 */
[----:B------:R-:W-:-:S04]  /*9350*/  IMAD.HI.U32 R4, R3, R200, RZ ;  /* 0x000000c803047227 */ /* 0x000fc800078e00ff */
[----:B------:R-:W-:Y:S01]  /*9360*/  @!P0 IMAD.IADD R194, R194, 0x1, -R6 ;  /* 0x00000001c2c28824 */ /* 0x000fe200078e0a06 */
[----:B------:R-:W-:Y:S01]  /*9370*/  ISETP.GE.AND P0, PT, R204, RZ, PT ;  /* 0x000000ffcc00720c */ /* 0x000fe20003f06270 */
[----:B------:R-:W-:-:S04]  /*9380*/  IMAD.HI.U32 R5, R3, R202, RZ ;  /* 0x000000ca03057227 */ /* 0x000fc800078e00ff */
[--C-:B------:R-:W-:Y:S01]  /*9390*/  @!P5 IMAD.IADD R197, R197, 0x1, -R6.reuse ;  /* 0x00000001c5c5d824 */ /* 0x100fe200078e0a06 */
[----:B------:R-:W-:Y:S01]  /*93a0*/  ISETP.GE.AND P5, PT, R206, RZ, PT ;  /* 0x000000ffce00720c */ /* 0x000fe20003fa6270 */
[--C-:B------:R-:W-:Y:S01]  /*93b0*/  @!P1 IMAD.IADD R193, R193, 0x1, -R6.reuse ;  /* 0x00000001c1c19824 */ /* 0x100fe200078e0a06 */
[----:B------:R-:W-:Y:S01]  /*93c0*/  ISETP.GT.U32.AND P1, PT, R6, R198, PT ;  /* 0x000000c60600720c */ /* 0x000fe20003f24070 */
[--C-:B------:R-:W-:Y:S01]  /*93d0*/  @!P2 IMAD.IADD R196, R196, 0x1, -R6.reuse ;  /* 0x00000001c4c4a824 */ /* 0x100fe200078e0a06 */
[----:B------:R-:W-:Y:S01]  /*93e0*/  ISETP.GE.AND P2, PT, R205, RZ, PT ;  /* 0x000000ffcd00720c */ /* 0x000fe20003f46270 */
[----:B------:R-:W-:Y:S01]  /*93f0*/  @!P3 IMAD.IADD R199, R199, 0x1, -R6 ;  /* 0x00000001c7c7b824 */ /* 0x000fe200078e0a06 */
[----:B------:R-:W-:Y:S01]  /*9400*/  ISETP.GT.U32.AND P3, PT, R6, R197, PT ;  /* 0x000000c50600720c */ /* 0x000fe20003f64070 */
[----:B------:R-:W-:Y:S01]  /*9410*/  IMAD.MOV R201, RZ, RZ, -R4 ;  /* 0x000000ffffc97224 */ /* 0x000fe200078e0a04 */
[----:B------:R-:W-:Y:S01]  /*9420*/  LOP3.LUT R205, R2, 0x194, RZ, 0xfc, !PT ;  /* 0x0000019402cd7812 */ /* 0x000fe200078efcff */
[----:B------:R-:W-:-:S02]  /*9430*/  IMAD.MOV R5, RZ, RZ, -R5 ;  /* 0x000000ffff057224 */ /* 0x000fc400078e0a05 */
[C---:B------:R-:W-:Y:S01]  /*9440*/  IMAD R200, R6.reuse, R201, R200 ;  /* 0x000000c906c87224 */ /* 0x040fe200078e02c8 */
[----:B------:R-:W-:Y:S01]  /*9450*/  IABS R204, R205 ;  /* 0x000000cd00cc7213 */ /* 0x000fe20000000000 */
[----:B------:R-:W-:Y:S01]  /*9460*/  IMAD R201, R6, R5, R202 ;  /* 0x0000000506c97224 */ /* 0x000fe200078e02ca */
[----:B------:R-:W-:Y:S01]  /*9470*/  LOP3.LUT R5, R2, 0x192, RZ, 0xfc, !PT ;  /* 0x0000019202057812 */ /* 0x000fe200078efcff */
[----:B------:R-:W-:Y:S01]  /*9480*/  @!P6 IMAD.MOV R193, RZ, RZ, -R193 ;  /* 0x000000ffffc1e224 */ /* 0x000fe200078e0ac1 */
[C---:B------:R-:W-:Y:S01]  /*9490*/  ISETP.GT.U32.AND P6, PT, R6.reuse, R199, PT ;  /* 0x000000c70600720c */ /* 0x040fe20003fc4070 */
[----:B------:R-:W-:Y:S01]  /*94a0*/  @!P0 IMAD.MOV R195, RZ, RZ, -R195 ;  /* 0x000000ffffc38224 */ /* 0x000fe200078e0ac3 */
[----:B------:R-:W-:Y:S01]  /*94b0*/  ISETP.GT.U32.AND P0, PT, R6, R200, PT ;  /* 0x000000c80600720c */ /* 0x000fe20003f04070 */
[----:B------:R-:W-:Y:S01]  /*94c0*/  @!P1 IMAD.IADD R198, R198, 0x1, -R6 ;  /* 0x00000001c6c69824 */ /* 0x000fe200078e0a06 */
[----:B------:R-:W-:Y:S01]  /*94d0*/  IABS R202, R5 ;  /* 0x0000000500ca7213 */ /* 0x000fe20000000000 */
[----:B------:R-:W-:Y:S01]  /*94e0*/  @!P2 IMAD.MOV R196, RZ, RZ, -R196 ;  /* 0x000000ffffc4a224 */ /* 0x000fe200078e0ac4 */
[----:B------:R-:W-:Y:S01]  /*94f0*/  ISETP.GE.AND P2, PT, R203, RZ, PT ;  /* 0x000000ffcb00720c */ /* 0x000fe20003f46270 */
[----:B------:R-:W-:Y:S01]  /*9500*/  @!P3 IMAD.IADD R197, R197, 0x1, -R6 ;  /* 0x00000001c5c5b824 */ /* 0x000fe200078e0a06 */
[----:B------:R-:W-:Y:S01]  /*9510*/  ISETP.GT.U32.AND P3, PT, R6, R201, PT ;  /* 0x000000c90600720c */ /* 0x000fe20003f64070 */
[----:B------:R-:W-:Y:S01]  /*9520*/  IMAD.HI.U32 R4, R3, R202, RZ ;  /* 0x000000ca03047227 */ /* 0x000fe200078e00ff */
[----:B------:R-:W-:-:S03]  /*9530*/  ISETP.GE.AND P1, PT, R207, RZ, PT ;  /* 0x000000ffcf00720c */ /* 0x000fc60003f26270 */
[----:B------:R-:W-:Y:S01]  /*9540*/  @!P4 IMAD.MOV R194, RZ, RZ, -R194 ;  /* 0x000000ffffc2c224 */ /* 0x000fe200078e0ac2 */
[----:B------:R-:W-:Y:S01]  /*9550*/  ISETP.GT.U32.AND P4, PT, R6, R198, PT ;  /* 0x000000c60600720c */ /* 0x000fe20003f84070 */
[----:B------:R-:W-:Y:S01]  /*9560*/  IMAD.MOV R203, RZ, RZ, -R4 ;  /* 0x000000ffffcb7224 */ /* 0x000fe200078e0a04 */
[----:B------:R-:W-:Y:S01]  /*9570*/  LOP3.LUT R4, R2, 0x196, RZ, 0xfc, !PT ;  /* 0x0000019602047812 */ /* 0x000fe200078efcff */
[--C-:B------:R-:W-:Y:S01]  /*9580*/  @!P6 IMAD.IADD R199, R199, 0x1, -R6.reuse ;  /* 0x00000001c7c7e824 */ /* 0x100fe200078e0a06 */
[----:B------:R-:W-:Y:S01]  /*9590*/  ISETP.GE.AND P6, PT, R209, RZ, PT ;  /* 0x000000ffd100720c */ /* 0x000fe20003fc6270 */
[----:B------:R-:W-:Y:S01]  /*95a0*/  @!P0 IMAD.IADD R200, R200, 0x1, -R6 ;  /* 0x00000001c8c88824 */ /* 0x000fe200078e0a06 */
        /* <DEDUP_REMOVED lines=12> */
[----:B------:R-:W-:Y:S01]  /*9670*/  @!P1 IMAD.MOV R198, RZ, RZ, -R198 ;  /* 0x000000ffffc69224 */ /* 0x000fe200078e0ac6 */
[C---:B------:R-:W-:Y:S01]  /*9680*/  ISETP.GT.U32.AND P1, PT, R6.reuse, R201, PT ;  /* 0x000000c90600720c */ /* 0x040fe20003f24070 */
[----:B------:R-:W-:Y:S01]  /*9690*/  IMAD R203, R6, R5, R204 ;  /* 0x0000000506cb7224 */ /* 0x000fe200078e02cc */
[----:B------:R-:W-:Y:S01]  /*96a0*/  IABS R204, R4 ;  /* 0x0000000400cc7213 */ /* 0x000fe20000000000 */
[--C-:B------:R-:W-:Y:S01]  /*96b0*/  @!P3 IMAD.IADD R200, R200, 0x1, -R6.reuse ;  /* 0x00000001c8c8b824 */ /* 0x100fe200078e0a06 */
[----:B------:R-:W-:Y:S01]  /*96c0*/  ISETP.GE.AND P3, PT, R4, RZ, PT ;  /* 0x000000ff0400720c */ /* 0x000fe20003f66270 */
[----:B------:R-:W-:Y:S01]  /*96d0*/  @!P2 IMAD.IADD R202, R202, 0x1, -R6 ;  /* 0x00000001cacaa824 */ /* 0x000fe200078e0a06 */
[----:B------:R-:W-:Y:S01]  /*96e0*/  LOP3.LUT R5, R2, 0x198, RZ, 0xfc, !PT ;  /* 0x0000019802057812 */ /* 0x000fe200078efcff */
[----:B------:R-:W-:-:S02]  /*96f0*/  @!P4 IMAD.MOV R200, RZ, RZ, -R200 ;  /* 0x000000ffffc8c224 */ /* 0x000fc400078e0ac8 */
[----:B------:R-:W-:Y:S01]  /*9700*/  IMAD.HI.U32 R4, R3, R204, RZ ;  /* 0x000000cc03047227 */ /* 0x000fe200078e00ff */
[C---:B------:R-:W-:Y:S02]  /*9710*/  ISETP.GT.U32.AND P4, PT, R6.reuse, R202, PT ;  /* 0x000000ca0600720c */ /* 0x040fe40003f84070 */
[----:B------:R-:W-:Y:S01]  /*9720*/  IABS R206, R5 ;  /* 0x0000000500ce7213 */ /* 0x000fe20000000000 */
[----:B------:R-:W-:Y:S01]  /*9730*/  @!P1 IMAD.IADD R201, R201, 0x1, -R6 ;  /* 0x00000001c9c99824 */ /* 0x000fe200078e0a06 */
[C---:B------:R-:W-:Y:S01]  /*9740*/  ISETP.GT.U32.AND P1, PT, R6.reuse, R203, PT ;  /* 0x000000cb0600720c */ /* 0x040fe20003f24070 */
[----:B------:R-:W-:Y:S01]  /*9750*/  IMAD.MOV R207, RZ, RZ, -R4 ;  /* 0x000000ffffcf7224 */ /* 0x000fe200078e0a04 */
[----:B------:R-:W-:Y:S01]  /*9760*/  ISETP.GE.AND P2, PT, R5, RZ, PT ;  /* 0x000000ff0500720c */ /* 0x000fe20003f46270 */
[----:B------:R-:W-:Y:S01]  /*9770*/  @!P5 IMAD.MOV R197, RZ, RZ, -R197 ;  /* 0x000000ffffc5d224 */ /* 0x000fe200078e0ac5 */
[----:B------:R-:W-:Y:S01]  /*9780*/  ISETP.GE.AND P5, PT, R205, RZ, PT ;  /* 0x000000ffcd00720c */ /* 0x000fe20003fa6270 */
[----:B------:R-:W-:-:S02]  /*9790*/  IMAD R204, R6, R207, R204 ;  /* 0x000000cf06cc7224 */ /* 0x000fc400078e02cc */
[----:B------:R-:W-:-:S04]  /*97a0*/  IMAD.HI.U32 R5, R3, R206, RZ ;  /* 0x000000ce03057227 */ /* 0x000fc800078e00ff */
[----:B------:R-:W-:Y:S01]  /*97b0*/  @!P4 IMAD.IADD R202, R202, 0x1, -R6 ;  /* 0x00000001cacac824 */ /* 0x000fe200078e0a06 */
[----:B------:R-:W-:Y:S01]  /*97c0*/  ISETP.GT.U32.AND P4, PT, R6, R204, PT ;  /* 0x000000cc0600720c */ /* 0x000fe20003f84070 */
[----:B------:R-:W-:-:S04]  /*97d0*/  IMAD.HI.U32 R205, R3, R208, RZ ;  /* 0x000000d003cd7227 */ /* 0x000fc800078e00ff */
[----:B------:R-:W-:Y:S02]  /*97e0*/  IMAD.MOV R5, RZ, RZ, -R5 ;  /* 0x000000ffff057224 */ /* 0x000fe400078e0a05 */
[----:B------:R-:W-:Y:S02]  /*97f0*/  @!P1 IMAD.IADD R203, R203, 0x1, -R6 ;  /* 0x00000001cbcb9824 */ /* 0x000fe400078e0a06 */
[----:B------:R-:W-:Y:S02]  /*9800*/  IMAD.MOV R207, RZ, RZ, -R205 ;  /* 0x000000ffffcf7224 */ /* 0x000fe400078e0acd */
[C---:B------:R-:W-:Y:S01]  /*9810*/  IMAD R205, R6.reuse, R5, R206 ;  /* 0x0000000506cd7224 */ /* 0x040fe200078e02ce */
[C---:B------:R-:W-:Y:S01]  /*9820*/  ISETP.GT.U32.AND P1, PT, R6.reuse, R203, PT ;  /* 0x000000cb0600720c */ /* 0x040fe20003f24070 */
[----:B------:R-:W-:Y:S01]  /*9830*/  IMAD R206, R6, R207, R208 ;  /* 0x000000cf06ce7224 */ /* 0x000fe200078e02d0 */
[----:B------:R-:W-:Y:S01]  /*9840*/  LOP3.LUT R5, R2, 0x19c, RZ, 0xfc, !PT ;  /* 0x0000019c02057812 */ /* 0x000fe200078efcff */
[----:B------:R-:W-:Y:S01]  /*9850*/  @!P4 IMAD.IADD R204, R204, 0x1, -R6 ;  /* 0x00000001ccccc824 */ /* 0x000fe200078e0a06 */
[----:B------:R-:W-:Y:S01]  /*9860*/  IABS R208, R213 ;  /* 0x000000d500d07213 */ /* 0x000fe20000000000 */
[----:B------:R-:W-:Y:S01]  /*9870*/  @!P0 IMAD.MOV R202, RZ, RZ, -R202 ;  /* 0x000000ffffca8224 */ /* 0x000fe200078e0aca */
[----:B------:R-:W-:Y:S01]  /*9880*/  ISETP.GT.U32.AND P4, PT, R6, R206, PT ;  /* 0x000000ce0600720c */ /* 0x000fe20003f84070 */
[----:B------:R-:W-:Y:S01]  /*9890*/  @!P6 IMAD.MOV R201, RZ, RZ, -R201 ;  /* 0x000000ffffc9e224 */ /* 0x000fe200078e0ac9 */
[----:B------:R-:W-:-:S02]  /*98a0*/  IABS R207, R5 ;  /* 0x0000000500cf7213 */ /* 0x000fc40000000000 */
[----:B------:R-:W-:Y:S02]  /*98b0*/  ISETP.GT.U32.AND P0, PT, R6, R204, PT ;  /* 0x000000cc0600720c */ /* 0x000fe40003f04070 */
[----:B------:R-:W-:Y:S01]  /*98c0*/  ISETP.GE.AND P6, PT, R209, RZ, PT ;  /* 0x000000ffd100720c */ /* 0x000fe20003fc6270 */
[----:B------:R-:W-:-:S04]  /*98d0*/  IMAD.HI.U32 R4, R3, R207, RZ ;  /* 0x000000cf03047227 */ /* 0x000fc800078e00ff */
[----:B------:R-:W-:Y:S01]  /*98e0*/  @!P1 IMAD.IADD R203, R203, 0x1, -R6 ;  /* 0x00000001cbcb9824 */ /* 0x000fe200078e0a06 */
[----:B------:R-:W-:Y:S01]  /*98f0*/  ISETP.GT.U32.AND P1, PT, R6, R205, PT ;  /* 0x000000cd0600720c */ /* 0x000fe20003f24070 */
[----:B------:R-:W-:Y:S02]  /*9900*/  IMAD.MOV R4, RZ, RZ, -R4 ;  /* 0x000000ffff047224 */ /* 0x000fe400078e0a04 */
[----:B------:R-:W-:Y:S02]  /*9910*/  @!P4 IMAD.IADD R206, R206, 0x1, -R6 ;  /* 0x00000001cecec824 */ /* 0x000fe400078e0a06 */
[C---:B------:R-:W-:Y:S02]  /*9920*/  IMAD R207, R6.reuse, R4, R207 ;  /* 0x0000000406cf7224 */ /* 0x040fe400078e02cf */
[----:B------:R-:W-:Y:S01]  /*9930*/  IMAD.HI.U32 R4, R3, R208, RZ ;  /* 0x000000d003047227 */ /* 0x000fe200078e00ff */
[----:B------:R-:W-:-:S03]  /*9940*/  ISETP.GT.U32.AND P4, PT, R6, R206, PT ;  /* 0x000000ce0600720c */ /* 0x000fc60003f84070 */
[----:B------:R-:W-:Y:S01]  /*9950*/  @!P5 IMAD.MOV R203, RZ, RZ, -R203 ;  /* 0x000000ffffcbd224 */ /* 0x000fe200078e0acb */
[----:B------:R-:W-:Y:S01]  /*9960*/  ISETP.GE.AND P5, PT, R5, RZ, PT ;  /* 0x000000ff0500720c */ /* 0x000fe20003fa6270 */
[----:B------:R-:W-:-:S04]  /*9970*/  IMAD.HI.U32 R5, R3, R210, RZ ;  /* 0x000000d203057227 */ /* 0x000fc800078e00ff */
[----:B------:R-:W-:Y:S01]  /*9980*/  @!P0 IMAD.IADD R204, R204, 0x1, -R6 ;  /* 0x00000001cccc8824 */ /* 0x000fe200078e0a06 */
[----:B------:R-:W-:Y:S01]  /*9990*/  ISETP.GT.U32.AND P0, PT, R6, R207, PT ;  /* 0x000000cf0600720c */ /* 0x000fe20003f04070 */
[----:B------:R-:W-:Y:S02]  /*99a0*/  IMAD.MOV R211, RZ, RZ, -R4 ;  /* 0x000000ffffd37224 */ /* 0x000fe400078e0a04 */
[----:B------:R-:W-:-:S04]  /*99b0*/  IMAD.HI.U32 R209, R3, R212, RZ ;  /* 0x000000d403d17227 */ /* 0x000fc800078e00ff */
[----:B------:R-:W-:Y:S02]  /*99c0*/  @!P1 IMAD.IADD R205, R205, 0x1, -R6 ;  /* 0x00000001cdcd9824 */ /* 0x000fe400078e0a06 */
[----:B------:R-:W-:Y:S02]  /*99d0*/  IMAD.MOV R5, RZ, RZ, -R5 ;  /* 0x000000ffff057224 */ /* 0x000fe400078e0a05 */
[C---:B------:R-:W-:Y:S01]  /*99e0*/  IMAD R208, R6.reuse, R211, R208 ;  /* 0x000000d306d07224 */ /* 0x040fe200078e02d0 */
[C---:B------:R-:W-:Y:S01]  /*99f0*/  ISETP.GT.U32.AND P1, PT, R6.reuse, R205, PT ;  /* 0x000000cd0600720c */ /* 0x040fe20003f24070 */
[----:B------:R-:W-:Y:S02]  /*9a00*/  IMAD.MOV R211, RZ, RZ, -R209 ;  /* 0x000000ffffd37224 */ /* 0x000fe400078e0ad1 */
[----:B------:R-:W-:Y:S01]  /*9a10*/  IMAD R209, R6, R5, R210 ;  /* 0x0000000506d17224 */ /* 0x000fe200078e02d2 */
[----:B------:R-:W-:Y:S01]  /*9a20*/  LOP3.LUT R5, R2, 0x1a4, RZ, 0xfc, !PT ;  /* 0x000001a402057812 */ /* 0x000fe200078efcff */
[----:B------:R-:W-:Y:S01]  /*9a30*/  @!P3 IMAD.MOV R204, RZ, RZ, -R204 ;  /* 0x000000ffffccb224 */ /* 0x000fe200078e0acc */
[----:B------:R-:W-:Y:S01]  /*9a40*/  ISETP.GT.U32.AND P3, PT, R6, R208, PT ;  /* 0x000000d00600720c */ /* 0x000fe20003f64070 */
[--C-:B------:R-:W-:Y:S01]  /*9a50*/  @!P4 IMAD.IADD R206, R206, 0x1, -R6.reuse ;  /* 0x00000001cecec824 */ /* 0x100fe200078e0a06 */
[----:B------:R-:W-:Y:S01]  /*9a60*/  ISETP.GT.U32.AND P4, PT, R6, R209, PT ;  /* 0x000000d10600720c */ /* 0x000fe20003f84070 */
[----:B------:R-:W-:-:S02]  /*9a70*/  @!P0 IMAD.IADD R207, R207, 0x1, -R6 ;  /* 0x00000001cfcf8824 */ /* 0x000fc400078e0a06 */
[C---:B------:R-:W-:Y:S01]  /*9a80*/  IMAD R210, R6.reuse, R211, R212 ;  /* 0x000000d306d27224 */ /* 0x040fe200078e02d4 */
[----:B------:R-:W-:Y:S01]  /*9a90*/  IABS R211, R5 ;  /* 0x0000000500d37213 */ /* 0x000fe20000000000 */
[----:B------:R-:W-:Y:S01]  /*9aa0*/  @!P6 IMAD.MOV R206, RZ, RZ, -R206 ;  /* 0x000000ffffcee224 */ /* 0x000fe200078e0ace */
[C---:B------:R-:W-:Y:S01]  /*9ab0*/  ISETP.GT.U32.AND P0, PT, R6.reuse, R207, PT ;  /* 0x000000cf0600720c */ /* 0x040fe20003f04070 */
[--C-:B------:R-:W-:Y:S01]  /*9ac0*/  @!P1 IMAD.IADD R205, R205, 0x1, -R6.reuse ;  /* 0x00000001cdcd9824 */ /* 0x100fe200078e0a06 */
[----:B------:R-:W-:Y:S01]  /*9ad0*/  ISETP.GT.U32.AND P6, PT, R6, R210, PT ;  /* 0x000000d20600720c */ /* 0x000fe20003fc4070 */
[----:B------:R-:W-:Y:S01]  /*9ae0*/  IMAD.HI.U32 R4, R3, R211, RZ ;  /* 0x000000d303047227 */ /* 0x000fe200078e00ff */
[----:B------:R-:W-:Y:S02]  /*9af0*/  ISETP.GE.AND P1, PT, R213, RZ, PT ;  /* 0x000000ffd500720c */ /* 0x000fe40003f26270 */
[----:B------:R-:W-:Y:S01]  /*9b00*/  IABS R213, R217 ;  /* 0x000000d900d57213 */ /* 0x000fe20000000000 */
[--C-:B------:R-:W-:Y:S01]  /*9b10*/  @!P3 IMAD.IADD R208, R208, 0x1, -R6.reuse ;  /* 0x00000001d0d0b824 */ /* 0x100fe200078e0a06 */
[----:B------:R-:W-:Y:S01]  /*9b20*/  ISETP.GE.AND P3, PT, R5, RZ, PT ;  /* 0x000000ff0500720c */ /* 0x000fe20003f66270 */
[----:B------:R-:W-:Y:S01]  /*9b30*/  @!P2 IMAD.MOV R205, RZ, RZ, -R205 ;  /* 0x000000ffffcda224 */ /* 0x000fe200078e0acd */
[----:B------:R-:W-:Y:S01]  /*9b40*/  ISETP.GE.AND P2, PT, R214, RZ, PT ;  /* 0x000000ffd600720c */ /* 0x000fe20003f46270 */
[--C-:B------:R-:W-:Y:S01]  /*9b50*/  @!P4 IMAD.IADD R209, R209, 0x1, -R6.reuse ;  /* 0x00000001d1d1c824 */ /* 0x100fe200078e0a06 */
[----:B------:R-:W-:Y:S01]  /*9b60*/  ISETP.GT.U32.AND P4, PT, R6, R208, PT ;  /* 0x000000d00600720c */ /* 0x000fe20003f84070 */
[----:B------:R-:W-:Y:S01]  /*9b70*/  @!P0 IMAD.IADD R207, R207, 0x1, -R6 ;  /* 0x00000001cfcf8824 */ /* 0x000fe200078e0a06 */
[----:B------:R-:W-:Y:S01]  /*9b80*/  LOP3.LUT R214, R2, 0x1a6, RZ, 0xfc, !PT ;  /* 0x000001a602d67812 */ /* 0x000fe200078efcff */
[----:B------:R-:W-:Y:S01]  /*9b90*/  IMAD.MOV R4, RZ, RZ, -R4 ;  /* 0x000000ffff047224 */ /* 0x000fe200078e0a04 */
[----:B------:R-:W-:Y:S01]  /*9ba0*/  ISETP.GE.AND P0, PT, R215, RZ, PT ;  /* 0x000000ffd700720c */ /* 0x000fe20003f06270 */
[----:B------:R-:W-:Y:S01]  /*9bb0*/  @!P6 IMAD.IADD R210, R210, 0x1, -R6 ;  /* 0x00000001d2d2e824 */ /* 0x000fe200078e0a06 */
[----:B------:R-:W-:Y:S01]  /*9bc0*/  IABS R212, R214 ;  /* 0x000000d600d47213 */ /* 0x000fe20000000000 */
[C---:B------:R-:W-:Y:S01]  /*9bd0*/  IMAD R211, R6.reuse, R4, R211 ;  /* 0x0000000406d37224 */ /* 0x040fe200078e02d3 */
[C---:B------:R-:W-:Y:S01]  /*9be0*/  ISETP.GT.U32.AND P6, PT, R6.reuse, R209, PT ;  /* 0x000000d10600720c */ /* 0x040fe20003fc4070 */
[----:B------:R-:W-:Y:S01]  /*9bf0*/  @!P5 IMAD.MOV R207, RZ, RZ, -R207 ;  /* 0x000000ffffcfd224 */ /* 0x000fe200078e0acf */
[----:B------:R-:W-:Y:S01]  /*9c00*/  ISETP.GT.U32.AND P5, PT, R6, R210, PT ;  /* 0x000000d20600720c */ /* 0x000fe20003fa4070 */
[----:B------:R-:W-:Y:S01]  /*9c10*/  IMAD.HI.U32 R4, R3, R212, RZ ;  /* 0x000000d403047227 */ /* 0x000fe200078e00ff */
[----:B------:R-:W-:-:S03]  /*9c20*/  IABS R215, R218 ;  /* 0x000000da00d77213 */ /* 0x000fc60000000000 */
[----:B------:R-:W-:Y:S01]  /*9c30*/  @!P4 IMAD.IADD R208, R208, 0x1, -R6 ;  /* 0x00000001d0d0c824 */ /* 0x000fe200078e0a06 */
        /* <DEDUP_REMOVED lines=8> */
[----:B------:R-:W-:Y:S01]  /*9cc0*/  @!P5 IMAD.IADD R210, R210, 0x1, -R6 ;  /* 0x00000001d2d2d824 */ /* 0x000fe200078e0a06 */
[----:B------:R-:W-:Y:S01]  /*9cd0*/  ISETP.GE.AND P5, PT, R214, RZ, PT ;  /* 0x000000ffd600720c */ /* 0x000fe20003fa6270 */
[----:B------:R-:W-:-:S04]  /*9ce0*/  IMAD.HI.U32 R214, R3, R216, RZ ;  /* 0x000000d803d67227 */ /* 0x000fc800078e00ff */
[----:B------:R-:W-:Y:S02]  /*9cf0*/  IMAD.MOV R5, RZ, RZ, -R5 ;  /* 0x000000ffff057224 */ /* 0x000fe400078e0a05 */
[C---:B------:R-:W-:Y:S02]  /*9d00*/  IMAD R213, R6.reuse, R4, R213 ;  /* 0x0000000406d57224 */ /* 0x040fe400078e02d5 */
[----:B------:R-:W-:Y:S01]  /*9d10*/  @!P4 IMAD.IADD R211, R211, 0x1, -R6 ;  /* 0x00000001d3d3c824 */ /* 0x000fe200078e0a06 */
[----:B------:R-:W-:Y:S01]  /*9d20*/  ISETP.GE.AND P4, PT, R217, RZ, PT ;  /* 0x000000ffd900720c */ /* 0x000fe20003f86270 */
[----:B------:R-:W-:Y:S02]  /*9d30*/  IMAD.MOV R217, RZ, RZ, -R214 ;  /* 0x000000ffffd97224 */ /* 0x000fe400078e0ad6 */
[C---:B------:R-:W-:Y:S02]  /*9d40*/  IMAD R214, R6.reuse, R5, R215 ;  /* 0x0000000506d67224 */ /* 0x040fe400078e02d7 */
[----:B------:R-:W-:Y:S01]  /*9d50*/  @!P2 IMAD.MOV R209, RZ, RZ, -R209 ;  /* 0x000000ffffd1a224 */ /* 0x000fe200078e0ad1 */
[C---:B------:R-:W-:Y:S01]  /*9d60*/  ISETP.GT.U32.AND P2, PT, R6.reuse, R213, PT ;  /* 0x000000d50600720c */ /* 0x040fe20003f44070 */
[----:B------:R-:W-:Y:S01]  /*9d70*/  @!P0 IMAD.MOV R210, RZ, RZ, -R210 ;  /* 0x000000ffffd28224 */ /* 0x000fe200078e0ad2 */
[----:B------:R-:W-:Y:S01]  /*9d80*/  ISETP.GT.U32.AND P0, PT, R6, R214, PT ;  /* 0x000000d60600720c */ /* 0x000fe20003f04070 */
[----:B------:R-:W-:-:S02]  /*9d90*/  @!P6 IMAD.IADD R212, R212, 0x1, -R6 ;  /* 0x00000001d4d4e824 */ /* 0x000fc400078e0a06 */
[C---:B------:R-:W-:Y:S01]  /*9da0*/  IMAD R215, R6.reuse, R217, R216 ;  /* 0x000000d906d77224 */ /* 0x040fe200078e02d8 */
[----:B------:R-:W-:Y:S01]  /*9db0*/  IABS R216, R220 ;  /* 0x000000dc00d87213 */ /* 0x000fe20000000000 */
[----:B------:R-:W-:Y:S01]  /*9dc0*/  @!P1 IMAD.MOV R208, RZ, RZ, -R208 ;  /* 0x000000ffffd09224 */ /* 0x000fe200078e0ad0 */
[C---:B------:R-:W-:Y:S02]  /*9dd0*/  ISETP.GT.U32.AND P6, PT, R6.reuse, R212, PT ;  /* 0x000000d40600720c */ /* 0x040fe40003fc4070 */
[----:B------:R-:W-:Y:S01]  /*9de0*/  ISETP.GT.U32.AND P1, PT, R6, R211, PT ;  /* 0x000000d30600720c */ /* 0x000fe20003f24070 */
[----:B------:R-:W-:Y:S01]  /*9df0*/  IMAD.HI.U32 R4, R3, R216, RZ ;  /* 0x000000d803047227 */ /* 0x000fe200078e00ff */
[----:B------:R-:W-:-:S03]  /*9e00*/  IABS R217, R222 ;  /* 0x000000de00d97213 */ /* 0x000fc60000000000 */
[--C-:B------:R-:W-:Y:S01]  /*9e10*/  @!P2 IMAD.IADD R213, R213, 0x1, -R6.reuse ;  /* 0x00000001d5d5a824 */ /* 0x100fe200078e0a06 */
[----:B------:R-:W-:Y:S01]  /*9e20*/  ISETP.GE.AND P2, PT, R219, RZ, PT ;  /* 0x000000ffdb00720c */ /* 0x000fe20003f46270 */
[----:B------:R-:W-:Y:S01]  /*9e30*/  @!P0 IMAD.IADD R214, R214, 0x1, -R6 ;  /* 0x00000001d6d68824 */ /* 0x000fe200078e0a06 */
[----:B------:R-:W-:Y:S01]  /*9e40*/  IABS R219, R223 ;  /* 0x000000df00db7213 */ /* 0x000fe20000000000 */
[----:B------:R-:W-:Y:S01]  /*9e50*/  IMAD.MOV R5, RZ, RZ, -R4 ;  /* 0x000000ffff057224 */ /* 0x000fe200078e0a04 */
[----:B------:R-:W-:Y:S01]  /*9e60*/  ISETP.GT.U32.AND P0, PT, R6, R213, PT ;  /* 0x000000d50600720c */ /* 0x000fe20003f04070 */
[----:B------:R-:W-:Y:S01]  /*9e70*/  @!P6 IMAD.IADD R212, R212, 0x1, -R6 ;  /* 0x00000001d4d4e824 */ /* 0x000fe200078e0a06 */
[C---:B------:R-:W-:Y:S01]  /*9e80*/  ISETP.GT.U32.AND P6, PT, R6.reuse, R215, PT ;  /* 0x000000d70600720c */ /* 0x040fe20003fc4070 */
[----:B------:R-:W-:Y:S02]  /*9e90*/  IMAD R216, R6, R5, R216 ;  /* 0x0000000506d87224 */ /* 0x000fe400078e02d8 */
[----:B------:R-:W-:-:S04]  /*9ea0*/  IMAD.HI.U32 R4, R3, R217, RZ ;  /* 0x000000d903047227 */ /* 0x000fc800078e00ff */
[----:B------:R-:W-:Y:S01]  /*9eb0*/  @!P1 IMAD.IADD R211, R211, 0x1, -R6 ;  /* 0x00000001d3d39824 */ /* 0x000fe200078e0a06 */
[----:B------:R-:W-:Y:S01]  /*9ec0*/  ISETP.GE.AND P1, PT, R218, RZ, PT ;  /* 0x000000ffda00720c */ /* 0x000fe20003f26270 */
[----:B------:R-:W-:Y:S01]  /*9ed0*/  IMAD.MOV R4, RZ, RZ, -R4 ;  /* 0x000000ffff047224 */ /* 0x000fe200078e0a04 */
[----:B------:R-:W-:Y:S01]  /*9ee0*/  IABS R218, R221 ;  /* 0x000000dd00da7213 */ /* 0x000fe20000000000 */
[--C-:B------:R-:W-:Y:S01]  /*9ef0*/  @!P0 IMAD.IADD R213, R213, 0x1, -R6.reuse ;  /* 0x00000001d5d58824 */ /* 0x100fe200078e0a06 */
[C---:B------:R-:W-:Y:S01]  /*9f00*/  ISETP.GT.U32.AND P0, PT, R6.reuse, R216, PT ;  /* 0x000000d80600720c */ /* 0x040fe20003f04070 */
[----:B------:R-:W-:Y:S01]  /*9f10*/  @!P6 IMAD.IADD R215, R215, 0x1, -R6 ;  /* 0x00000001d7d7e824 */ /* 0x000fe200078e0a06 */
[C---:B------:R-:W-:Y:S01]  /*9f20*/  ISETP.GT.U32.AND P6, PT, R6.reuse, R214, PT ;  /* 0x000000d60600720c */ /* 0x040fe20003fc4070 */
[----:B------:R-:W-:Y:S02]  /*9f30*/  IMAD R217, R6, R4, R217 ;  /* 0x0000000406d97224 */ /* 0x000fe400078e02d9 */
[----:B------:R-:W-:-:S04]  /*9f40*/  IMAD.HI.U32 R4, R3, R218, RZ ;  /* 0x000000da03047227 */ /* 0x000fc800078e00ff */
[----:B------:R-:W-:Y:S02]  /*9f50*/  @!P5 IMAD.MOV R212, RZ, RZ, -R212 ;  /* 0x000000ffffd4d224 */ /* 0x000fe400078e0ad4 */
[----:B------:R-:W-:Y:S02]  /*9f60*/  IMAD.MOV R5, RZ, RZ, -R4 ;  /* 0x000000ffff057224 */ /* 0x000fe400078e0a04 */
[--C-:B------:R-:W-:Y:S01]  /*9f70*/  @!P0 IMAD.IADD R216, R216, 0x1, -R6.reuse ;  /* 0x00000001d8d88824 */ /* 0x100fe200078e0a06 */
[----:B------:R-:W-:Y:S01]  /*9f80*/  ISETP.GE.AND P0, PT, R222, RZ, PT ;  /* 0x000000ffde00720c */ /* 0x000fe20003f06270 */
[----:B------:R-:W-:Y:S01]  /*9f90*/  @!P6 IMAD.IADD R214, R214, 0x1, -R6 ;  /* 0x00000001d6d6e824 */ /* 0x000fe200078e0a06 */
[C---:B------:R-:W-:Y:S01]  /*9fa0*/  ISETP.GT.U32.AND P6, PT, R6.reuse, R217, PT ;  /* 0x000000d90600720c */ /* 0x040fe20003fc4070 */
[----:B------:R-:W-:Y:S01]  /*9fb0*/  IMAD.HI.U32 R4, R3, R219, RZ ;  /* 0x000000db03047227 */ /* 0x000fe200078e00ff */
[----:B------:R-:W-:Y:S02]  /*9fc0*/  ISETP.GT.U32.AND P5, PT, R6, R216, PT ;  /* 0x000000d80600720c */ /* 0x000fe40003fa4070 */
[----:B------:R-:W-:Y:S01]  /*9fd0*/  LOP3.LUT R222, R2, 0x1b8, RZ, 0xfc, !PT ;  /* 0x000001b802de7812 */ /* 0x000fe200078efcff */
[----:B------:R-:W-:Y:S01]  /*9fe0*/  @!P3 IMAD.MOV R211, RZ, RZ, -R211 ;  /* 0x000000ffffd3b224 */ /* 0x000fe200078e0ad3 */
[C---:B------:R-:W-:Y:S01]  /*9ff0*/  ISETP.GT.U32.AND P3, PT, R6.reuse, R215, PT ;  /* 0x000000d70600720c */ /* 0x040fe20003f64070 */
[----:B------:R-:W-:-:S02]  /*a000*/  IMAD R218, R6, R5, R218 ;  /* 0x0000000506da7224 */ /* 0x000fc400078e02da */
[----:B------:R-:W-:Y:S02]  /*a010*/  IMAD.MOV R5, RZ, RZ, -R4 ;  /* 0x000000ffff057224 */ /* 0x000fe400078e0a04 */
[----:B------:R-:W-:Y:S01]  /*a020*/  @!P4 IMAD.MOV R213, RZ, RZ, -R213 ;  /* 0x000000ffffd5c224 */ /* 0x000fe200078e0ad5 */
[C---:B------:R-:W-:Y:S01]  /*a030*/  ISETP.GT.U32.AND P4, PT, R6.reuse, R218, PT ;  /* 0x000000da0600720c */ /* 0x040fe20003f84070 */
[----:B------:R-:W-:Y:S02]  /*a040*/  IMAD R219, R6, R5, R219 ;  /* 0x0000000506db7224 */ /* 0x000fe400078e02db */
[--C-:B------:R-:W-:Y:S02]  /*a050*/  @!P5 IMAD.IADD R216, R216, 0x1, -R6.reuse ;  /* 0x00000001d8d8d824 */ /* 0x100fe400078e0a06 */
        /* <DEDUP_REMOVED lines=14> */
[----:B------:R-:W-:Y:S01]  /*a140*/  ISETP.GT.U32.AND P5, PT, R6, R218, PT ;  /* 0x000000da0600720c */ /* 0x000fe20003fa4070 */
[----:B------:R-:W-:Y:S01]  /*a150*/  IMAD.MOV R5, RZ, RZ, -R4 ;  /* 0x000000ffff057224 */ /* 0x000fe200078e0a04 */
[----:B------:R-:W-:Y:S01]  /*a160*/  LOP3.LUT R223, R2, 0x1ba, RZ, 0xfc, !PT ;  /* 0x000001ba02df7812 */ /* 0x000fe200078efcff */
[----:B------:R-:W-:Y:S01]  /*a170*/  IMAD.HI.U32 R4, R3, R221, RZ ;  /* 0x000000dd03047227 */ /* 0x000fe200078e00ff */
[----:B------:R-:W-:Y:S02]  /*a180*/  ISETP.GE.AND P4, PT, R222, RZ, PT ;  /* 0x000000ffde00720c */ /* 0x000fe40003f86270 */
[----:B------:R-:W-:Y:S01]  /*a190*/  IABS R222, R223 ;  /* 0x000000df00de7213 */ /* 0x000fe20000000000 */
[----:B------:R-:W-:Y:S01]  /*a1a0*/  @!P6 IMAD.IADD R217, R217, 0x1, -R6 ;  /* 0x00000001d9d9e824 */ /* 0x000fe200078e0a06 */
[----:B------:R-:W-:Y:S01]  /*a1b0*/  ISETP.GE.AND P6, PT, R224, RZ, PT ;  /* 0x000000ffe000720c */ /* 0x000fe20003fc6270 */
[----:B------:R-:W-:Y:S01]  /*a1c0*/  IMAD R220, R6, R5, R220 ;  /* 0x0000000506dc7224 */ /* 0x000fe200078e02dc */
[----:B------:R-:W-:Y:S01]  /*a1d0*/  IABS R224, R226 ;  /* 0x000000e200e07213 */ /* 0x000fe20000000000 */
[----:B------:R-:W-:-:S02]  /*a1e0*/  IMAD.MOV R4, RZ, RZ, -R4 ;  /* 0x000000ffff047224 */ /* 0x000fc400078e0a04 */
[----:B------:R-:W-:Y:S01]  /*a1f0*/  @!P0 IMAD.MOV R217, RZ, RZ, -R217 ;  /* 0x000000ffffd98224 */ /* 0x000fe200078e0ad9 */
[C---:B------:R-:W-:Y:S01]  /*a200*/  ISETP.GT.U32.AND P0, PT, R6.reuse, R220, PT ;  /* 0x000000dc0600720c */ /* 0x040fe20003f04070 */
[C---:B------:R-:W-:Y:S02]  /*a210*/  IMAD R221, R6.reuse, R4, R221 ;  /* 0x0000000406dd7224 */ /* 0x040fe400078e02dd */
[----:B------:R-:W-:Y:S01]  /*a220*/  @!P3 IMAD.MOV R216, RZ, RZ, -R216 ;  /* 0x000000ffffd8b224 */ /* 0x000fe200078e0ad8 */
[----:B------:R-:W-:Y:S01]  /*a230*/  ISETP.GT.U32.AND P3, PT, R6, R219, PT ;  /* 0x000000db0600720c */ /* 0x000fe20003f64070 */
[----:B------:R-:W-:Y:S01]  /*a240*/  @!P5 IMAD.IADD R218, R218, 0x1, -R6 ;  /* 0x00000001dadad824 */ /* 0x000fe200078e0a06 */
[----:B------:R-:W-:Y:S01]  /*a250*/  ISETP.GT.U32.AND P5, PT, R6, R221, PT ;  /* 0x000000dd0600720c */ /* 0x000fe20003fa4070 */
[----:B------:R-:W-:-:S04]  /*a260*/  IMAD.HI.U32 R4, R3, R222, RZ ;  /* 0x000000de03047227 */ /* 0x000fc800078e00ff */
[----:B------:R-:W-:-:S04]  /*a270*/  IMAD.HI.U32 R5, R3, R224, RZ ;  /* 0x000000e003057227 */ /* 0x000fc800078e00ff */
[--C-:B------:R-:W-:Y:S01]  /*a280*/  @!P0 IMAD.IADD R220, R220, 0x1, -R6.reuse ;  /* 0x00000001dcdc8824 */ /* 0x100fe200078e0a06 */
[----:B------:R-:W-:Y:S01]  /*a290*/  ISETP.GE.AND P0, PT, R226, RZ, PT ;  /* 0x000000ffe200720c */ /* 0x000fe20003f06270 */
[--C-:B------:R-:W-:Y:S01]  /*a2a0*/  @!P3 IMAD.IADD R219, R219, 0x1, -R6.reuse ;  /* 0x00000001dbdbb824 */ /* 0x100fe200078e0a06 */
[----:B------:R-:W-:Y:S01]  /*a2b0*/  ISETP.GE.AND P3, PT, R223, RZ, PT ;  /* 0x000000ffdf00720c */ /* 0x000fe20003f66270 */
[----:B------:R-:W-:Y:S01]  /*a2c0*/  @!P5 IMAD.IADD R221, R221, 0x1, -R6 ;  /* 0x00000001ddddd824 */ /* 0x000fe200078e0a06 */
[C---:B------:R-:W-:Y:S01]  /*a2d0*/  ISETP.GT.U32.AND P5, PT, R6.reuse, R220, PT ;  /* 0x000000dc0600720c */ /* 0x040fe20003fa4070 */
[----:B------:R-:W-:Y:S01]  /*a2e0*/  IMAD.MOV R223, RZ, RZ, -R4 ;  /* 0x000000ffffdf7224 */ /* 0x000fe200078e0a04 */
[----:B------:R-:W-:Y:S01]  /*a2f0*/  IABS R226, R232 ;  /* 0x000000e800e27213 */ /* 0x000fe20000000000 */
[----:B------:R-:W-:Y:S02]  /*a300*/  IMAD.MOV R5, RZ, RZ, -R5 ;  /* 0x000000ffff057224 */ /* 0x000fe400078e0a05 */
[----:B------:R-:W-:-:S02]  /*a310*/  IMAD R222, R6, R223, R222 ;  /* 0x000000df06de7224 */ /* 0x000fc400078e02de */
[----:B------:R-:W-:Y:S01]  /*a320*/  @!P1 IMAD.MOV R218, RZ, RZ, -R218 ;  /* 0x000000ffffda9224 */ /* 0x000fe200078e0ada */
[----:B------:R-:W-:Y:S01]  /*a330*/  ISETP.GT.U32.AND P1, PT, R6, R221, PT ;  /* 0x000000dd0600720c */ /* 0x000fe20003f24070 */
[----:B------:R-:W-:-:S04]  /*a340*/  IMAD.HI.U32 R4, R3, R225, RZ ;  /* 0x000000e103047227 */ /* 0x000fc800078e00ff */
[C---:B------:R-:W-:Y:S01]  /*a350*/  IMAD R223, R6.reuse, R5, R224 ;  /* 0x0000000506df7224 */ /* 0x040fe200078e02e0 */
[----:B------:R-:W-:Y:S01]  /*a360*/  IABS R5, R230 ;  /* 0x000000e600057213 */ /* 0x000fe20000000000 */
[----:B------:R-:W-:Y:S01]  /*a370*/  @!P2 IMAD.MOV R219, RZ, RZ, -R219 ;  /* 0x000000ffffdba224 */ /* 0x000fe200078e0adb */
[----:B------:R-:W-:Y:S01]  /*a380*/  ISETP.GT.U32.AND P2, PT, R6, R222, PT ;  /* 0x000000de0600720c */ /* 0x000fe20003f44070 */
[----:B------:R-:W-:Y:S02]  /*a390*/  IMAD.MOV R4, RZ, RZ, -R4 ;  /* 0x000000ffff047224 */ /* 0x000fe400078e0a04 */
[--C-:B------:R-:W-:Y:S01]  /*a3a0*/  @!P5 IMAD.IADD R220, R220, 0x1, -R6.reuse ;  /* 0x00000001dcdcd824 */ /* 0x100fe200078e0a06 */
[C---:B------:R-:W-:Y:S01]  /*a3b0*/  ISETP.GT.U32.AND P5, PT, R6.reuse, R223, PT ;  /* 0x000000df0600720c */ /* 0x040fe20003fa4070 */
[----:B------:R-:W-:Y:S01]  /*a3c0*/  IMAD R224, R6, R4, R225 ;  /* 0x0000000406e07224 */ /* 0x000fe200078e02e1 */
[----:B------:R-:W-:Y:S01]  /*a3d0*/  IABS R4, R229 ;  /* 0x000000e500047213 */ /* 0x000fe20000000000 */
[----:B------:R-:W-:-:S02]  /*a3e0*/  @!P1 IMAD.IADD R221, R221, 0x1, -R6 ;  /* 0x00000001dddd9824 */ /* 0x000fc400078e0a06 */
[----:B------:R-:W-:Y:S01]  /*a3f0*/  IMAD.HI.U32 R225, R3, R228, RZ ;  /* 0x000000e403e17227 */ /* 0x000fe200078e00ff */
[----:B------:R-:W-:-:S03]  /*a400*/  ISETP.GT.U32.AND P1, PT, R6, R224, PT ;  /* 0x000000e00600720c */ /* 0x000fc60003f24070 */
[--C-:B------:R-:W-:Y:S01]  /*a410*/  @!P2 IMAD.IADD R222, R222, 0x1, -R6.reuse ;  /* 0x00000001dedea824 */ /* 0x100fe200078e0a06 */
[----:B------:R-:W-:Y:S01]  /*a420*/  ISETP.GE.AND P2, PT, R227, RZ, PT ;  /* 0x000000ffe300720c */ /* 0x000fe20003f46270 */
[----:B------:R-:W-:Y:S02]  /*a430*/  IMAD.MOV R225, RZ, RZ, -R225 ;  /* 0x000000ffffe17224 */ /* 0x000fe400078e0ae1 */
[----:B------:R-:W-:Y:S01]  /*a440*/  @!P5 IMAD.IADD R223, R223, 0x1, -R6 ;  /* 0x00000001dfdfd824 */ /* 0x000fe200078e0a06 */
[----:B------:R-:W-:Y:S01]  /*a450*/  ISETP.GT.U32.AND P5, PT, R6, R222, PT ;  /* 0x000000de0600720c */ /* 0x000fe20003fa4070 */
[----:B------:R-:W-:-:S04]  /*a460*/  IMAD.HI.U32 R227, R3, R226, RZ ;  /* 0x000000e203e37227 */ /* 0x000fc800078e00ff */
[----:B------:R-:W-:Y:S01]  /*a470*/  @!P1 IMAD.IADD R224, R224, 0x1, -R6 ;  /* 0x00000001e0e09824 */ /* 0x000fe200078e0a06 */
[C---:B------:R-:W-:Y:S01]  /*a480*/  ISETP.GT.U32.AND P1, PT, R6.reuse, R223, PT ;  /* 0x000000df0600720c */ /* 0x040fe20003f24070 */
[----:B------:R-:W-:Y:S02]  /*a490*/  IMAD R225, R6, R225, R228 ;  /* 0x000000e106e17224 */ /* 0x000fe400078e02e4 */
[----:B------:R-:W-:Y:S02]  /*a4a0*/  IMAD.MOV R231, RZ, RZ, -R227 ;  /* 0x000000ffffe77224 */ /* 0x000fe400078e0ae3 */
[----:B------:R-:W-:-:S04]  /*a4b0*/  IMAD.HI.U32 R227, R3, R5, RZ ;  /* 0x0000000503e37227 */ /* 0x000fc800078e00ff */
[----:B------:R-:W-:Y:S01]  /*a4c0*/  @!P5 IMAD.IADD R222, R222, 0x1, -R6 ;  /* 0x00000001deded824 */ /* 0x000fe200078e0a06 */
[C---:B------:R-:W-:Y:S01]  /*a4d0*/  ISETP.GT.U32.AND P5, PT, R6.reuse, R225, PT ;  /* 0x000000e10600720c */ /* 0x040fe20003fa4070 */
[----:B------:R-:W-:Y:S01]  /*a4e0*/  IMAD R226, R6, R231, R226 ;  /* 0x000000e706e27224 */ /* 0x000fe200078e02e2 */
[----:B------:R-:W-:Y:S01]  /*a4f0*/  LOP3.LUT R231, R2, 0x1ca, RZ, 0xfc, !PT ;  /* 0x000001ca02e77812 */ /* 0x000fe200078efcff */
[----:B------:R-:W-:Y:S02]  /*a500*/  IMAD.MOV R227, RZ, RZ, -R227 ;  /* 0x000000ffffe37224 */ /* 0x000fe400078e0ae3 */
[----:B------:R-:W-:Y:S01]  /*a510*/  @!P1 IMAD.IADD R223, R223, 0x1, -R6 ;  /* 0x00000001dfdf9824 */ /* 0x000fe200078e0a06 */
[C---:B------:R-:W-:Y:S01]  /*a520*/  ISETP.GT.U32.AND P1, PT, R6.reuse, R226, PT ;  /* 0x000000e20600720c */ /* 0x040fe20003f24070 */
[----:B------:R-:W-:Y:S01]  /*a530*/  @!P6 IMAD.MOV R220, RZ, RZ, -R220 ;  /* 0x000000ffffdce224 */ /* 0x000fe200078e0adc */
[C---:B------:R-:W-:Y:S01]  /*a540*/  ISETP.GT.U32.AND P6, PT, R6.reuse, R224, PT ;  /* 0x000000e00600720c */ /* 0x040fe20003fc4070 */
[----:B------:R-:W-:Y:S01]  /*a550*/  IMAD R227, R6, R227, R5 ;  /* 0x000000e306e37224 */ /* 0x000fe200078e0205 */
[----:B------:R-:W-:Y:S01]  /*a560*/  IABS R235, R231 ;  /* 0x000000e700eb7213 */ /* 0x000fe20000000000 */
[----:B------:R-:W-:-:S04]  /*a570*/  IMAD.HI.U32 R228, R3, R4, RZ ;  /* 0x0000000403e47227 */ /* 0x000fc800078e00ff */
[----:B------:R-:W-:Y:S01]  /*a580*/  @!P4 IMAD.MOV R221, RZ, RZ, -R221 ;  /* 0x000000ffffddc224 */ /* 0x000fe200078e0add */
[----:B------:R-:W-:Y:S01]  /*a590*/  ISETP.GE.AND P4, PT, R233, RZ, PT ;  /* 0x000000ffe900720c */ /* 0x000fe20003f86270 */
[----:B------:R-:W-:Y:S01]  /*a5a0*/  @!P5 IMAD.IADD R225, R225, 0x1, -R6 ;  /* 0x00000001e1e1d824 */ /* 0x000fe200078e0a06 */
[----:B------:R-:W-:Y:S01]  /*a5b0*/  ISETP.GT.U32.AND P5, PT, R6, R227, PT ;  /* 0x000000e30600720c */ /* 0x000fe20003fa4070 */
[----:B------:R-:W-:Y:S02]  /*a5c0*/  IMAD.MOV R233, RZ, RZ, -R228 ;  /* 0x000000ffffe97224 */ /* 0x000fe400078e0ae4 */
[----:B------:R-:W-:Y:S01]  /*a5d0*/  @!P1 IMAD.IADD R226, R226, 0x1, -R6 ;  /* 0x00000001e2e29824 */ /* 0x000fe200078e0a06 */
[C---:B------:R-:W-:Y:S01]  /*a5e0*/  ISETP.GT.U32.AND P1, PT, R6.reuse, R225, PT ;  /* 0x000000e10600720c */ /* 0x040fe20003f24070 */
[----:B------:R-:W-:Y:S02]  /*a5f0*/  IMAD R228, R6, R233, R4 ;  /* 0x000000e906e47224 */ /* 0x000fe400078e0204 */
[----:B------:R-:W-:Y:S01]  /*a600*/  @!P6 IMAD.IADD R224, R224, 0x1, -R6 ;  /* 0x00000001e0e0e824 */ /* 0x000fe200078e0a06 */
[----:B------:R-:W-:Y:S01]  /*a610*/  ISETP.GE.AND P6, PT, R232, RZ, PT ;  /* 0x000000ffe800720c */ /* 0x000fe20003fc6270 */
[----:B------:R-:W-:Y:S01]  /*a620*/  @!P0 IMAD.MOV R223, RZ, RZ, -R223 ;  /* 0x000000ffffdf8224 */ /* 0x000fe200078e0adf */
[C---:B------:R-:W-:Y:S01]  /*a630*/  ISETP.GT.U32.AND P0, PT, R6.reuse, R228, PT ;  /* 0x000000e40600720c */ /* 0x040fe20003f04070 */
[----:B------:R-:W-:Y:S01]  /*a640*/  @!P3 IMAD.MOV R222, RZ, RZ, -R222 ;  /* 0x000000ffffdeb224 */ /* 0x000fe200078e0ade */
[----:B------:R-:W-:Y:S01]  /*a650*/  IABS R232, R234 ;  /* 0x000000ea00e87213 */ /* 0x000fe20000000000 */
[----:B------:R-:W-:Y:S01]  /*a660*/  @!P5 IMAD.IADD R227, R227, 0x1, -R6 ;  /* 0x00000001e3e3d824 */ /* 0x000fe200078e0a06 */
[----:B------:R-:W-:Y:S01]  /*a670*/  ISETP.GT.U32.AND P3, PT, R6, R226, PT ;  /* 0x000000e20600720c */ /* 0x000fe20003f64070 */
[----:B------:R-:W-:Y:S01]  /*a680*/  IMAD.HI.U32 R5, R3, R235, RZ ;  /* 0x000000eb03057227 */ /* 0x000fe200078e00ff */
[----:B------:R-:W-:-:S03]  /*a690*/  ISETP.GE.AND P5, PT, R230, RZ, PT ;  /* 0x000000ffe600720c */ /* 0x000fc60003fa6270 */
[----:B------:R-:W-:-:S04]  /*a6a0*/  IMAD.HI.U32 R4, R3, R232, RZ ;  /* 0x000000e803047227 */ /* 0x000fc800078e00ff */
[----:B------:R-:W-:Y:S01]  /*a6b0*/  @!P2 IMAD.MOV R224, RZ, RZ, -R224 ;  /* 0x000000ffffe0a224 */ /* 0x000fe200078e0ae0 */
[----:B------:R-:W-:Y:S01]  /*a6c0*/  ISETP.GT.U32.AND P2, PT, R6, R227, PT ;  /* 0x000000e30600720c */ /* 0x000fe20003f44070 */
[----:B------:R-:W-:Y:S01]  /*a6d0*/  IMAD.MOV R233, RZ, RZ, -R4 ;  /* 0x000000ffffe97224 */ /* 0x000fe200078e0a04 */
[----:B------:R-:W-:Y:S01]  /*a6e0*/  LOP3.LUT R4, R2, 0x1cc, RZ, 0xfc, !PT ;  /* 0x000001cc02047812 */ /* 0x000fe200078efcff */
[----:B------:R-:W-:Y:S02]  /*a6f0*/  IMAD.MOV R5, RZ, RZ, -R5 ;  /* 0x000000ffff057224 */ /* 0x000fe400078e0a05 */
[--C-:B------:R-:W-:Y:S01]  /*a700*/  @!P1 IMAD.IADD R225, R225, 0x1, -R6.reuse ;  /* 0x00000001e1e19824 */ /* 0x100fe200078e0a06 */
[----:B------:R-:W-:Y:S01]  /*a710*/  ISETP.GE.AND P1, PT, R229, RZ, PT ;  /* 0x000000ffe500720c */ /* 0x000fe20003f26270 */
[--C-:B------:R-:W-:Y:S02]  /*a720*/  @!P0 IMAD.IADD R228, R228, 0x1, -R6.reuse ;  /* 0x00000001e4e48824 */ /* 0x100fe400078e0a06 */
[----:B------:R-:W-:Y:S01]  /*a730*/  @!P3 IMAD.IADD R226, R226, 0x1, -R6 ;  /* 0x00000001e2e2b824 */ /* 0x000fe200078e0a06 */
[----:B------:R-:W-:Y:S01]  /*a740*/  ISETP.GE.AND P3, PT, R234, RZ, PT ;  /* 0x000000ffea00720c */ /* 0x000fe20003f66270 */
[C---:B------:R-:W-:Y:S01]  /*a750*/  IMAD R229, R6.reuse, R233, R232 ;  /* 0x000000e906e57224 */ /* 0x040fe200078e02e8 */
[C---:B------:R-:W-:Y:S01]  /*a760*/  ISETP.GT.U32.AND P0, PT, R6.reuse, R228, PT ;  /* 0x000000e40600720c */ /* 0x040fe20003f04070 */
[----:B------:R-:W-:Y:S01]  /*a770*/  IMAD R230, R6, R5, R235 ;  /* 0x0000000506e67224 */ /* 0x000fe200078e02eb */
[----:B------:R-:W-:Y:S01]  /*a780*/  LOP3.LUT R5, R2, 0x1d0, RZ, 0xfc, !PT ;  /* 0x000001d002057812 */ /* 0x000fe200078efcff */
[----:B------:R-:W-:Y:S01]  /*a790*/  @!P4 IMAD.MOV R225, RZ, RZ, -R225 ;  /* 0x000000ffffe1c224 */ /* 0x000fe200078e0ae1 */
[C---:B------:R-:W-:Y:S01]  /*a7a0*/  ISETP.GT.U32.AND P4, PT, R6.reuse, R229, PT ;  /* 0x000000e50600720c */ /* 0x040fe20003f84070 */
[----:B------:R-:W-:Y:S01]  /*a7b0*/  @!P6 IMAD.MOV R226, RZ, RZ, -R226 ;  /* 0x000000ffffe2e224 */ /* 0x000fe200078e0ae2 */
[----:B------:R-:W-:Y:S01]  /*a7c0*/  ISETP.GT.U32.AND P6, PT, R6, R230, PT ;  /* 0x000000e60600720c */ /* 0x000fe20003fc4070 */
[----:B------:R-:W-:Y:S01]  /*a7d0*/  @!P2 IMAD.IADD R227, R227, 0x1, -R6 ;  /* 0x00000001e3e3a824 */ /* 0x000fe200078e0a06 */
[----:B------:R-:W-:-:S02]  /*a7e0*/  ISETP.GE.AND P2, PT, R231, RZ, PT ;  /* 0x000000ffe700720c */ /* 0x000fc40003f46270 */
[----:B------:R-:W-:Y:S01]  /*a7f0*/  IABS R231, R4 ;  /* 0x0000000400e77213 */ /* 0x000fe20000000000 */
[----:B------:R-:W-:Y:S01]  /*a800*/  @!P5 IMAD.MOV R227, RZ, RZ, -R227 ;  /* 0x000000ffffe3d224 */ /* 0x000fe200078e0ae3 */
[----:B------:R-:W-:Y:S01]  /*a810*/  ISETP.GE.AND P5, PT, R4, RZ, PT ;  /* 0x000000ff0400720c */ /* 0x000fe20003fa6270 */
[--C-:B------:R-:W-:Y:S01]  /*a820*/  @!P0 IMAD.IADD R228, R228, 0x1, -R6.reuse ;  /* 0x00000001e4e48824 */ /* 0x100fe200078e0a06 */
[----:B------:R-:W-:Y:S02]  /*a830*/  LOP3.LUT R4, R2, 0x1ce, RZ, 0xfc, !PT ;  /* 0x000001ce02047812 */ /* 0x000fe400078efcff */
[----:B------:R-:W-:Y:S01]  /*a840*/  IABS R233, R5 ;  /* 0x0000000500e97213 */ /* 0x000fe20000000000 */
[--C-:B------:R-:W-:Y:S01]  /*a850*/  @!P4 IMAD.IADD R229, R229, 0x1, -R6.reuse ;  /* 0x00000001e5e5c824 */ /* 0x100fe200078e0a06 */
[----:B------:R-:W-:Y:S01]  /*a860*/  ISETP.GE.AND P0, PT, R4, RZ, PT ;  /* 0x000000ff0400720c */ /* 0x000fe20003f06270 */
[----:B------:R-:W-:Y:S01]  /*a870*/  @!P6 IMAD.IADD R230, R230, 0x1, -R6 ;  /* 0x00000001e6e6e824 */ /* 0x000fe200078e0a06 */
[----:B------:R-:W-:Y:S01]  /*a880*/  IABS R232, R4 ;  /* 0x0000000400e87213 */ /* 0x000fe20000000000 */
[----:B------:R-:W-:Y:S01]  /*a890*/  IMAD.HI.U32 R4, R3, R231, RZ ;  /* 0x000000e703047227 */ /* 0x000fe200078e00ff */
[----:B------:R-:W-:-:S02]  /*a8a0*/  ISETP.GT.U32.AND P4, PT, R6, R229, PT ;  /* 0x000000e50600720c */ /* 0x000fc40003f84070 */
[C---:B------:R-:W-:Y:S01]  /*a8b0*/  ISETP.GT.U32.AND P6, PT, R6.reuse, R230, PT ;  /* 0x000000e60600720c */ /* 0x040fe20003fc4070 */
[----:B------:R-:W-:Y:S01]  /*a8c0*/  IMAD.MOV R4, RZ, RZ, -R4 ;  /* 0x000000ffff047224 */ /* 0x000fe200078e0a04 */
[----:B------:R-:W-:Y:S01]  /*a8d0*/  IABS R234, R236 ;  /* 0x000000ec00ea7213 */ /* 0x000fe20000000000 */
[----:B------:R-:W-:Y:S01]  /*a8e0*/  @!P1 IMAD.MOV R228, RZ, RZ, -R228 ;  /* 0x000000ffffe49224 */ /* 0x000fe200078e0ae4 */
[----:B------:R-:W-:Y:S01]  /*a8f0*/  ISETP.GE.AND P1, PT, R5, RZ, PT ;  /* 0x000000ff0500720c */ /* 0x000fe20003f26270 */
[----:B------:R-:W-:Y:S02]  /*a900*/  IMAD R231, R6, R4, R231 ;  /* 0x0000000406e77224 */ /* 0x000fe400078e02e7 */
[----:B------:R-:W-:-:S04]  /*a910*/  IMAD.HI.U32 R4, R3, R232, RZ ;  /* 0x000000e803047227 */ /* 0x000fc800078e00ff */
[----:B------:R-:W-:Y:S02]  /*a920*/  IMAD.MOV R235, RZ, RZ, -R4 ;  /* 0x000000ffffeb7224 */ /* 0x000fe400078e0a04 */
[--C-:B------:R-:W-:Y:S01]  /*a930*/  @!P4 IMAD.IADD R229, R229, 0x1, -R6.reuse ;  /* 0x00000001e5e5c824 */ /* 0x100fe200078e0a06 */
[----:B------:R-:W-:Y:S01]  /*a940*/  ISETP.GT.U32.AND P4, PT, R6, R231, PT ;  /* 0x000000e70600720c */ /* 0x000fe20003f84070 */
[----:B------:R-:W-:Y:S01]  /*a950*/  @!P6 IMAD.IADD R230, R230, 0x1, -R6 ;  /* 0x00000001e6e6e824 */ /* 0x000fe200078e0a06 */
[----:B------:R-:W-:Y:S01]  /*a960*/  ISETP.GE.AND P6, PT, R236, RZ, PT ;  /* 0x000000ffec00720c */ /* 0x000fe20003fc6270 */
[----:B------:R-:W-:Y:S01]  /*a970*/  IMAD R232, R6, R235, R232 ;  /* 0x000000eb06e87224 */ /* 0x000fe200078e02e8 */
[----:B------:R-:W-:Y:S01]  /*a980*/  LOP3.LUT R235, R2, 0x1d4, RZ, 0xfc, !PT ;  /* 0x000001d402eb7812 */ /* 0x000fe200078efcff */
[----:B------:R-:W-:Y:S01]  /*a990*/  @!P2 IMAD.MOV R230, RZ, RZ, -R230 ;  /* 0x000000ffffe6a224 */ /* 0x000fe200078e0ae6 */
[----:B------:R-:W-:Y:S01]  /*a9a0*/  IABS R236, R238 ;  /* 0x000000ee00ec7213 */ /* 0x000fe20000000000 */
[----:B------:R-:W-:Y:S01]  /*a9b0*/  IMAD.HI.U32 R5, R3, R233, RZ ;  /* 0x000000e903057227 */ /* 0x000fe200078e00ff */
[----:B------:R-:W-:-:S03]  /*a9c0*/  ISETP.GT.U32.AND P2, PT, R6, R232, PT ;  /* 0x000000e80600720c */ /* 0x000fc60003f44070 */
[----:B------:R-:W-:Y:S02]  /*a9d0*/  IMAD.MOV R5, RZ, RZ, -R5 ;  /* 0x000000ffff057224 */ /* 0x000fe400078e0a05 */
[----:B------:R-:W-:Y:S02]  /*a9e0*/  @!P4 IMAD.IADD R231, R231, 0x1, -R6 ;  /* 0x00000001e7e7c824 */ /* 0x000fe400078e0a06 */
[----:B------:R-:W-:-:S03]  /*a9f0*/  IMAD.HI.U32 R4, R3, R234, RZ ;  /* 0x000000ea03047227 */ /* 0x000fc600078e00ff */
[C---:B------:R-:W-:Y:S01]  /*aa00*/  ISETP.GT.U32.AND P4, PT, R6.reuse, R231, PT ;  /* 0x000000e70600720c */ /* 0x040fe20003f84070 */
[----:B------:R-:W-:Y:S02]  /*aa10*/  IMAD R233, R6, R5, R233 ;  /* 0x0000000506e97224 */ /* 0x000fe400078e02e9 */
[----:B------:R-:W-:Y:S02]  /*aa20*/  @!P2 IMAD.IADD R232, R232, 0x1, -R6 ;  /* 0x00000001e8e8a824 */ /* 0x000fe400078e0a06 */
[----:B------:R-:W-:Y:S01]  /*aa30*/  IMAD.MOV R5, RZ, RZ, -R4 ;  /* 0x000000ffff057224 */ /* 0x000fe200078e0a04 */
[----:B------:R-:W-:Y:S01]  /*aa40*/  LOP3.LUT R4, R2, 0x1dc, RZ, 0xfc, !PT ;  /* 0x000001dc02047812 */ /* 0x000fe200078efcff */
[----:B------:R-:W-:Y:S01]  /*aa50*/  @!P3 IMAD.MOV R229, RZ, RZ, -R229 ;  /* 0x000000ffffe5b224 */ /* 0x000fe200078e0ae5 */
[C---:B------:R-:W-:Y:S01]  /*aa60*/  ISETP.GT.U32.AND P2, PT, R6.reuse, R232, PT ;  /* 0x000000e80600720c */ /* 0x040fe20003f44070 */
[----:B------:R-:W-:Y:S01]  /*aa70*/  IMAD R234, R6, R5, R234 ;  /* 0x0000000506ea7224 */ /* 0x000fe200078e02ea */
[----:B------:R-:W-:Y:S01]  /*aa80*/  LOP3.LUT R5, R2, 0x1d8, RZ, 0xfc, !PT ;  /* 0x000001d802057812 */ /* 0x000fe200078efcff */
[----:B------:R-:W-:Y:S01]  /*aa90*/  IMAD.HI.U32 R242, R3, R236, RZ ;  /* 0x000000ec03f27227 */ /* 0x000fe200078e00ff */
[----:B------:R-:W-:-:S02]  /*aaa0*/  ISETP.GE.AND P3, PT, R235, RZ, PT ;  /* 0x000000ffeb00720c */ /* 0x000fc40003f66270 */
[----:B------:R-:W-:Y:S01]  /*aab0*/  IABS R235, R235 ;  /* 0x000000eb00eb7213 */ /* 0x000fe20000000000 */
[----:B------:R-:W-:Y:S01]  /*aac0*/  @!P4 IMAD.IADD R231, R231, 0x1, -R6 ;  /* 0x00000001e7e7c824 */ /* 0x000fe200078e0a06 */
[----:B------:R-:W-:Y:S01]  /*aad0*/  IABS R237, R5 ;  /* 0x0000000500ed7213 */ /* 0x000fe20000000000 */
[----:B------:R-:W-:Y:S01]  /*aae0*/  IMAD.MOV R242, RZ, RZ, -R242 ;  /* 0x000000fffff27224 */ /* 0x000fe200078e0af2 */
[----:B------:R-:W-:Y:S01]  /*aaf0*/  ISETP.GT.U32.AND P4, PT, R6, R233, PT ;  /* 0x000000e90600720c */ /* 0x000fe20003f84070 */
[----:B------:R-:W-:-:S04]  /*ab00*/  IMAD.HI.U32 R239, R3, R235, RZ ;  /* 0x000000eb03ef7227 */ /* 0x000fc800078e00ff */
[----:B------:R-:W-:Y:S01]  /*ab10*/  @!P2 IMAD.IADD R232, R232, 0x1, -R6 ;  /* 0x00000001e8e8a824 */ /* 0x000fe200078e0a06 */
[----:B------:R-:W-:Y:S01]  /*ab20*/  ISETP.GT.U32.AND P2, PT, R6, R234, PT ;  /* 0x000000ea0600720c */ /* 0x000fe20003f44070 */
[----:B------:R-:W-:-:S04]  /*ab30*/  IMAD.HI.U32 R240, R3, R237, RZ ;  /* 0x000000ed03f07227 */ /* 0x000fc800078e00ff */
[----:B------:R-:W-:Y:S02]  /*ab40*/  IMAD.MOV R239, RZ, RZ, -R239 ;  /* 0x000000ffffef7224 */ /* 0x000fe400078e0aef */
[----:B------:R-:W-:Y:S02]  /*ab50*/  IMAD.MOV R240, RZ, RZ, -R240 ;  /* 0x000000fffff07224 */ /* 0x000fe400078e0af0 */
[C---:B------:R-:W-:Y:S01]  /*ab60*/  IMAD R235, R6.reuse, R239, R235 ;  /* 0x000000ef06eb7224 */ /* 0x040fe200078e02eb */
[----:B------:R-:W-:Y:S01]  /*ab70*/  IABS R239, R4 ;  /* 0x0000000400ef7213 */ /* 0x000fe20000000000 */
[--C-:B------:R-:W-:Y:S02]  /*ab80*/  @!P4 IMAD.IADD R233, R233, 0x1, -R6.reuse ;  /* 0x00000001e9e9c824 */ /* 0x100fe400078e0a06 */
[C---:B------:R-:W-:Y:S02]  /*ab90*/  IMAD R237, R6.reuse, R240, R237 ;  /* 0x000000f006ed7224 */ /* 0x040fe400078e02ed */
[----:B------:R-:W-:Y:S01]  /*aba0*/  @!P5 IMAD.MOV R231, RZ, RZ, -R231 ;  /* 0x000000ffffe7d224 */ /* 0x000fe200078e0ae7 */
[----:B------:R-:W-:Y:S01]  /*abb0*/  ISETP.GT.U32.AND P4, PT, R6, R233, PT ;  /* 0x000000e90600720c */ /* 0x000fe20003f84070 */
[----:B------:R-:W-:Y:S01]  /*abc0*/  @!P2 IMAD.IADD R234, R234, 0x1, -R6 ;  /* 0x00000001eaeaa824 */ /* 0x000fe200078e0a06 */
[C---:B------:R-:W-:Y:S01]  /*abd0*/  ISETP.GT.U32.AND P5, PT, R6.reuse, R235, PT ;  /* 0x000000eb0600720c */ /* 0x040fe20003fa4070 */
[----:B------:R-:W-:Y:S01]  /*abe0*/  IMAD.HI.U32 R240, R3, R239, RZ ;  /* 0x000000ef03f07227 */ /* 0x000fe200078e00ff */
[----:B------:R-:W-:-:S03]  /*abf0*/  ISETP.GT.U32.AND P2, PT, R6, R237, PT ;  /* 0x000000ed0600720c */ /* 0x000fc60003f44070 */
[C---:B------:R-:W-:Y:S02]  /*ac00*/  IMAD R236, R6.reuse, R242, R236 ;  /* 0x000000f206ec7224 */ /* 0x040fe400078e02ec */
[----:B------:R-:W-:Y:S02]  /*ac10*/  IMAD.MOV R240, RZ, RZ, -R240 ;  /* 0x000000fffff07224 */ /* 0x000fe400078e0af0 */
[----:B------:R-:W-:Y:S01]  /*ac20*/  @!P0 IMAD.MOV R232, RZ, RZ, -R232 ;  /* 0x000000ffffe88224 */ /* 0x000fe200078e0ae8 */
[----:B------:R-:W-:Y:S01]  /*ac30*/  ISETP.GT.U32.AND P0, PT, R6, R236, PT ;  /* 0x000000ec0600720c */ /* 0x000fe20003f04070 */
[--C-:B------:R-:W-:Y:S01]  /*ac40*/  @!P4 IMAD.IADD R233, R233, 0x1, -R6.reuse ;  /* 0x00000001e9e9c824 */ /* 0x100fe200078e0a06 */
[----:B------:R-:W-:Y:S01]  /*ac50*/  ISETP.GE.AND P4, PT, R238, RZ, PT ;  /* 0x000000ffee00720c */ /* 0x000fe20003f86270 */
[C---:B------:R-:W-:Y:S01]  /*ac60*/  IMAD R239, R6.reuse, R240, R239 ;  /* 0x000000f006ef7224 */ /* 0x040fe200078e02ef */
[----:B------:R-:W-:Y:S01]  /*ac70*/  IABS R240, R245 ;  /* 0x000000f500f07213 */ /* 0x000fe20000000000 */
[--C-:B------:R-:W-:Y:S01]  /*ac80*/  @!P5 IMAD.IADD R235, R235, 0x1, -R6.reuse ;  /* 0x00000001ebebd824 */ /* 0x100fe200078e0a06 */
[----:B------:R-:W-:Y:S01]  /*ac90*/  ISETP.GT.U32.AND P5, PT, R6, R234, PT ;  /* 0x000000ea0600720c */ /* 0x000fe20003fa4070 */
[----:B------:R-:W-:-:S02]  /*aca0*/  @!P2 IMAD.IADD R237, R237, 0x1, -R6 ;  /* 0x00000001ededa824 */ /* 0x000fc400078e0a06 */
[----:B------:R-:W-:-:S04]  /*acb0*/  IMAD.HI.U32 R242, R3, R241, RZ ;  /* 0x000000f103f27227 */ /* 0x000fc800078e00ff */
[----:B------:R-:W-:Y:S01]  /*acc0*/  @!P1 IMAD.MOV R233, RZ, RZ, -R233 ;  /* 0x000000ffffe99224 */ /* 0x000fe200078e0ae9 */
[----:B------:R-:W-:Y:S01]  /*acd0*/  ISETP.GT.U32.AND P1, PT, R6, R237, PT ;  /* 0x000000ed0600720c */ /* 0x000fe20003f24070 */
[----:B------:R-:W-:Y:S02]  /*ace0*/  IMAD.MOV R242, RZ, RZ, -R242 ;  /* 0x000000fffff27224 */ /* 0x000fe400078e0af2 */
[----:B------:R-:W-:-:S04]  /*acf0*/  IMAD.HI.U32 R244, R3, R240, RZ ;  /* 0x000000f003f47227 */ /* 0x000fc800078e00ff */
[----:B------:R-:W-:Y:S01]  /*ad00*/  IMAD R238, R6, R242, R241 ;  /* 0x000000f206ee7224 */ /* 0x000fe200078e02f1 */
[----:B------:R-:W-:Y:S01]  /*ad10*/  IABS R242, R248 ;  /* 0x000000f800f27213 */ /* 0x000fe20000000000 */
[----:B------:R-:W-:Y:S01]  /*ad20*/  IMAD.MOV R244, RZ, RZ, -R244 ;  /* 0x000000fffff47224 */ /* 0x000fe200078e0af4 */
[----:B------:R-:W-:Y:S01]  /*ad30*/  IABS R241, R247 ;  /* 0x000000f700f17213 */ /* 0x000fe20000000000 */
[--C-:B------:R-:W-:Y:S01]  /*ad40*/  @!P0 IMAD.IADD R236, R236, 0x1, -R6.reuse ;  /* 0x00000001ecec8824 */ /* 0x100fe200078e0a06 */
[----:B------:R-:W-:Y:S01]  /*ad50*/  ISETP.GT.U32.AND P0, PT, R6, R235, PT ;  /* 0x000000eb0600720c */ /* 0x000fe20003f04070 */
[----:B------:R-:W-:Y:S01]  /*ad60*/  @!P5 IMAD.IADD R234, R234, 0x1, -R6 ;  /* 0x00000001eaead824 */ /* 0x000fe200078e0a06 */
[C---:B------:R-:W-:Y:S01]  /*ad70*/  ISETP.GT.U32.AND P5, PT, R6.reuse, R238, PT ;  /* 0x000000ee0600720c */ /* 0x040fe20003fa4070 */
[C---:B------:R-:W-:Y:S01]  /*ad80*/  IMAD R240, R6.reuse, R244, R240 ;  /* 0x000000f406f07224 */ /* 0x040fe200078e02f0 */
[----:B------:R-:W-:Y:S01]  /*ad90*/  ISETP.GT.U32.AND P2, PT, R6, R236, PT ;  /* 0x000000ec0600720c */ /* 0x000fe20003f44070 */
[----:B------:R-:W-:-:S02]  /*ada0*/  @!P1 IMAD.IADD R237, R237, 0x1, -R6 ;  /* 0x00000001eded9824 */ /* 0x000fc400078e0a06 */
[----:B------:R-:W-:Y:S01]  /*adb0*/  IMAD.HI.U32 R244, R3, R241, RZ ;  /* 0x000000f103f47227 */ /* 0x000fe200078e00ff */
[----:B------:R-:W-:-:S03]  /*adc0*/  ISETP.GT.U32.AND P1, PT, R6, R240, PT ;  /* 0x000000f00600720c */ /* 0x000fc60003f24070 */
[----:B------:R-:W-:Y:S02]  /*add0*/  @!P6 IMAD.MOV R234, RZ, RZ, -R234 ;  /* 0x000000ffffeae224 */ /* 0x000fe400078e0aea */
[--C-:B------:R-:W-:Y:S01]  /*ade0*/  @!P0 IMAD.IADD R235, R235, 0x1, -R6.reuse ;  /* 0x00000001ebeb8824 */ /* 0x100fe200078e0a06 */
[----:B------:R-:W-:Y:S01]  /*adf0*/  ISETP.GT.U32.AND P0, PT, R6, R239, PT ;  /* 0x000000ef0600720c */ /* 0x000fe20003f04070 */
[--C-:B------:R-:W-:Y:S01]  /*ae00*/  @!P5 IMAD.IADD R238, R238, 0x1, -R6.reuse ;  /* 0x00000001eeeed824 */ /* 0x100fe200078e0a06 */
[----:B------:R-:W-:Y:S01]  /*ae10*/  ISETP.GE.AND P5, PT, R243, RZ, PT ;  /* 0x000000fff300720c */ /* 0x000fe20003fa6270 */
[----:B------:R-:W-:Y:S01]  /*ae20*/  @!P2 IMAD.IADD R236, R236, 0x1, -R6 ;  /* 0x00000001ececa824 */ /* 0x000fe200078e0a06 */
[----:B------:R-:W-:Y:S01]  /*ae30*/  ISETP.GE.AND P2, PT, R5, RZ, PT ;  /* 0x000000ff0500720c */ /* 0x000fe20003f46270 */
[----:B------:R-:W-:-:S04]  /*ae40*/  IMAD.HI.U32 R5, R3, R242, RZ ;  /* 0x000000f203057227 */ /* 0x000fc800078e00ff */
[----:B------:R-:W-:Y:S01]  /*ae50*/  @!P1 IMAD.IADD R240, R240, 0x1, -R6 ;  /* 0x00000001f0f09824 */ /* 0x000fe200078e0a06 */
[C---:B------:R-:W-:Y:S01]  /*ae60*/  ISETP.GT.U32.AND P1, PT, R6.reuse, R238, PT ;  /* 0x000000ee0600720c */ /* 0x040fe20003f24070 */
[----:B------:R-:W-:Y:S02]  /*ae70*/  IMAD.MOV R5, RZ, RZ, -R5 ;  /* 0x000000ffff057224 */ /* 0x000fe400078e0a05 */
        /* <DEDUP_REMOVED lines=13> */
[----:B------:R-:W-:Y:S01]  /*af50*/  @!P5 IMAD.MOV R238, RZ, RZ, -R238 ;  /* 0x000000ffffeed224 */ /* 0x000fe200078e0aee */
[----:B------:R-:W-:Y:S01]  /*af60*/  IABS R243, R4 ;  /* 0x0000000400f37213 */ /* 0x000fe20000000000 */
[----:B------:R-:W-:Y:S01]  /*af70*/  @!P3 IMAD.MOV R235, RZ, RZ, -R235 ;  /* 0x000000ffffebb224 */ /* 0x000fe200078e0aeb */
[----:B------:R-:W-:-:S02]  /*af80*/  ISETP.GE.AND P2, PT, R245, RZ, PT ;  /* 0x000000fff500720c */ /* 0x000fc40003f46270 */
[----:B------:R-:W-:Y:S01]  /*af90*/  ISETP.GT.U32.AND P3, PT, R6, R240, PT ;  /* 0x000000f00600720c */ /* 0x000fe20003f64070 */
[----:B------:R-:W-:-:S04]  /*afa0*/  IMAD.HI.U32 R5, R3, R243, RZ ;  /* 0x000000f303057227 */ /* 0x000fc800078e00ff */
[----:B------:R-:W-:Y:S02]  /*afb0*/  IMAD.MOV R5, RZ, RZ, -R5 ;  /* 0x000000ffff057224 */ /* 0x000fe400078e0a05 */
[--C-:B------:R-:W-:Y:S02]  /*afc0*/  @!P1 IMAD.IADD R242, R242, 0x1, -R6.reuse ;  /* 0x00000001f2f29824 */ /* 0x100fe400078e0a06 */
[----:B------:R-:W-:Y:S01]  /*afd0*/  @!P4 IMAD.IADD R241, R241, 0x1, -R6 ;  /* 0x00000001f1f1c824 */ /* 0x000fe200078e0a06 */
[----:B------:R-:W-:Y:S01]  /*afe0*/  ISETP.GE.AND P4, PT, R4, RZ, PT ;  /* 0x000000ff0400720c */ /* 0x000fe20003f86270 */
[----:B------:R-:W-:Y:S01]  /*aff0*/  IMAD R243, R6, R5, R243 ;  /* 0x0000000506f37224 */ /* 0x000fe200078e02f3 */
[----:B------:R-:W-:Y:S01]  /*b000*/  LOP3.LUT R5, R2, 0x1e8, RZ, 0xfc, !PT ;  /* 0x000001e802057812 */ /* 0x000fe200078efcff */
[----:B------:R-:W-:Y:S01]  /*b010*/  IMAD.HI.U32 R4, R3, R244, RZ ;  /* 0x000000f403047227 */ /* 0x000fe200078e00ff */
[C---:B------:R-:W-:Y:S02]  /*b020*/  ISETP.GT.U32.AND P5, PT, R6.reuse, R242, PT ;  /* 0x000000f20600720c */ /* 0x040fe40003fa4070 */
[C---:B------:R-:W-:Y:S01]  /*b030*/  ISETP.GT.U32.AND P1, PT, R6.reuse, R241, PT ;  /* 0x000000f10600720c */ /* 0x040fe20003f24070 */
[----:B------:R-:W-:Y:S01]  /*b040*/  IMAD.MOV R4, RZ, RZ, -R4 ;  /* 0x000000ffff047224 */ /* 0x000fe200078e0a04 */
[----:B------:R-:W-:Y:S01]  /*b050*/  IABS R245, R5 ;  /* 0x0000000500f57213 */ /* 0x000fe20000000000 */
[----:B------:R-:W-:Y:S01]  /*b060*/  @!P6 IMAD.IADD R239, R239, 0x1, -R6 ;  /* 0x00000001efefe824 */ /* 0x000fe200078e0a06 */
[----:B------:R-:W-:Y:S01]  /*b070*/  ISETP.GE.AND P6, PT, R247, RZ, PT ;  /* 0x000000fff700720c */ /* 0x000fe20003fc6270 */
[----:B------:R-:W-:Y:S01]  /*b080*/  IMAD R244, R6, R4, R244 ;  /* 0x0000000406f47224 */ /* 0x000fe200078e02f4 */
[----:B------:R-:W-:Y:S01]  /*b090*/  IABS R247, R249 ;  /* 0x000000f900f77213 */ /* 0x000fe20000000000 */
[----:B------:R-:W-:-:S04]  /*b0a0*/  IMAD.HI.U32 R4, R3, R245, RZ ;  /* 0x000000f503047227 */ /* 0x000fc800078e00ff */
[----:B------:R-:W-:Y:S02]  /*b0b0*/  IMAD.MOV R4, RZ, RZ, -R4 ;  /* 0x000000ffff047224 */ /* 0x000fe400078e0a04 */
[--C-:B------:R-:W-:Y:S01]  /*b0c0*/  @!P5 IMAD.IADD R242, R242, 0x1, -R6.reuse ;  /* 0x00000001f2f2d824 */ /* 0x100fe200078e0a06 */
[C---:B------:R-:W-:Y:S01]  /*b0d0*/  ISETP.GT.U32.AND P5, PT, R6.reuse, R244, PT ;  /* 0x000000f40600720c */ /* 0x040fe20003fa4070 */
[--C-:B------:R-:W-:Y:S01]  /*b0e0*/  @!P1 IMAD.IADD R241, R241, 0x1, -R6.reuse ;  /* 0x00000001f1f19824 */ /* 0x100fe200078e0a06 */
[----:B------:R-:W-:Y:S01]  /*b0f0*/  ISETP.GE.AND P1, PT, R5, RZ, PT ;  /* 0x000000ff0500720c */ /* 0x000fe20003f26270 */
[----:B------:R-:W-:Y:S01]  /*b100*/  IMAD R245, R6, R4, R245 ;  /* 0x0000000406f57224 */ /* 0x000fe200078e02f5 */
[----:B------:R-:W-:Y:S01]  /*b110*/  LOP3.LUT R5, R2, 0x1ea, RZ, 0xfc, !PT ;  /* 0x000001ea02057812 */ /* 0x000fe200078efcff */
[----:B------:R-:W-:Y:S02]  /*b120*/  @!P6 IMAD.MOV R241, RZ, RZ, -R241 ;  /* 0x000000fffff1e224 */ /* 0x000fe400078e0af1 */
[----:B------:R-:W-:Y:S01]  /*b130*/  @!P3 IMAD.IADD R240, R240, 0x1, -R6 ;  /* 0x00000001f0f0b824 */ /* 0x000fe200078e0a06 */
[----:B------:R-:W-:Y:S01]  /*b140*/  ISETP.GT.U32.AND P6, PT, R6, R245, PT ;  /* 0x000000f50600720c */ /* 0x000fe20003fc4070 */
[----:B------:R-:W-:Y:S01]  /*b150*/  @!P0 IMAD.MOV R239, RZ, RZ, -R239 ;  /* 0x000000ffffef8224 */ /* 0x000fe200078e0aef */
[----:B------:R-:W-:Y:S01]  /*b160*/  ISETP.GE.AND P3, PT, R248, RZ, PT ;  /* 0x000000fff800720c */ /* 0x000fe20003f66270 */
[----:B------:R-:W-:Y:S01]  /*b170*/  @!P2 IMAD.MOV R240, RZ, RZ, -R240 ;  /* 0x000000fffff0a224 */ /* 0x000fe200078e0af0 */
[----:B------:R-:W-:Y:S01]  /*b180*/  ISETP.GE.AND P0, PT, R246, RZ, PT ;  /* 0x000000fff600720c */ /* 0x000fe20003f06270 */
[----:B------:R-:W-:Y:S01]  /*b190*/  @!P5 IMAD.IADD R244, R244, 0x1, -R6 ;  /* 0x00000001f4f4d824 */ /* 0x000fe200078e0a06 */
[----:B------:R-:W-:-:S02]  /*b1a0*/  IABS R246, R5 ;  /* 0x0000000500f67213 */ /* 0x000fc40000000000 */
[C---:B------:R-:W-:Y:S02]  /*b1b0*/  ISETP.GT.U32.AND P2, PT, R6.reuse, R243, PT ;  /* 0x000000f30600720c */ /* 0x040fe40003f44070 */
[----:B------:R-:W-:Y:S01]  /*b1c0*/  ISETP.GT.U32.AND P5, PT, R6, R244, PT ;  /* 0x000000f40600720c */ /* 0x000fe20003fa4070 */
[----:B------:R-:W-:Y:S01]  /*b1d0*/  IMAD.HI.U32 R4, R3, R246, RZ ;  /* 0x000000f603047227 */ /* 0x000fe200078e00ff */
[----:B------:R-:W-:-:S03]  /*b1e0*/  IABS R248, R250 ;  /* 0x000000fa00f87213 */ /* 0x000fc60000000000 */
[----:B------:R-:W-:Y:S02]  /*b1f0*/  @!P6 IMAD.IADD R245, R245, 0x1, -R6 ;  /* 0x00000001f5f5e824 */ /* 0x000fe400078e0a06 */
[----:B------:R-:W-:Y:S01]  /*b200*/  @!P3 IMAD.MOV R242, RZ, RZ, -R242 ;  /* 0x000000fffff2b224 */ /* 0x000fe200078e0af2 */
[----:B------:R-:W-:Y:S01]  /*b210*/  ISETP.GE.AND P3, PT, R5, RZ, PT ;  /* 0x000000ff0500720c */ /* 0x000fe20003f66270 */
[----:B------:R-:W-:Y:S01]  /*b220*/  IMAD.MOV R4, RZ, RZ, -R4 ;  /* 0x000000ffff047224 */ /* 0x000fe200078e0a04 */
[----:B------:R-:W-:Y:S01]  /*b230*/  ISETP.GT.U32.AND P6, PT, R6, R245, PT ;  /* 0x000000f50600720c */ /* 0x000fe20003fc4070 */
[----:B------:R-:W-:-:S04]  /*b240*/  IMAD.HI.U32 R5, R3, R247, RZ ;  /* 0x000000f703057227 */ /* 0x000fc800078e00ff */
[----:B------:R-:W-:Y:S02]  /*b250*/  IMAD R246, R6, R4, R246 ;  /* 0x0000000406f67224 */ /* 0x000fe400078e02f6 */
[----:B------:R-:W-:Y:S02]  /*b260*/  @!P2 IMAD.IADD R243, R243, 0x1, -R6 ;  /* 0x00000001f3f3a824 */ /* 0x000fe400078e0a06 */
[----:B------:R-:W-:-:S03]  /*b270*/  IMAD.HI.U32 R251, R3, R248, RZ ;  /* 0x000000f803fb7227 */ /* 0x000fc600078e00ff */
[----:B------:R-:W-:Y:S01]  /*b280*/  ISETP.GT.U32.AND P2, PT, R6, R243, PT ;  /* 0x000000f30600720c */ /* 0x000fe20003f44070 */
[----:B------:R-:W-:Y:S02]  /*b290*/  IMAD.MOV R4, RZ, RZ, -R5 ;  /* 0x000000ffff047224 */ /* 0x000fe400078e0a05 */
[----:B------:R-:W-:Y:S01]  /*b2a0*/  @!P5 IMAD.IADD R244, R244, 0x1, -R6 ;  /* 0x00000001f4f4d824 */ /* 0x000fe200078e0a06 */
[C---:B------:R-:W-:Y:S01]  /*b2b0*/  ISETP.GT.U32.AND P5, PT, R6.reuse, R246, PT ;  /* 0x000000f60600720c */ /* 0x040fe20003fa4070 */
[----:B------:R-:W-:Y:S01]  /*b2c0*/  IMAD.MOV R5, RZ, RZ, -R251 ;  /* 0x000000ffff057224 */ /* 0x000fe200078e0afb */
[----:B------:R-:W-:Y:S01]  /*b2d0*/  IABS R251, R252 ;  /* 0x000000fc00fb7213 */ /* 0x000fe20000000000 */
[----:B------:R-:W-:Y:S01]  /*b2e0*/  IMAD R247, R6, R4, R247 ;  /* 0x0000000406f77224 */ /* 0x000fe200078e02f7 */
[----:B------:R-:W-:Y:S01]  /*b2f0*/  LOP3.LUT R4, R2, 0x1f0, RZ, 0xfc, !PT ;  /* 0x000001f002047812 */ /* 0x000fe200078efcff */
[C---:B------:R-:W-:Y:S02]  /*b300*/  IMAD R248, R6.reuse, R5, R248 ;  /* 0x0000000506f87224 */ /* 0x040fe400078e02f8 */
[--C-:B------:R-:W-:Y:S01]  /*b310*/  @!P6 IMAD.IADD R245, R245, 0x1, -R6.reuse ;  /* 0x00000001f5f5e824 */ /* 0x100fe200078e0a06 */
[C---:B------:R-:W-:Y:S01]  /*b320*/  ISETP.GT.U32.AND P6, PT, R6.reuse, R247, PT ;  /* 0x000000f70600720c */ /* 0x040fe20003fc4070 */
[--C-:B------:R-:W-:Y:S01]  /*b330*/  @!P2 IMAD.IADD R243, R243, 0x1, -R6.reuse ;  /* 0x00000001f3f3a824 */ /* 0x100fe200078e0a06 */
[----:B------:R-:W-:Y:S01]  /*b340*/  ISETP.GE.AND P2, PT, R249, RZ, PT ;  /* 0x000000fff900720c */ /* 0x000fe20003f46270 */
[----:B------:R-:W-:Y:S01]  /*b350*/  @!P1 IMAD.MOV R245, RZ, RZ, -R245 ;  /* 0x000000fffff59224 */ /* 0x000fe200078e0af5 */
[----:B------:R-:W-:Y:S01]  /*b360*/  ISETP.GT.U32.AND P1, PT, R6, R248, PT ;  /* 0x000000f80600720c */ /* 0x000fe20003f24070 */
[----:B------:R-:W-:Y:S01]  /*b370*/  @!P5 IMAD.IADD R246, R246, 0x1, -R6 ;  /* 0x00000001f6f6d824 */ /* 0x000fe200078e0a06 */
[----:B------:R-:W-:Y:S01]  /*b380*/  IABS R249, R4 ;  /* 0x0000000400f97213 */ /* 0x000fe20000000000 */
[----:B------:R-:W-:Y:S01]  /*b390*/  @!P4 IMAD.MOV R243, RZ, RZ, -R243 ;  /* 0x000000fffff3c224 */ /* 0x000fe200078e0af3 */
[----:B------:R-:W-:Y:S01]  /*b3a0*/  ISETP.GE.AND P4, PT, R250, RZ, PT ;  /* 0x000000fffa00720c */ /* 0x000fe20003f86270 */
[----:B------:R-:W-:Y:S01]  /*b3b0*/  @!P0 IMAD.MOV R244, RZ, RZ, -R244 ;  /* 0x000000fffff48224 */ /* 0x000fe200078e0af4 */
[----:B------:R-:W-:Y:S01]  /*b3c0*/  ISETP.GT.U32.AND P5, PT, R6, R246, PT ;  /* 0x000000f60600720c */ /* 0x000fe20003fa4070 */
[----:B------:R-:W-:Y:S01]  /*b3d0*/  IMAD.HI.U32 R0, R3, R251, RZ ;  /* 0x000000fb03007227 */ /* 0x000fe200078e00ff */
[----:B------:R-:W-:-:S02]  /*b3e0*/  IABS R250, R7 ;  /* 0x0000000700fa7213 */ /* 0x000fc40000000000 */
[----:B------:R-:W-:Y:S01]  /*b3f0*/  ISETP.GE.AND P0, PT, R4, RZ, PT ;  /* 0x000000ff0400720c */ /* 0x000fe20003f06270 */
[----:B------:R-:W-:Y:S02]  /*b400*/  @!P6 IMAD.IADD R247, R247, 0x1, -R6 ;  /* 0x00000001f7f7e824 */ /* 0x000fe400078e0a06 */
[----:B------:R-:W-:-:S03]  /*b410*/  IMAD.HI.U32 R4, R3, R249, RZ ;  /* 0x000000f903047227 */ /* 0x000fc600078e00ff */
[----:B------:R-:W-:Y:S01]  /*b420*/  ISETP.GT.U32.AND P6, PT, R6, R247, PT ;  /* 0x000000f70600720c */ /* 0x000fe20003fc4070 */
[----:B------:R-:W-:Y:S02]  /*b430*/  @!P1 IMAD.IADD R248, R248, 0x1, -R6 ;  /* 0x00000001f8f89824 */ /* 0x000fe400078e0a06 */
[----:B------:R-:W-:-:S03]  /*b440*/  IMAD.HI.U32 R5, R3, R250, RZ ;  /* 0x000000fa03057227 */ /* 0x000fc600078e00ff */
[----:B------:R-:W-:Y:S01]  /*b450*/  ISETP.GT.U32.AND P1, PT, R6, R248, PT ;  /* 0x000000f80600720c */ /* 0x000fe20003f24070 */
[----:B------:R-:W-:Y:S02]  /*b460*/  IMAD.MOV R4, RZ, RZ, -R4 ;  /* 0x000000ffff047224 */ /* 0x000fe400078e0a04 */
[----:B------:R-:W-:Y:S02]  /*b470*/  IMAD.MOV R5, RZ, RZ, -R5 ;  /* 0x000000ffff057224 */ /* 0x000fe400078e0a05 */
[----:B------:R-:W-:Y:S01]  /*b480*/  @!P5 IMAD.IADD R246, R246, 0x1, -R6 ;  /* 0x00000001f6f6d824 */ /* 0x000fe200078e0a06 */
[----:B------:R-:W-:Y:S01]  /*b490*/  ISETP.GE.AND P5, PT, R7, RZ, PT ;  /* 0x000000ff0700720c */ /* 0x000fe20003fa6270 */
[----:B------:R-:W-:Y:S01]  /*b4a0*/  IMAD R249, R6, R4, R249 ;  /* 0x0000000406f97224 */ /* 0x000fe200078e02f9 */
[----:B------:R-:W-:Y:S01]  /*b4b0*/  LOP3.LUT R7, R2, 0x1f6, RZ, 0xfc, !PT ;  /* 0x000001f602077812 */ /* 0x000fe200078efcff */
[----:B------:R-:W-:Y:S02]  /*b4c0*/  IMAD.MOV R0, RZ, RZ, -R0 ;  /* 0x000000ffff007224 */ /* 0x000fe400078e0a00 */
[C---:B------:R-:W-:Y:S01]  /*b4d0*/  IMAD R250, R6.reuse, R5, R250 ;  /* 0x0000000506fa7224 */ /* 0x040fe200078e02fa */
[----:B------:R-:W-:Y:S01]  /*b4e0*/  IABS R4, R7 ;  /* 0x0000000700047213 */ /* 0x000fe20000000000 */
[----:B------:R-:W-:Y:S01]  /*b4f0*/  @!P3 IMAD.MOV R246, RZ, RZ, -R246 ;  /* 0x000000fffff6b224 */ /* 0x000fe200078e0af6 */
[C---:B------:R-:W-:Y:S01]  /*b500*/  ISETP.GT.U32.AND P3, PT, R6.reuse, R249, PT ;  /* 0x000000f90600720c */ /* 0x040fe20003f64070 */
[----:B------:R-:W-:Y:S01]  /*b510*/  IMAD R251, R6, R0, R251 ;  /* 0x0000000006fb7224 */ /* 0x000fe200078e02fb */
[----:B------:R-:W-:Y:S01]  /*b520*/  LOP3.LUT R0, R2, 0x1f8, RZ, 0xfc, !PT ;  /* 0x000001f802007812 */ /* 0x000fe200078efcff */
[--C-:B------:R-:W-:Y:S01]  /*b530*/  @!P6 IMAD.IADD R247, R247, 0x1, -R6.reuse ;  /* 0x00000001f7f7e824 */ /* 0x100fe200078e0a06 */
[----:B------:R-:W-:Y:S01]  /*b540*/  ISETP.GT.U32.AND P6, PT, R6, R250, PT ;  /* 0x000000fa0600720c */ /* 0x000fe20003fc4070 */
[----:B------:R-:W-:Y:S01]  /*b550*/  @!P1 IMAD.IADD R248, R248, 0x1, -R6 ;  /* 0x00000001f8f89824 */ /* 0x000fe200078e0a06 */
[----:B------:R-:W-:Y:S01]  /*b560*/  ISETP.GT.U32.AND P1, PT, R6, R251, PT ;  /* 0x000000fb0600720c */ /* 0x000fe20003f24070 */
[----:B------:R-:W-:Y:S01]  /*b570*/  IMAD.HI.U32 R2, R3, R4, RZ ;  /* 0x0000000403027227 */ /* 0x000fe200078e00ff */
[----:B------:R-:W-:-:S03]  /*b580*/  IABS R5, R0 ;  /* 0x0000000000057213 */ /* 0x000fc60000000000 */
[----:B------:R-:W-:Y:S02]  /*b590*/  IMAD.MOV R2, RZ, RZ, -R2 ;  /* 0x000000ffff027224 */ /* 0x000fe400078e0a02 */
[----:B------:R-:W-:Y:S02]  /*b5a0*/  @!P3 IMAD.IADD R249, R249, 0x1, -R6 ;  /* 0x00000001f9f9b824 */ /* 0x000fe400078e0a06 */
[----:B------:R-:W-:Y:S02]  /*b5b0*/  IMAD R2, R6, R2, R4 ;  /* 0x0000000206027224 */ /* 0x000fe400078e0204 */
[----:B------:R-:W-:Y:S01]  /*b5c0*/  @!P6 IMAD.IADD R250, R250, 0x1, -R6 ;  /* 0x00000001fafae824 */ /* 0x000fe200078e0a06 */
[C---:B------:R-:W-:Y:S01]  /*b5d0*/  ISETP.GT.U32.AND P3, PT, R6.reuse, R249, PT ;  /* 0x000000f90600720c */ /* 0x040fe20003f64070 */
[----:B------:R-:W-:Y:S01]  /*b5e0*/  IMAD.HI.U32 R4, R3, R5, RZ ;  /* 0x0000000503047227 */ /* 0x000fe200078e00ff */
[----:B------:R-:W-:-:S03]  /*b5f0*/  ISETP.GT.U32.AND P6, PT, R6, R2, PT ;  /* 0x000000020600720c */ /* 0x000fc60003fc4070 */
[----:B------:R-:W-:Y:S01]  /*b600*/  @!P1 IMAD.IADD R251, R251, 0x1, -R6 ;  /* 0x00000001fbfb9824 */ /* 0x000fe200078e0a06 */
[C---:B------:R-:W-:Y:S01]  /*b610*/  ISETP.GT.U32.AND P1, PT, R6.reuse, R250, PT ;  /* 0x000000fa0600720c */ /* 0x040fe20003f24070 */
[----:B------:R-:W-:Y:S02]  /*b620*/  IMAD.MOV R4, RZ, RZ, -R4 ;  /* 0x000000ffff047224 */ /* 0x000fe400078e0a04 */
[----:B------:R-:W-:Y:S01]  /*b630*/  @!P2 IMAD.MOV R247, RZ, RZ, -R247 ;  /* 0x000000fffff7a224 */ /* 0x000fe200078e0af7 */
[C---:B------:R-:W-:Y:S01]  /*b640*/  ISETP.GT.U32.AND P2, PT, R6.reuse, R251, PT ;  /* 0x000000fb0600720c */ /* 0x040fe20003f44070 */
[C---:B------:R-:W-:Y:S02]  /*b650*/  IMAD R3, R6.reuse, R4, R5 ;  /* 0x0000000406037224 */ /* 0x040fe400078e0205 */
[----:B------:R-:W-:Y:S02]  /*b660*/  IMAD.MOV R4, RZ, RZ, -R12 ;  /* 0x000000ffff047224 */ /* 0x000fe400078e0a0c */
[----:B------:R-:W-:Y:S01]  /*b670*/  IMAD.MOV R5, RZ, RZ, -R9 ;  /* 0x000000ffff057224 */ /* 0x000fe200078e0a09 */
[----:B------:R-:W2:Y:S01]  /*b680*/  LDL.LU R12, [R1+0x1678] ;  /* 0x00167800010c7983 */ /* 0x000ea20000300800 */
[----:B------:R-:W-:-:S02]  /*b690*/  IMAD R4, R6, R4, R11 ;  /* 0x0000000406047224 */ /* 0x000fc400078e020b */
[----:B------:R-:W-:Y:S01]  /*b6a0*/  @!P3 IMAD.IADD R249, R249, 0x1, -R6 ;  /* 0x00000001f9f9b824 */ /* 0x000fe200078e0a06 */
[C---:B------:R-:W-:Y:S01]  /*b6b0*/  ISETP.GT.U32.AND P3, PT, R6.reuse, R3, PT ;  /* 0x000000030600720c */ /* 0x040fe20003f64070 */
[----:B------:R-:W-:Y:S01]  /*b6c0*/  IMAD R5, R6, R5, R8 ;  /* 0x0000000506057224 */ /* 0x000fe200078e0208 */
[----:B------:R-:W3:Y:S01]  /*b6d0*/  LDL.LU R11, [R1+0x1674] ;  /* 0x00167400010b7983 */ /* 0x000ee20000300800 */
[--C-:B------:R-:W-:Y:S01]  /*b6e0*/  @!P1 IMAD.IADD R250, R250, 0x1, -R6.reuse ;  /* 0x00000001fafa9824 */ /* 0x100fe200078e0a06 */
[----:B------:R-:W-:Y:S01]  /*b6f0*/  ISETP.GT.U32.AND P1, PT, R6, R4, PT ;  /* 0x000000040600720c */ /* 0x000fe20003f24070 */
[--C-:B------:R-:W-:Y:S02]  /*b700*/  @!P6 IMAD.IADD R2, R2, 0x1, -R6.reuse ;  /* 0x000000010202e824 */ /* 0x100fe400078e0a06 */
[----:B------:R-:W-:Y:S01]  /*b710*/  @!P2 IMAD.IADD R251, R251, 0x1, -R6 ;  /* 0x00000001fbfba824 */ /* 0x000fe200078e0a06 */
[C---:B------:R-:W-:Y:S01]  /*b720*/  ISETP.GT.U32.AND P2, PT, R6.reuse, R5, PT ;  /* 0x000000050600720c */ /* 0x040fe20003f44070 */
[----:B------:R-:W-:Y:S01]  /*b730*/  IMAD.MOV.U32 R9, RZ, RZ, c[0x0][0x180] ;  /* 0x00006000ff097624 */ /* 0x000fe200078e00ff */
[----:B------:R-:W-:-:S03]  /*b740*/  ISETP.GT.U32.AND P6, PT, R6, R2, PT ;  /* 0x000000020600720c */ /* 0x000fc60003fc4070 */
[--C-:B------:R-:W-:Y:S01]  /*b750*/  @!P3 IMAD.IADD R3, R3, 0x1, -R6.reuse ;  /* 0x000000010303b824 */ /* 0x100fe200078e0a06 */
[----:B------:R-:W-:Y:S01]  /*b760*/  ISETP.GE.AND P3, PT, R252, RZ, PT ;  /* 0x000000fffc00720c */ /* 0x000fe20003f66270 */
[----:B------:R-:W-:Y:S02]  /*b770*/  @!P0 IMAD.MOV R249, RZ, RZ, -R249 ;  /* 0x000000fffff98224 */ /* 0x000fe400078e0af9 */
[----:B------:R-:W-:Y:S01]  /*b780*/  @!P1 IMAD.IADD R4, R4, 0x1, -R6 ;  /* 0x0000000104049824 */ /* 0x000fe200078e0a06 */
[----:B------:R-:W-:-:S03]  /*b790*/  ISETP.GT.U32.AND P0, PT, R6, R3, PT ;  /* 0x000000030600720c */ /* 0x000fc60003f04070 */
[--C-:B------:R-:W-:Y:S01]  /*b7a0*/  @!P2 IMAD.IADD R5, R5, 0x1, -R6.reuse ;  /* 0x000000010505a824 */ /* 0x100fe200078e0a06 */
[----:B------:R-:W-:Y:S01]  /*b7b0*/  ISETP.GT.U32.AND P2, PT, R6, R4, PT ;  /* 0x000000040600720c */ /* 0x000fe20003f44070 */
[----:B------:R-:W-:Y:S01]  /*b7c0*/  @!P6 IMAD.IADD R2, R2, 0x1, -R6 ;  /* 0x000000010202e824 */ /* 0x000fe200078e0a06 */
[C---:B------:R-:W-:Y:S01]  /*b7d0*/  IADD3 R6, R9.reuse, -0x5, RZ ;  /* 0xfffffffb09067810 */ /* 0x040fe20007ffe0ff */
[----:B------:R-:W-:Y:S01]  /*b7e0*/  @!P5 IMAD.MOV R250, RZ, RZ, -R250 ;  /* 0x000000fffffad224 */ /* 0x000fe200078e0afa */
[----:B------:R-:W-:Y:S02]  /*b7f0*/  IADD3 R8, R9, -0x1, RZ ;  /* 0xffffffff09087810 */ /* 0x000fe40007ffe0ff */
[----:B------:R-:W-:Y:S01]  /*b800*/  ISETP.GE.U32.AND P5, PT, R6, 0x7fffffbc, PT ;  /* 0x7fffffbc0600780c */ /* 0x000fe20003fa6070 */
[----:B------:R-:W-:Y:S01]  /*b810*/  @!P4 IMAD.MOV R248, RZ, RZ, -R248 ;  /* 0x000000fffff8c224 */ /* 0x000fe200078e0af8 */
[----:B------:R-:W-:Y:S02]  /*b820*/  IABS R6, c[0x0][0x17c] ;  /* 0x00005f0000067a13 */ /* 0x000fe40000000000 */
[----:B------:R-:W-:-:S02]  /*b830*/  ISETP.GE.AND P6, PT, R7, RZ, PT ;  /* 0x000000ff0700720c */ /* 0x000fc40003fc6270 */
[----:B------:R-:W-:Y:S01]  /*b840*/  ISETP.GE.U32.AND P4, PT, R8, 0x7fffffc0, PT ;  /* 0x7fffffc00800780c */ /* 0x000fe20003f86070 */
[----:B------:R-:W4:Y:S01]  /*b850*/  LDL.LU R7, [R1+0x14] ;  /* 0x0000140001077983 */ /* 0x000f220000300800 */
[----:B------:R-:W-:Y:S01]  /*b860*/  ISETP.GE.AND P1, PT, R0, RZ, PT ;  /* 0x000000ff0000720c */ /* 0x000fe20003f26270 */
[----:B------:R-:W-:Y:S02]  /*b870*/  @!P3 IMAD.MOV R251, RZ, RZ, -R251 ;  /* 0x000000fffffbb224 */ /* 0x000fe400078e0afb */
[----:B------:R-:W5:Y:S01]  /*b880*/  LDL.LU R8, [R1+0x10] ;  /* 0x0000100001087983 */ /* 0x000f620000300800 */
[----:B------:R-:W-:Y:S01]  /*b890*/  ISETP.GT.U32.AND P3, PT, R6, R5, PT ;  /* 0x000000050600720c */ /* 0x000fe20003f64070 */
[----:B------:R-:W-:Y:S02]  /*b8a0*/  @!P0 IMAD.IADD R3, R3, 0x1, -R6 ;  /* 0x0000000103038824 */ /* 0x000fe400078e0a06 */
[----:B------:R-:W2:Y:S04]  /*b8b0*/  LDL.LU R252, [R1+0xc] ;  /* 0x00000c0001fc7983 */ /* 0x000ea80000300800 */
[----:B------:R-:W2:Y:S04]  /*b8c0*/  LDL.LU R0, [R1+0x8] ;  /* 0x0000080001007983 */ /* 0x000ea80000300800 */
[----:B------:R-:W2:Y:S01]  /*b8d0*/  LDL.LU R6, [R1+0x30] ;  /* 0x0000300001067983 */ /* 0x000ea20000300800 */
[----:B------:R-:W-:Y:S01]  /*b8e0*/  @!P1 IMAD.MOV R3, RZ, RZ, -R3 ;  /* 0x000000ffff039224 */ /* 0x000fe200078e0a03 */
[----:B------:R-:W-:-:S02]  /*b8f0*/  ISETP.GE.AND P0, PT, R10, RZ, PT ;  /* 0x000000ff0a00720c */ /* 0x000fc40003f06270 */
[----:B------:R-:W-:Y:S01]  /*b900*/  IADD3 R9, R9, -0x9, RZ ;  /* 0xfffffff709097810 */ /* 0x000fe20007ffe0ff */
[----:B------:R-:W-:Y:S01]  /*b910*/  @!P6 IMAD.MOV R2, RZ, RZ, -R2 ;  /* 0x000000ffff02e224 */ /* 0x000fe200078e0a02 */
[----:B------:R-:W3:Y:S02]  /*b920*/  LDL.LU R10, [R1+0x1670] ;  /* 0x00167000010a7983 */ /* 0x000ee40000300800 */
[----:B------:R-:W-:Y:S02]  /*b930*/  ISETP.GE.U32.AND P6, PT, R9, 0x7fffffb8, PT ;  /* 0x7fffffb80900780c */ /* 0x000fe40003fc6070 */
[----:B------:R-:W3:Y:S01]  /*b940*/  LDL.LU R9, [R1+0x166c] ;  /* 0x00166c0001097983 */ /* 0x000ee20000300800 */
[----:B--2---:R-:W-:Y:S02]  /*b950*/  ISETP.GE.AND P1, PT, R6, RZ, PT ;  /* 0x000000ff0600720c */ /* 0x004fe40003f26270 */
[----:B------:R-:W-:-:S05]  /*b960*/  IABS R6, c[0x0][0x17c] ;  /* 0x00005f0000067a13 */ /* 0x000fca0000000000 */
[----:B------:R-:W-:Y:S02]  /*b970*/  @!P2 IMAD.IADD R4, R4, 0x1, -R6 ;  /* 0x000000010404a824 */ /* 0x000fe400078e0a06 */
[----:B------:R-:W-:-:S05]  /*b980*/  IMAD.MOV.U32 R6, RZ, RZ, c[0x0][0x180] ;  /* 0x00006000ff067624 */ /* 0x000fca00078e00ff */
[----:B------:R-:W-:-:S04]  /*b990*/  IADD3 R6, R6, -0xd, RZ ;  /* 0xfffffff306067810 */ /* 0x000fc80007ffe0ff */
[----:B------:R-:W-:Y:S02]  /*b9a0*/  ISETP.GE.U32.AND P2, PT, R6, 0x7fffffb4, PT ;  /* 0x7fffffb40600780c */ /* 0x000fe40003f46070 */
[----:B------:R-:W-:-:S05]  /*b9b0*/  IABS R6, c[0x0][0x17c] ;  /* 0x00005f0000067a13 */ /* 0x000fca0000000000 */
[----:B------:R-:W-:Y:S02]  /*b9c0*/  @!P3 IMAD.IADD R5, R5, 0x1, -R6 ;  /* 0x000000010505b824 */ /* 0x000fe400078e0a06 */
[----:B------:R-:W-:Y:S02]  /*b9d0*/  IMAD.MOV.U32 R6, RZ, RZ, c[0x0][0x180] ;  /* 0x00006000ff067624 */ /* 0x000fe400078e00ff */
[----:B------:R-:W-:-:S03]  /*b9e0*/  @!P0 IMAD.MOV R4, RZ, RZ, -R4 ;  /* 0x000000ffff048224 */ /* 0x000fc600078e0a04 */
[----:B------:R-:W-:Y:S02]  /*b9f0*/  IADD3 R6, R6, -0x11, RZ ;  /* 0xffffffef06067810 */ /* 0x000fe40007ffe0ff */
[----:B------:R-:W-:Y:S02]  /*ba00*/  ISETP.NE.AND P3, PT, RZ, c[0x0][0x17c], PT ;  /* 0x00005f00ff007a0c */ /* 0x000fe40003f65270 */
[----:B------:R-:W-:Y:S02]  /*ba10*/  ISETP.GE.U32.AND P0, PT, R6, 0x7fffffb0, PT ;  /* 0x7fffffb00600780c */ /* 0x000fe40003f06070 */
[----:B------:R-:W-:-:S04]  /*ba20*/  LOP3.LUT R6, RZ, c[0x0][0x17c], RZ, 0x33, !PT ;  /* 0x00005f00ff067a12 */ /* 0x000fc800078e33ff */
[----:B----4-:R-:W-:-:S05]  /*ba30*/  SEL R7, R6, R7, !P3 ;  /* 0x0000000706077207 */ /* 0x010fca0005800000 */
[----:B------:R1:W-:Y:S04]  /*ba40*/  STL [R1+0x274], R7 ;  /* 0x0002740701007387 */ /* 0x0003e80000100800 */
[----:B-1----:R-:W2:Y:S01]  /*ba50*/  LDL.LU R7, [R1+0x1668] ;  /* 0x0016680001077983 */ /* 0x002ea20000300800 */
[C---:B-----5:R-:W-:Y:S02]  /*ba60*/  SEL R8, R6.reuse, R8, !P3 ;  /* 0x0000000806087207 */ /* 0x060fe40005800000 */
[C---:B------:R-:W-:Y:S02]  /*ba70*/  SEL R252, R6.reuse, R252, !P3 ;  /* 0x000000fc06fc7207 */ /* 0x040fe40005800000 */
[C---:B------:R-:W-:Y:S02]  /*ba80*/  SEL R0, R6.reuse, R0, !P3 ;  /* 0x0000000006007207 */ /* 0x040fe40005800000 */
[----:B--2---:R-:W-:-:S05]  /*ba90*/  SEL R7, R6, R7, !P3 ;  /* 0x0000000706077207 */ /* 0x004fca0005800000 */
[----:B------:R1:W-:Y:S04]  /*baa0*/  STL [R1+0x278], R7 ;  /* 0x0002780701007387 */ /* 0x0003e80000100800 */
[----:B-1----:R-:W2:Y:S04]  /*bab0*/  LDL.LU R7, [R1+0x4] ;  /* 0x0000040001077983 */ /* 0x002ea80000300800 */
[----:B------:R1:W-:Y:S04]  /*bac0*/  STL [R1+0x270], R8 ;  /* 0x0002700801007387 */ /* 0x0003e80000100800 */
[----:B-1----:R-:W4:Y:S04]  /*bad0*/  LDL.LU R8, [R1+0x1664] ;  /* 0x0016640001087983 */ /* 0x002f280000300800 */
[----:B------:R1:W-:Y:S04]  /*bae0*/  STL [R1+0x26c], R252 ;  /* 0x00026cfc01007387 */ /* 0x0003e80000100800 */
[----:B-1----:R-:W5:Y:S04]  /*baf0*/  LDL.LU R252, [R1+0x1660] ;  /* 0x0016600001fc7983 */ /* 0x002f680000300800 */
[----:B------:R1:W-:Y:S04]  /*bb00*/  STL [R1+0x268], R0 ;  /* 0x0002680001007387 */ /* 0x0003e80000100800 */
[----:B-1----:R-:W3:Y:S01]  /*bb10*/  LDL.LU R0, [R1+0x165c] ;  /* 0x00165c0001007983 */ /* 0x002ee20000300800 */
[----:B--2---:R-:W-:-:S05]  /*bb20*/  SEL R7, R6, R7, !P3 ;  /* 0x0000000706077207 */ /* 0x004fca0005800000 */
[----:B------:R3:W-:Y:S02]  /*bb30*/  STL [R1+0x264], R7 ;  /* 0x0002640701007387 */ /* 0x0007e40000100800 */
[C---:B---3--:R-:W-:Y:S02]  /*bb40*/  SEL R7, R6.reuse, R0, !P3 ;  /* 0x0000000006077207 */ /* 0x048fe40005800000 */
[----:B------:R-:W2:Y:S04]  /*bb50*/  LDL.LU R0, [R1+0x1658] ;  /* 0x0016580001007983 */ /* 0x000ea80000300800 */
[----:B------:R5:W-:Y:S02]  /*bb60*/  STL [R1+0x260], R7 ;  /* 0x0002600701007387 */ /* 0x000be40000100800 */
[----:B-----5:R-:W-:-:S02]  /*bb70*/  SEL R7, R6, R252, !P3 ;  /* 0x000000fc06077207 */ /* 0x020fc40005800000 */
[C---:B----4-:R-:W-:Y:S02]  /*bb80*/  SEL R252, R6.reuse, R8, !P3 ;  /* 0x0000000806fc7207 */ /* 0x050fe40005800000 */
[C---:B------:R-:W-:Y:S01]  /*bb90*/  SEL R8, R6.reuse, R9, !P3 ;  /* 0x0000000906087207 */ /* 0x040fe20005800000 */
[----:B------:R1:W-:Y:S01]  /*bba0*/  STL [R1+0x25c], R7 ;  /* 0x00025c0701007387 */ /* 0x0003e20000100800 */
[----:B------:R-:W-:-:S03]  /*bbb0*/  SEL R9, R6, R11, !P3 ;  /* 0x0000000b06097207 */ /* 0x000fc60005800000 */
[----:B------:R-:W-:Y:S01]  /*bbc0*/  STL [R1+0x258], R252 ;  /* 0x000258fc01007387 */ /* 0x000fe20000100800 */
[----:B-1----:R-:W-:-:S03]  /*bbd0*/  SEL R7, R6, R10, !P3 ;  /* 0x0000000a06077207 */ /* 0x002fc60005800000 */
[----:B------:R1:W-:Y:S04]  /*bbe0*/  STL [R1+0x254], R8 ;  /* 0x0002540801007387 */ /* 0x0003e80000100800 */
[----:B------:R3:W-:Y:S04]  /*bbf0*/  STL [R1+0x250], R7 ;  /* 0x0002500701007387 */ /* 0x0007e80000100800 */
[----:B------:R4:W-:Y:S01]  /*bc00*/  STL [R1+0x24c], R9 ;  /* 0x00024c0901007387 */ /* 0x0009e20000100800 */
[C---:B-1----:R-:W-:Y:S02]  /*bc10*/  SEL R8, R6.reuse, R12, !P3 ;  /* 0x0000000c06087207 */ /* 0x042fe40005800000 */
[----:B---3--:R-:W-:-:S03]  /*bc20*/  SEL R7, R6, R13, !P3 ;  /* 0x0000000d06077207 */ /* 0x008fc60005800000 */
[----:B------:R1:W-:Y:S01]  /*bc30*/  STL [R1+0x248], R8 ;  /* 0x0002480801007387 */ /* 0x0003e20000100800 */
[----:B----4-:R-:W-:-:S03]  /*bc40*/  SEL R9, R6, R14, !P3 ;  /* 0x0000000e06097207 */ /* 0x010fc60005800000 */
        /* <DEDUP_REMOVED lines=133> */
[----:B------:R-:W-:Y:S04]  /*c4a0*/  STL [R1+0x13c], R9 ;  /* 0x00013c0901007387 */ /* 0x000fe80000100800 */
[----:B------:R-:W4:Y:S01]  /*c4b0*/  LDL R55, [R1+0x13cc] ;  /* 0x0013cc0001377983 */ /* 0x000f220000100800 */
[----:B------:R-:W-:Y:S01]  /*c4c0*/  @!P1 IMAD.MOV R5, RZ, RZ, -R5 ;  /* 0x000000ffff059224 */ /* 0x000fe200078e0a05 */
[----:B-1----:R-:W-:-:S02]  /*c4d0*/  SEL R8, R6, R81, !P3 ;  /* 0x0000005106087207 */ /* 0x002fc40005800000 */
[C---:B---3--:R-:W-:Y:S02]  /*c4e0*/  SEL R7, R6.reuse, R82, !P3 ;  /* 0x0000005206077207 */ /* 0x048fe40005800000 */
[C---:B------:R-:W-:Y:S02]  /*c4f0*/  SEL R252, R6.reuse, R83, !P3 ;  /* 0x0000005306fc7207 */ /* 0x040fe40005800000 */
[C---:B------:R-:W-:Y:S02]  /*c500*/  SEL R84, R6.reuse, R84, !P3 ;  /* 0x0000005406547207 */ /* 0x040fe40005800000 */
[C---:B------:R-:W-:Y:S02]  /*c510*/  SEL R85, R6.reuse, R85, !P3 ;  /* 0x0000005506557207 */ /* 0x040fe40005800000 */
[C---:B------:R-:W-:Y:S02]  /*c520*/  SEL R86, R6.reuse, R86, !P3 ;  /* 0x0000005606567207 */ /* 0x040fe40005800000 */
[----:B------:R-:W-:-:S02]  /*c530*/  SEL R87, R6, R87, !P3 ;  /* 0x0000005706577207 */ /* 0x000fc40005800000 */
[C---:B------:R-:W-:Y:S02]  /*c540*/  SEL R88, R6.reuse, R88, !P3 ;  /* 0x0000005806587207 */ /* 0x040fe40005800000 */
        /* <DEDUP_REMOVED lines=167> */
[----:B----4-:R-:W-:Y:S02]  /*cfc0*/  ISETP.GE.AND P3, PT, R55, RZ, PT ;  /* 0x000000ff3700720c */ /* 0x010fe40003f66270 */
[----:B------:R-:W-:Y:S01]  /*cfd0*/  ISETP.NE.AND P1, PT, RZ, c[0x0][0x178], PT ;  /* 0x00005e00ff007a0c */ /* 0x000fe20003f25270 */
[----:B------:R-:W-:Y:S04]  /*cfe0*/  STL [R1+0x138], R8 ;  /* 0x0001380801007387 */ /* 0x000fe80000100800 */
[----:B------:R-:W-:Y:S04]  /*cff0*/  STL [R1+0x130], R7 ;  /* 0x0001300701007387 */ /* 0x000fe80000100800 */
[----:B------:R1:W-:Y:S04]  /*d000*/  STL.64 [R1+0x1548], R84 ;  /* 0x0015485401007387 */ /* 0x0003e80000100a00 */
[----:B------:R-:W-:Y:S04]  /*d010*/  STL.64 [R1+0x1550], R86 ;  /* 0x0015505601007387 */ /* 0x000fe80000100a00 */
[----:B------:R-:W-:Y:S04]  /*d020*/  STL.64 [R1+0x1558], R88 ;  /* 0x0015585801007387 */ /* 0x000fe80000100a00 */
[----:B------:R-:W-:Y:S04]  /*d030*/  STL.64 [R1+0x1560], R90 ;  /* 0x0015605a01007387 */ /* 0x000fe80000100a00 */
[----:B------:R-:W-:Y:S01]  /*d040*/  STL.64 [R1+0x1568], R92 ;  /* 0x0015685c01007387 */ /* 0x000fe20000100a00 */
[----:B--2---:R-:W-:-:S03]  /*d050*/  @!P3 IMAD.MOV R0, RZ, RZ, -R0 ;  /* 0x000000ffff00b224 */ /* 0x004fc600078e0a00 */
[----:B------:R-:W-:Y:S01]  /*d060*/  STL.64 [R1+0x1570], R94 ;  /* 0x0015705e01007387 */ /* 0x000fe20000100a00 */
[----:B------:R-:W-:-:S03]  /*d070*/  @!P1 LOP3.LUT R0, RZ, c[0x0][0x178], RZ, 0x33, !PT ;  /* 0x00005e00ff009a12 */ /* 0x000fc600078e33ff */
[----:B------:R-:W-:Y:S04]  /*d080*/  STL.64 [R1+0x1578], R96 ;  /* 0x0015786001007387 */ /* 0x000fe80000100a00 */
[----:B------:R-:W-:Y:S04]  /*d090*/  STL.64 [R1+0x1580], R98 ;  /* 0x0015806201007387 */ /* 0x000fe80000100a00 */
[----:B------:R-:W-:Y:S04]  /*d0a0*/  STL.64 [R1+0x1588], R100 ;  /* 0x0015886401007387 */ /* 0x000fe80000100a00 */
[----:B------:R-:W-:Y:S04]  /*d0b0*/  STL.64 [R1+0x1590], R102 ;  /* 0x0015906601007387 */ /* 0x000fe80000100a00 */
[----:B------:R-:W-:Y:S01]  /*d0c0*/  STL.64 [R1+0x1598], R104 ;  /* 0x0015986801007387 */ /* 0x000fe20000100a00 */
[----:B------:R-:W-:-:S03]  /*d0d0*/  IMAD R0, R0, c[0x0][0x184], RZ ;  /* 0x0000610000007a24 */ /* 0x000fc600078e02ff */
[----:B------:R-:W-:Y:S04]  /*d0e0*/  STL.64 [R1+0x15a0], R106 ;  /* 0x0015a06a01007387 */ /* 0x000fe80000100a00 */
[----:B------:R-:W-:Y:S04]  /*d0f0*/  STL.64 [R1+0x15a8], R108 ;  /* 0x0015a86c01007387 */ /* 0x000fe80000100a00 */
[----:B------:R-:W-:Y:S04]  /*d100*/  STL.64 [R1+0x15b0], R110 ;  /* 0x0015b06e01007387 */ /* 0x000fe80000100a00 */
[----:B------:R-:W-:Y:S04]  /*d110*/  STL.64 [R1+0x15b8], R112 ;  /* 0x0015b87001007387 */ /* 0x000fe80000100a00 */
[----:B------:R2:W-:Y:S01]  /*d120*/  STL.64 [R1+0x15c0], R114 ;  /* 0x0015c07201007387 */ /* 0x0005e20000100a00 */
[----:B-1----:R-:W-:-:S03]  /*d130*/  IMAD.MOV.U32 R85, RZ, RZ, c[0x0][0x188] ;  /* 0x00006200ff557624 */ /* 0x002fc600078e00ff */
[----:B------:R-:W-:Y:S01]  /*d140*/  STL.64 [R1+0x15c8], R116 ;  /* 0x0015c87401007387 */ /* 0x000fe20000100a00 */
[----:B------:R-:W-:-:S03]  /*d150*/  LEA R2, P1, R0, c[0x0][0x160], 0x2 ;  /* 0x0000580000027a11 */ /* 0x000fc600078210ff */
[----:B------:R-:W-:Y:S04]  /*d160*/  STL.64 [R1+0x15d0], R118 ;  /* 0x0015d07601007387 */ /* 0x000fe80000100a00 */
[----:B------:R-:W-:Y:S04]  /*d170*/  STL.64 [R1+0x15d8], R120 ;  /* 0x0015d87801007387 */ /* 0x000fe80000100a00 */
[----:B------:R-:W-:Y:S01]  /*d180*/  STL.64 [R1+0x15e0], R122 ;  /* 0x0015e07a01007387 */ /* 0x000fe20000100a00 */
[----:B------:R-:W-:-:S03]  /*d190*/  IMAD.SHL.U32 R11, R85, 0x2, RZ ;  /* 0x00000002550b7824 */ /* 0x000fc600078e00ff */
[----:B------:R-:W-:Y:S01]  /*d1a0*/  STL.64 [R1+0x15e8], R124 ;  /* 0x0015e87c01007387 */ /* 0x000fe20000100a00 */
[----:B------:R-:W-:-:S03]  /*d1b0*/  LEA.HI.X.SX32 R3, R0, c[0x0][0x164], 0x2, P1 ;  /* 0x0000590000037a11 */ /* 0x000fc600008f16ff */
[----:B------:R-:W-:Y:S01]  /*d1c0*/  STL.64 [R1+0x15f0], R126 ;  /* 0x0015f07e01007387 */ /* 0x000fe20000100a00 */
[C---:B------:R-:W-:Y:S01]  /*d1d0*/  IMAD R5, R85.reuse, 0xc, RZ ;  /* 0x0000000c55057824 */ /* 0x040fe200078e02ff */
[C---:B--2---:R-:W-:Y:S02]  /*d1e0*/  LEA R114, P1, R85.reuse, R2, 0x3 ;  /* 0x0000000255727211 */ /* 0x044fe400078218ff */
[----:B------:R-:W-:Y:S01]  /*d1f0*/  STL.64 [R1+0x15f8], R128 ;  /* 0x0015f88001007387 */ /* 0x000fe20000100a00 */
[----:B------:R-:W-:-:S03]  /*d200*/  IMAD.SHL.U32 R4, R85, 0x4, RZ ;  /* 0x0000000455047824 */ /* 0x000fc600078e00ff */
[----:B------:R-:W-:Y:S04]  /*d210*/  STL.64 [R1+0x1600], R130 ;  /* 0x0016008201007387 */ /* 0x000fe80000100a00 */
[----:B------:R1:W-:Y:S01]  /*d220*/  STL.64 [R1+0x1608], R132 ;  /* 0x0016088401007387 */ /* 0x0003e20000100a00 */
[----:B------:R-:W-:-:S03]  /*d230*/  IMAD R12, R85, 0x3, RZ ;  /* 0x00000003550c7824 */ /* 0x000fc600078e02ff */
[----:B------:R-:W-:Y:S01]  /*d240*/  STL.64 [R1+0x1610], R134 ;  /* 0x0016108601007387 */ /* 0x000fe20000100a00 */
[----:B------:R-:W-:-:S03]  /*d250*/  LEA.HI.X.SX32 R115, R11, R3, 0x2, P1 ;  /* 0x000000030b737211 */ /* 0x000fc600008f16ff */
[----:B------:R-:W-:Y:S01]  /*d260*/  STL.64 [R1+0x1618], R136 ;  /* 0x0016188801007387 */ /* 0x000fe20000100a00 */
[----:B------:R-:W-:Y:S01]  /*d270*/  IMAD R6, R85, 0x14, RZ ;  /* 0x0000001455067824 */ /* 0x000fe200078e02ff */
[-C--:B------:R-:W-:Y:S02]  /*d280*/  IADD3 R98, P3, R5, R2.reuse, RZ ;  /* 0x0000000205627210 */ /* 0x080fe40007f7e0ff */
[----:B------:R-:W-:Y:S01]  /*d290*/  STL.64 [R1+0x1620], R138 ;  /* 0x0016208a01007387 */ /* 0x000fe20000100a00 */
[----:B-1----:R-:W-:-:S03]  /*d2a0*/  IADD3 R132, P1, R4, R2, RZ ;  /* 0x0000000204847210 */ /* 0x002fc60007f3e0ff */
[----:B------:R-:W-:Y:S04]  /*d2b0*/  STL.64 [R1+0x1628], R140 ;  /* 0x0016288c01007387 */ /* 0x000fe80000100a00 */
[----:B------:R-:W-:Y:S01]  /*d2c0*/  STL.64 [R1+0x1630], R142 ;  /* 0x0016308e01007387 */ /* 0x000fe20000100a00 */
[----:B------:R-:W-:-:S03]  /*d2d0*/  IMAD R14, R85, 0x5, RZ ;  /* 0x00000005550e7824 */ /* 0x000fc600078e02ff */
[----:B------:R-:W-:Y:S01]  /*d2e0*/  STL.64 [R1+0x1638], R144 ;  /* 0x0016389001007387 */ /* 0x000fe20000100a00 */
[----:B------:R-:W-:-:S03]  /*d2f0*/  LEA.HI.X.SX32 R99, R12, R3, 0x2, P3 ;  /* 0x000000030c637211 */ /* 0x000fc600018f16ff */
[----:B------:R-:W-:Y:S01]  /*d300*/  STL.64 [R1+0x1640], R146 ;  /* 0x0016409201007387 */ /* 0x000fe20000100a00 */
[C---:B------:R-:W-:Y:S01]  /*d310*/  LEA.HI.X.SX32 R133, R85.reuse, R3, 0x2, P1 ;  /* 0x0000000355857211 */ /* 0x040fe200008f16ff */
[----:B------:R-:W-:Y:S02]  /*d320*/  IMAD R7, R85, 0x18, RZ ;  /* 0x0000001855077824 */ /* 0x000fe400078e02ff */
[----:B------:R-:W-:Y:S01]  /*d330*/  STL.64 [R1+0x1648], R148 ;  /* 0x0016489401007387 */ /* 0x000fe20000100a00 */
[----:B------:R-:W-:-:S03]  /*d340*/  IADD3 R130, P1, R6, R2, RZ ;  /* 0x0000000206827210 */ /* 0x000fc60007f3e0ff */
[----:B------:R1:W-:Y:S01]  /*d350*/  STL.64 [R1+0x1650], R150 ;  /* 0x0016509601007387 */ /* 0x0003e20000100a00 */
[C---:B------:R-:W-:Y:S01]  /*d360*/  IMAD R15, R85.reuse, 0x6, RZ ;  /* 0x00000006550f7824 */ /* 0x040fe200078e02ff */
[----:B------:R-:W-:Y:S01]  /*d370*/  LEA.HI.X.SX32 R131, R14, R3, 0x2, P1 ;  /* 0x000000030e837211 */ /* 0x000fe200008f16ff */
[----:B------:R-:W-:Y:S01]  /*d380*/  IMAD.MOV.U32 R14, RZ, RZ, c[0x0][0x188] ;  /* 0x00006200ff0e7624 */ /* 0x000fe200078e00ff */
[----:B-1----:R-:W-:-:S04]  /*d390*/  LEA R150, P3, R85, R2, 0x4 ;  /* 0x0000000255967211 */ /* 0x002fc800078620ff */
[-C--:B------:R-:W-:Y:S02]  /*d3a0*/  LEA.HI.X.SX32 R151, R4, R3.reuse, 0x2, P3 ;  /* 0x0000000304977211 */ /* 0x080fe400018f16ff */
[-C--:B------:R-:W-:Y:S01]  /*d3b0*/  IADD3 R112, P3, R7, R2.reuse, RZ ;  /* 0x0000000207707210 */ /* 0x080fe20007f7e0ff */
[C---:B------:R-:W-:Y:S02]  /*d3c0*/  IMAD.SHL.U32 R17, R85.reuse, 0x8, RZ ;  /* 0x0000000855117824 */ /* 0x040fe400078e00ff */
[----:B------:R-:W-:Y:S01]  /*d3d0*/  IMAD R8, R85, 0x1c, RZ ;  /* 0x0000001c55087824 */ /* 0x000fe200078e02ff */
[-C--:B------:R-:W-:Y:S01]  /*d3e0*/  LEA.HI.X.SX32 R113, R15, R3.reuse, 0x2, P3 ;  /* 0x000000030f717211 */ /* 0x080fe200018f16ff */
[C---:B------:R-:W-:Y:S01]  /*d3f0*/  IMAD R10, R85.reuse, 0x28, RZ ;  /* 0x00000028550a7824 */ /* 0x040fe200078e02ff */
[-C--:B------:R-:W-:Y:S01]  /*d400*/  LEA R148, P3, R14, R2.reuse, 0x5 ;  /* 0x000000020e947211 */ /* 0x080fe200078628ff */
[C---:B------:R-:W-:Y:S01]  /*d410*/  IMAD R16, R85.reuse, 0x7, RZ ;  /* 0x0000000755107824 */ /* 0x040fe200078e02ff */
[-C--:B------:R-:W-:Y:S01]  /*d420*/  IADD3 R96, P1, R8, R2.reuse, RZ ;  /* 0x0000000208607210 */ /* 0x080fe20007f3e0ff */
[----:B------:R-:W-:Y:S01]  /*d430*/  IMAD R19, R85, 0xa, RZ ;  /* 0x0000000a55137824 */ /* 0x000fe200078e02ff */
[-C--:B------:R-:W-:Y:S01]  /*d440*/  LEA.HI.X.SX32 R149, R17, R3.reuse, 0x2, P3 ;  /* 0x0000000311957211 */ /* 0x080fe200018f16ff */
[C---:B------:R-:W-:Y:S01]  /*d450*/  IMAD R9, R85.reuse, 0x24, RZ ;  /* 0x0000002455097824 */ /* 0x040fe200078e02ff */
[-C--:B------:R-:W-:Y:S01]  /*d460*/  IADD3 R110, P3, R10, R2.reuse, RZ ;  /* 0x000000020a6e7210 */ /* 0x080fe20007f7e0ff */
[C---:B------:R-:W-:Y:S01]  /*d470*/  IMAD R21, R85.reuse, 0x30, RZ ;  /* 0x0000003055157824 */ /* 0x040fe200078e02ff */
[-C--:B------:R-:W-:Y:S01]  /*d480*/  LEA.HI.X.SX32 R97, R16, R3.reuse, 0x2, P1 ;  /* 0x0000000310617211 */ /* 0x080fe200008f16ff */
[----:B------:R-:W-:Y:S01]  /*d490*/  IMAD R18, R85, 0x9, RZ ;  /* 0x0000000955127824 */ /* 0x000fe200078e02ff */
[-C--:B------:R-:W-:Y:S01]  /*d4a0*/  LEA.HI.X.SX32 R111, R19, R3.reuse, 0x2, P3 ;  /* 0x00000003136f7211 */ /* 0x080fe200018f16ff */
[----:B------:R-:W-:Y:S01]  /*d4b0*/  IMAD R13, R85, 0x2c, RZ ;  /* 0x0000002c550d7824 */ /* 0x000fe200078e02ff */
[-C--:B------:R-:W-:Y:S01]  /*d4c0*/  IADD3 R128, P1, R9, R2.reuse, RZ ;  /* 0x0000000209807210 */ /* 0x080fe20007f3e0ff */
[----:B------:R-:W-:Y:S01]  /*d4d0*/  IMAD R37, R85, 0x38, RZ ;  /* 0x0000003855257824 */ /* 0x000fe200078e02ff */
[-C--:B------:R-:W-:Y:S01]  /*d4e0*/  IADD3 R146, P3, R21, R2.reuse, RZ ;  /* 0x0000000215927210 */ /* 0x080fe20007f7e0ff */
[C---:B------:R-:W-:Y:S01]  /*d4f0*/  IMAD R20, R85.reuse, 0xb, RZ ;  /* 0x0000000b55147824 */ /* 0x040fe200078e02ff */
[-C--:B------:R-:W-:Y:S01]  /*d500*/  LEA.HI.X.SX32 R129, R18, R3.reuse, 0x2, P1 ;  /* 0x0000000312817211 */ /* 0x080fe200008f16ff */
[----:B------:R-:W-:Y:S01]  /*d510*/  IMAD R23, R85, 0xe, RZ ;  /* 0x0000000e55177824 */ /* 0x000fe200078e02ff */
[----:B------:R-:W-:Y:S01]  /*d520*/  LEA.HI.X.SX32 R147, R5, R3, 0x2, P3 ;  /* 0x0000000305937211 */ /* 0x000fe200018f16ff */
[----:B------:R-:W-:Y:S01]  /*d530*/  IMAD R29, R85, 0x34, RZ ;  /* 0x00000034551d7824 */ /* 0x000fe200078e02ff */
[----:B------:R-:W-:-:S02]  /*d540*/  IADD3 R94, P1, R13, R2, RZ ;  /* 0x000000020d5e7210 */ /* 0x000fc40007f3e0ff */
[-C--:B------:R-:W-:Y:S01]  /*d550*/  IADD3 R108, P3, R37, R2.reuse, RZ ;  /* 0x00000002256c7210 */ /* 0x080fe20007f7e0ff */
[C---:B------:R-:W-:Y:S01]  /*d560*/  IMAD R22, R85.reuse, 0xd, RZ ;  /* 0x0000000d55167824 */ /* 0x040fe200078e02ff */
[-C--:B------:R-:W-:Y:S01]  /*d570*/  LEA.HI.X.SX32 R95, R20, R3.reuse, 0x2, P1 ;  /* 0x00000003145f7211 */ /* 0x080fe200008f16ff */
[----:B------:R-:W-:Y:S01]  /*d580*/  IMAD R45, R85, 0x3c, RZ ;  /* 0x0000003c552d7824 */ /* 0x000fe200078e02ff */
[-C--:B------:R-:W-:Y:S01]  /*d590*/  LEA.HI.X.SX32 R109, R23, R3.reuse, 0x2, P3 ;  /* 0x00000003176d7211 */ /* 0x080fe200018f16ff */
[----:B------:R-:W-:Y:S01]  /*d5a0*/  IMAD.MOV.U32 R23, RZ, RZ, c[0x0][0x188] ;  /* 0x00006200ff177624 */ /* 0x000fe200078e00ff */
[-C--:B------:R-:W-:Y:S01]  /*d5b0*/  IADD3 R126, P1, R29, R2.reuse, RZ ;  /* 0x000000021d7e7210 */ /* 0x080fe20007f3e0ff */
[C---:B------:R-:W-:Y:S02]  /*d5c0*/  IMAD R25, R85.reuse, 0xf, RZ ;  /* 0x0000000f55197824 */ /* 0x040fe400078e02ff */
[C---:B------:R-:W-:Y:S01]  /*d5d0*/  IMAD.SHL.U32 R27, R85.reuse, 0x10, RZ ;  /* 0x00000010551b7824 */ /* 0x040fe200078e00ff */
[-C--:B------:R-:W-:Y:S01]  /*d5e0*/  LEA.HI.X.SX32 R127, R22, R3.reuse, 0x2, P1 ;  /* 0x00000003167f7211 */ /* 0x080fe200008f16ff */
[----:B------:R-:W-:Y:S01]  /*d5f0*/  IMAD R24, R85, 0x44, RZ ;  /* 0x0000004455187824 */ /* 0x000fe200078e02ff */
[-C--:B------:R-:W-:Y:S01]  /*d600*/  IADD3 R92, P1, R45, R2.reuse, RZ ;  /* 0x000000022d5c7210 */ /* 0x080fe20007f3e0ff */
[----:B------:R-:W-:Y:S01]  /*d610*/  IMAD R26, R85, 0x48, RZ ;  /* 0x00000048551a7824 */ /* 0x000fe200078e02ff */
[-C--:B------:R-:W-:Y:S01]  /*d620*/  LEA R144, P3, R23, R2.reuse, 0x6 ;  /* 0x0000000217907211 */ /* 0x080fe200078630ff */
[----:B------:R-:W-:Y:S01]  /*d630*/  IMAD R30, R85, 0x11, RZ ;  /* 0x00000011551e7824 */ /* 0x000fe200078e02ff */
[-C--:B------:R-:W-:Y:S01]  /*d640*/  LEA.HI.X.SX32 R93, R25, R3.reuse, 0x2, P1 ;  /* 0x00000003195d7211 */ /* 0x080fe200008f16ff */
[----:B------:R-:W-:Y:S01]  /*d650*/  IMAD R32, R85, 0x12, RZ ;  /* 0x0000001255207824 */ /* 0x000fe200078e02ff */
[-C--:B------:R-:W-:Y:S01]  /*d660*/  LEA.HI.X.SX32 R145, R27, R3.reuse, 0x2, P3 ;  /* 0x000000031b917211 */ /* 0x080fe200018f16ff */
[C---:B------:R-:W-:Y:S01]  /*d670*/  IMAD R28, R85.reuse, 0x4c, RZ ;  /* 0x0000004c551c7824 */ /* 0x040fe200078e02ff */
[-C--:B------:R-:W-:Y:S01]  /*d680*/  IADD3 R124, P1, R24, R2.reuse, RZ ;  /* 0x00000002187c7210 */ /* 0x080fe20007f3e0ff */
[C---:B------:R-:W-:Y:S01]  /*d690*/  IMAD R31, R85.reuse, 0x50, RZ ;  /* 0x00000050551f7824 */ /* 0x040fe200078e02ff */
[-C--:B------:R-:W-:Y:S01]  /*d6a0*/  IADD3 R106, P3, R26, R2.reuse, RZ ;  /* 0x000000021a6a7210 */ /* 0x080fe20007f7e0ff */
[C---:B------:R-:W-:Y:S01]  /*d6b0*/  IMAD R34, R85.reuse, 0x13, RZ ;  /* 0x0000001355227824 */ /* 0x040fe200078e02ff */
[-C--:B------:R-:W-:Y:S01]  /*d6c0*/  LEA.HI.X.SX32 R125, R30, R3.reuse, 0x2, P1 ;  /* 0x000000031e7d7211 */ /* 0x080fe200008f16ff */
[C---:B------:R-:W-:Y:S01]  /*d6d0*/  IMAD R33, R85.reuse, 0x54, RZ ;  /* 0x0000005455217824 */ /* 0x040fe200078e02ff */
[----:B------:R-:W-:Y:S01]  /*d6e0*/  LEA.HI.X.SX32 R107, R32, R3, 0x2, P3 ;  /* 0x00000003206b7211 */ /* 0x000fe200018f16ff */
[----:B------:R-:W-:Y:S01]  /*d6f0*/  IMAD R35, R85, 0x58, RZ ;  /* 0x0000005855237824 */ /* 0x000fe200078e02ff */
[----:B------:R-:W-:-:S02]  /*d700*/  IADD3 R90, P1, R28, R2, RZ ;  /* 0x000000021c5a7210 */ /* 0x000fc40007f3e0ff */
[-C--:B------:R-:W-:Y:S01]  /*d710*/  IADD3 R142, P3, R31, R2.reuse, RZ ;  /* 0x000000021f8e7210 */ /* 0x080fe20007f7e0ff */
[C---:B------:R-:W-:Y:S01]  /*d720*/  IMAD R38, R85.reuse, 0x15, RZ ;  /* 0x0000001555267824 */ /* 0x040fe200078e02ff */
[-C--:B------:R-:W-:Y:S01]  /*d730*/  LEA.HI.X.SX32 R91, R34, R3.reuse, 0x2, P1 ;  /* 0x00000003225b7211 */ /* 0x080fe200008f16ff */
[C---:B------:R-:W-:Y:S01]  /*d740*/  IMAD R40, R85.reuse, 0x16, RZ ;  /* 0x0000001655287824 */ /* 0x040fe200078e02ff */
[-C--:B------:R-:W-:Y:S01]  /*d750*/  LEA.HI.X.SX32 R143, R6, R3.reuse, 0x2, P3 ;  /* 0x00000003068f7211 */ /* 0x080fe200018f16ff */
[----:B------:R-:W-:Y:S01]  /*d760*/  IMAD R36, R85, 0x5c, RZ ;  /* 0x0000005c55247824 */ /* 0x000fe200078e02ff */
[-C--:B------:R-:W-:Y:S01]  /*d770*/  IADD3 R122, P1, R33, R2.reuse, RZ ;  /* 0x00000002217a7210 */ /* 0x080fe20007f3e0ff */
[----:B------:R-:W-:Y:S01]  /*d780*/  IMAD R39, R85, 0x60, RZ ;  /* 0x0000006055277824 */ /* 0x000fe200078e02ff */
        /* <DEDUP_REMOVED lines=29> */
[----:B------:R-:W-:Y:S01]  /*d960*/  IMAD.MOV.U32 R41, RZ, RZ, c[0x0][0x188] ;  /* 0x00006200ff297624 */ /* 0x000fe200078e00ff */
[-C--:B------:R-:W-:Y:S01]  /*d970*/  IADD3 R100, P3, R51, R2.reuse, RZ ;  /* 0x0000000233647210 */ /* 0x080fe20007f7e0ff */
[----:B------:R-:W-:Y:S01]  /*d980*/  IMAD R56, R85, 0x1f, RZ ;  /* 0x0000001f55387824 */ /* 0x000fe200078e02ff */
[-C--:B------:R-:W-:Y:S01]  /*d990*/  LEA.HI.X.SX32 R119, R53, R3.reuse, 0x2, P1 ;  /* 0x0000000335777211 */ /* 0x080fe200008f16ff */
[C---:B------:R-:W-:Y:S01]  /*d9a0*/  IMAD.SHL.U32 R58, R85.reuse, 0x20, RZ ;  /* 0x00000020553a7824 */ /* 0x040fe200078e00ff */
[----:B------:R-:W-:Y:S01]  /*d9b0*/  LEA.HI.X.SX32 R101, R54, R3, 0x2, P3 ;  /* 0x0000000336657211 */ /* 0x000fe200018f16ff */
[C---:B------:R-:W-:Y:S01]  /*d9c0*/  IMAD R57, R85.reuse, 0x88, RZ ;  /* 0x0000008855397824 */ /* 0x040fe200078e02ff */
[-C--:B------:R-:W-:Y:S01]  /*d9d0*/  IADD3 R84, P1, R52, R2.reuse, RZ ;  /* 0x0000000234547210 */ /* 0x080fe20007f3e0ff */
[----:B------:R-:W-:Y:S01]  /*d9e0*/  IMAD R55, R85, 0x84, RZ ;  /* 0x0000008455377824 */ /* 0x000fe200078e02ff */
[----:B------:R-:W-:Y:S01]  /*d9f0*/  LEA R136, P3, R41, R2, 0x7 ;  /* 0x0000000229887211 */ /* 0x000fe200078638ff */
[----:B------:R-:W-:-:S02]  /*da00*/  IMAD R67, R85, 0x21, RZ ;  /* 0x0000002155437824 */ /* 0x000fc400078e02ff */
[C---:B------:R-:W-:Y:S01]  /*da10*/  IMAD R69, R85.reuse, 0x22, RZ ;  /* 0x0000002255457824 */ /* 0x040fe200078e02ff */
[----:B------:R-:W-:Y:S01]  /*da20*/  LEA.HI.X.SX32 R137, R58, R3, 0x2, P3 ;  /* 0x000000033a897211 */ /* 0x000fe200018f16ff */
[C---:B------:R-:W-:Y:S02]  /*da30*/  IMAD R71, R85.reuse, 0x23, RZ ;  /* 0x0000002355477824 */ /* 0x040fe400078e02ff */
[C---:B------:R-:W-:Y:S02]  /*da40*/  IMAD R59, R85.reuse, 0x8c, RZ ;  /* 0x0000008c553b7824 */ /* 0x040fe400078e02ff */
[C---:B------:R-:W-:Y:S02]  /*da50*/  IMAD R68, R85.reuse, 0x90, RZ ;  /* 0x0000009055447824 */ /* 0x040fe400078e02ff */
[C---:B------:R-:W-:Y:S02]  /*da60*/  IMAD R73, R85.reuse, 0x25, RZ ;  /* 0x0000002555497824 */ /* 0x040fe400078e02ff */
[----:B------:R-:W-:-:S02]  /*da70*/  IMAD R70, R85, 0x94, RZ ;  /* 0x0000009455467824 */ /* 0x000fc400078e02ff */
[C---:B------:R-:W-:Y:S02]  /*da80*/  IMAD R75, R85.reuse, 0x26, RZ ;  /* 0x00000026554b7824 */ /* 0x040fe400078e02ff */
        /* <DEDUP_REMOVED lines=11> */
[----:B------:R-:W-:Y:S01]  /*db40*/  IMAD R83, R85, 0xb4, RZ ;  /* 0x000000b455537824 */ /* 0x000fe200078e02ff */
[-C--:B------:R-:W-:Y:S02]  /*db50*/  LEA.HI.X.SX32 R85, R56, R3.reuse, 0x2, P1 ;  /* 0x0000000338557211 */ /* 0x080fe400008f16ff */
[-C--:B------:R-:W-:Y:S02]  /*db60*/  IADD3 R56, P3, R57, R2.reuse, RZ ;  /* 0x0000000239387210 */ /* 0x080fe40007f7e0ff */
[-C--:B------:R-:W-:Y:S02]  /*db70*/  IADD3 R116, P1, R55, R2.reuse, RZ ;  /* 0x0000000237747210 */ /* 0x080fe40007f3e0ff */
[-C--:B------:R-:W-:Y:S02]  /*db80*/  LEA.HI.X.SX32 R57, R69, R3.reuse, 0x2, P3 ;  /* 0x0000000345397211 */ /* 0x080fe400018f16ff */
[----:B------:R-:W-:Y:S02]  /*db90*/  LEA.HI.X.SX32 R117, R67, R3, 0x2, P1 ;  /* 0x0000000343757211 */ /* 0x000fe400008f16ff */
[----:B------:R-:W-:-:S02]  /*dba0*/  IADD3 R134, P3, R68, R2, RZ ;  /* 0x0000000244867210 */ /* 0x000fc40007f7e0ff */
[-C--:B------:R-:W-:Y:S02]  /*dbb0*/  IADD3 R58, P1, R59, R2.reuse, RZ ;  /* 0x000000023b3a7210 */ /* 0x080fe40007f3e0ff */
[-C--:B------:R-:W-:Y:S02]  /*dbc0*/  LEA.HI.X.SX32 R135, R9, R3.reuse, 0x2, P3 ;  /* 0x0000000309877211 */ /* 0x080fe400018f16ff */
[-C--:B------:R-:W-:Y:S02]  /*dbd0*/  LEA.HI.X.SX32 R59, R71, R3.reuse, 0x2, P1 ;  /* 0x00000003473b7211 */ /* 0x080fe400008f16ff */
[-C--:B------:R-:W-:Y:S02]  /*dbe0*/  IADD3 R54, P3, R72, R2.reuse, RZ ;  /* 0x0000000248367210 */ /* 0x080fe40007f7e0ff */
[----:B------:R-:W-:Y:S02]  /*dbf0*/  IADD3 R68, P1, R70, R2, RZ ;  /* 0x0000000246447210 */ /* 0x000fe40007f3e0ff */
[----:B------:R-:W-:-:S02]  /*dc00*/  LEA.HI.X.SX32 R55, R75, R3, 0x2, P3 ;  /* 0x000000034b377211 */ /* 0x000fc400018f16ff */
[-C--:B------:R-:W-:Y:S02]  /*dc10*/  LEA.HI.X.SX32 R69, R73, R3.reuse, 0x2, P1 ;  /* 0x0000000349457211 */ /* 0x080fe400008f16ff */
[-C--:B------:R-:W-:Y:S02]  /*dc20*/  IADD3 R4, P3, R74, R2.reuse, RZ ;  /* 0x000000024a047210 */ /* 0x080fe40007f7e0ff */
[-C--:B------:R-:W-:Y:S02]  /*dc30*/  IADD3 R248, P1, R248, R2.reuse, RZ ;  /* 0x00000002f8f87210 */ /* 0x080fe40007f3e0ff */
[-C--:B------:R-:W-:Y:S02]  /*dc40*/  LEA.HI.X.SX32 R5, R10, R3.reuse, 0x2, P3 ;  /* 0x000000030a057211 */ /* 0x080fe400018f16ff */
[----:B------:R-:W-:Y:S02]  /*dc50*/  LEA.HI.X.SX32 R249, R77, R3, 0x2, P1 ;  /* 0x000000034df97211 */ /* 0x000fe400008f16ff */
[----:B------:R-:W-:-:S02]  /*dc60*/  IADD3 R8, P3, R78, R2, RZ ;  /* 0x000000024e087210 */ /* 0x000fc40007f7e0ff */
[-C--:B------:R-:W-:Y:S01]  /*dc70*/  IADD3 R6, P1, R76, R2.reuse, RZ ;  /* 0x000000024c067210 */ /* 0x080fe20007f3e0ff */
[----:B------:R-:W-:Y:S01]  /*dc80*/  IMAD.MOV.U32 R20, RZ, RZ, c[0x0][0x188] ;  /* 0x00006200ff147624 */ /* 0x000fe200078e00ff */
[-C--:B------:R-:W-:Y:S01]  /*dc90*/  LEA.HI.X.SX32 R9, R82, R3.reuse, 0x2, P3 ;  /* 0x0000000352097211 */ /* 0x080fe200018f16ff */
[----:B------:R-:W-:Y:S01]  /*dca0*/  IMAD R16, R14, 0xb8, RZ ;  /* 0x000000b80e107824 */ /* 0x000fe200078e02ff */
[-C--:B------:R-:W-:Y:S02]  /*dcb0*/  LEA.HI.X.SX32 R7, R80, R3.reuse, 0x2, P1 ;  /* 0x0000000350077211 */ /* 0x080fe400008f16ff */
[-C--:B------:R-:W-:Y:S02]  /*dcc0*/  IADD3 R12, P3, R81, R2.reuse, RZ ;  /* 0x00000002510c7210 */ /* 0x080fe40007f7e0ff */
[-C--:B------:R-:W-:Y:S01]  /*dcd0*/  IADD3 R10, P1, R79, R2.reuse, RZ ;  /* 0x000000024f0a7210 */ /* 0x080fe20007f3e0ff */
[C---:B------:R-:W-:Y:S01]  /*dce0*/  IMAD R25, R20.reuse, 0x2e, RZ ;  /* 0x0000002e14197824 */ /* 0x040fe200078e02ff */
[-C--:B------:R-:W-:Y:S01]  /*dcf0*/  LEA.HI.X.SX32 R13, R13, R3.reuse, 0x2, P3 ;  /* 0x000000030d0d7211 */ /* 0x080fe200018f16ff */
[----:B------:R-:W-:Y:S01]  /*dd00*/  IMAD R19, R20, 0x2d, RZ ;  /* 0x0000002d14137824 */ /* 0x000fe200078e02ff */
[----:B------:R-:W-:Y:S01]  /*dd10*/  LEA.HI.X.SX32 R11, R250, R3, 0x2, P1 ;  /* 0x00000003fa0b7211 */ /* 0x000fe200008f16ff */
[----:B------:R-:W-:Y:S01]  /*dd20*/  IMAD.MOV.U32 R22, RZ, RZ, c[0x0][0x188] ;  /* 0x00006200ff167624 */ /* 0x000fe200078e00ff */
[-C--:B------:R-:W-:Y:S01]  /*dd30*/  IADD3 R16, P3, R16, R2.reuse, RZ ;  /* 0x0000000210107210 */ /* 0x080fe20007f7e0ff */
[----:B------:R-:W-:Y:S01]  /*dd40*/  IMAD R18, R20, 0xbc, RZ ;  /* 0x000000bc14127824 */ /* 0x000fe200078e02ff */
[----:B------:R-:W-:-:S02]  /*dd50*/  IADD3 R14, P1, R83, R2, RZ ;  /* 0x00000002530e7210 */ /* 0x000fc40007f3e0ff */
[-C--:B------:R-:W-:Y:S01]  /*dd60*/  LEA.HI.X.SX32 R17, R25, R3.reuse, 0x2, P3 ;  /* 0x0000000319117211 */ /* 0x080fe200018f16ff */
[C---:B------:R-:W-:Y:S01]  /*dd70*/  IMAD R25, R22.reuse, 0x2f, RZ ;  /* 0x0000002f16197824 */ /* 0x040fe200078e02ff */
[-C--:B------:R-:W-:Y:S01]  /*dd80*/  LEA.HI.X.SX32 R15, R19, R3.reuse, 0x2, P1 ;  /* 0x00000003130f7211 */ /* 0x080fe200008f16ff */
[----:B------:R-:W-:Y:S01]  /*dd90*/  IMAD R20, R22, 0xc0, RZ ;  /* 0x000000c016147824 */ /* 0x000fe200078e02ff */
[----:B------:R-:W-:Y:S01]  /*dda0*/  IADD3 R18, P1, R18, R2, RZ ;  /* 0x0000000212127210 */ /* 0x000fe20007f3e0ff */
[----:B------:R-:W-:Y:S01]  /*ddb0*/  STL.64 [R1+0x120], R114 ;  /* 0x0001207201007387 */ /* 0x000fe20000100a00 */
[----:B------:R-:W-:Y:S02]  /*ddc0*/  IMAD R22, R23, 0xc4, RZ ;  /* 0x000000c417167824 */ /* 0x000fe400078e02ff */
[----:B------:R-:W-:Y:S01]  /*ddd0*/  IMAD.MOV.U32 R28, RZ, RZ, c[0x0][0x188] ;  /* 0x00006200ff1c7624 */ /* 0x000fe200078e00ff */
[----:B------:R-:W-:Y:S01]  /*dde0*/  STL.64 [R1+0x118], R98 ;  /* 0x0001186201007387 */ /* 0x000fe20000100a00 */
[----:B------:R-:W-:Y:S01]  /*ddf0*/  LEA.HI.X.SX32 R19, R25, R3, 0x2, P1 ;  /* 0x0000000319137211 */ /* 0x000fe200008f16ff */
[----:B------:R-:W-:-:S02]  /*de00*/  IMAD R25, R23, 0xc8, RZ ;  /* 0x000000c817197824 */ /* 0x000fc400078e02ff */
[----:B------:R-:W-:Y:S01]  /*de10*/  STL.64 [R1+0x128], R132 ;  /* 0x0001288401007387 */ /* 0x000fe20000100a00 */
[-C--:B------:R-:W-:Y:S01]  /*de20*/  IADD3 R20, P3, R20, R2.reuse, RZ ;  /* 0x0000000214147210 */ /* 0x080fe20007f7e0ff */
[----:B------:R-:W-:Y:S02]  /*de30*/  IMAD.MOV.U32 R31, RZ, RZ, c[0x0][0x188] ;  /* 0x00006200ff1f7624 */ /* 0x000fe400078e00ff */
[----:B------:R-:W-:Y:S01]  /*de40*/  STL.64 [R1+0x110], R150 ;  /* 0x0001109601007387 */ /* 0x000fe20000100a00 */
[----:B------:R-:W-:Y:S01]  /*de50*/  IMAD R26, R28, 0x31, RZ ;  /* 0x000000311c1a7824 */ /* 0x000fe200078e02ff */
[----:B------:R-:W-:Y:S02]  /*de60*/  IADD3 R22, P1, R22, R2, RZ ;  /* 0x0000000216167210 */ /* 0x000fe40007f3e0ff */
[----:B------:R-:W-:Y:S01]  /*de70*/  STL.64 [R1+0x108], R130 ;  /* 0x0001088201007387 */ /* 0x000fe20000100a00 */
[----:B------:R-:W-:-:S03]  /*de80*/  IMAD R27, R28, 0xcc, RZ ;  /* 0x000000cc1c1b7824 */ /* 0x000fc600078e02ff */
[----:B------:R-:W-:Y:S01]  /*de90*/  STL.64 [R1+0x100], R112 ;  /* 0x0001007001007387 */ /* 0x000fe20000100a00 */
[-C--:B------:R-:W-:Y:S01]  /*dea0*/  LEA.HI.X.SX32 R21, R21, R3.reuse, 0x2, P3 ;  /* 0x0000000315157211 */ /* 0x080fe200018f16ff */
[----:B------:R-:W-:Y:S02]  /*deb0*/  IMAD R48, R28, 0x32, RZ ;  /* 0x000000321c307824 */ /* 0x000fe400078e02ff */
[----:B------:R-:W-:Y:S01]  /*dec0*/  STL.64 [R1+0xf8], R96 ;  /* 0x0000f86001007387 */ /* 0x000fe20000100a00 */
[----:B------:R-:W-:Y:S01]  /*ded0*/  IMAD R30, R31, 0xd4, RZ ;  /* 0x000000d41f1e7824 */ /* 0x000fe200078e02ff */
[-C--:B------:R-:W-:Y:S02]  /*dee0*/  IADD3 R24, P3, R25, R2.reuse, RZ ;  /* 0x0000000219187210 */ /* 0x080fe40007f7e0ff */
[----:B------:R-:W-:Y:S01]  /*def0*/  STL.64 [R1+0xf0], R148 ;  /* 0x0000f09401007387 */ /* 0x000fe20000100a00 */
[C---:B------:R-:W-:Y:S01]  /*df00*/  IMAD R33, R31.reuse, 0x36, RZ ;  /* 0x000000361f217824 */ /* 0x040fe200078e02ff */
[----:B------:R-:W-:Y:S01]  /*df10*/  LEA.HI.X.SX32 R23, R26, R3, 0x2, P1 ;  /* 0x000000031a177211 */ /* 0x000fe200008f16ff */
[C---:B------:R-:W-:Y:S01]  /*df20*/  IMAD R32, R31.reuse, 0xd8, RZ ;  /* 0x000000d81f207824 */ /* 0x040fe200078e02ff */
[----:B------:R-:W-:Y:S01]  /*df30*/  STL.64 [R1+0xe8], R128 ;  /* 0x0000e88001007387 */ /* 0x000fe20000100a00 */
[----:B------:R-:W-:Y:S01]  /*df40*/  IMAD R28, R31, 0xd0, RZ ;  /* 0x000000d01f1c7824 */ /* 0x000fe200078e02ff */
[----:B------:R-:W-:Y:S01]  /*df50*/  IADD3 R26, P1, R27, R2, RZ ;  /* 0x000000021b1a7210 */ /* 0x000fe20007f3e0ff */
[----:B------:R-:W-:Y:S01]  /*df60*/  IMAD R31, R31, 0x33, RZ ;  /* 0x000000331f1f7824 */ /* 0x000fe200078e02ff */
[----:B------:R-:W-:Y:S01]  /*df70*/  STL.64 [R1+0xe0], R110 ;  /* 0x0000e06e01007387 */ /* 0x000fe20000100a00 */
[----:B------:R-:W-:-:S03]  /*df80*/  IMAD.MOV.U32 R50, RZ, RZ, c[0x0][0x188] ;  /* 0x00006200ff327624 */ /* 0x000fc600078e00ff */
[----:B------:R-:W-:Y:S01]  /*df90*/  STL.64 [R1+0xd8], R94 ;  /* 0x0000d85e01007387 */ /* 0x000fe20000100a00 */
[----:B------:R-:W-:-:S03]  /*dfa0*/  LEA.HI.X.SX32 R25, R48, R3, 0x2, P3 ;  /* 0x0000000330197211 */ /* 0x000fc600018f16ff */
[----:B------:R-:W1:Y:S01]  /*dfb0*/  S2R R67, SR_TID.X ;  /* 0x0000000000437919 */ /* 0x000e620000002100 */
[----:B------:R-:W-:-:S03]  /*dfc0*/  IADD3 R28, P3, R28, R2, RZ ;  /* 0x000000021c1c7210 */ /* 0x000fc60007f7e0ff */
[----:B------:R-:W-:Y:S01]  /*dfd0*/  STL.64 [R1+0xd0], R146 ;  /* 0x0000d09201007387 */ /* 0x000fe20000100a00 */
[----:B------:R-:W-:-:S03]  /*dfe0*/  LEA.HI.X.SX32 R27, R31, R3, 0x2, P1 ;  /* 0x000000031f1b7211 */ /* 0x000fc600008f16ff */
[----:B------:R-:W-:Y:S01]  /*dff0*/  STL.64 [R1+0xc8], R126 ;  /* 0x0000c87e01007387 */ /* 0x000fe20000100a00 */
[----:B------:R-:W-:-:S03]  /*e000*/  IMAD R50, R50, 0x35, RZ ;  /* 0x0000003532327824 */ /* 0x000fc600078e02ff */
[----:B------:R-:W-:Y:S01]  /*e010*/  STL.64 [R1+0xc0], R108 ;  /* 0x0000c06c01007387 */ /* 0x000fe20000100a00 */
[----:B------:R-:W-:Y:S01]  /*e020*/  IMAD R34, R41, 0xdc, RZ ;  /* 0x000000dc29227824 */ /* 0x000fe200078e02ff */
[----:B------:R-:W-:Y:S02]  /*e030*/  IADD3 R30, P1, R30, R2, RZ ;  /* 0x000000021e1e7210 */ /* 0x000fe40007f3e0ff */
[----:B------:R-:W-:Y:S01]  /*e040*/  STL.64 [R1+0xb8], R92 ;  /* 0x0000b85c01007387 */ /* 0x000fe20000100a00 */
[----:B------:R-:W-:-:S03]  /*e050*/  LEA.HI.X.SX32 R29, R29, R3, 0x2, P3 ;  /* 0x000000031d1d7211 */ /* 0x000fc600018f16ff */
[----:B------:R-:W-:Y:S01]  /*e060*/  STL.64 [R1+0xb0], R144 ;  /* 0x0000b09001007387 */ /* 0x000fe20000100a00 */
[----:B------:R-:W-:-:S03]  /*e070*/  IMAD R36, R41, 0xe0, RZ ;  /* 0x000000e029247824 */ /* 0x000fc600078e02ff */
[----:B------:R-:W-:Y:S01]  /*e080*/  STL.64 [R1+0xa8], R124 ;  /* 0x0000a87c01007387 */ /* 0x000fe20000100a00 */
[----:B------:R-:W-:-:S03]  /*e090*/  IADD3 R32, P3, R32, R2, RZ ;  /* 0x0000000220207210 */ /* 0x000fc60007f7e0ff */
[----:B------:R-:W-:Y:S01]  /*e0a0*/  STL.64 [R1+0xa0], R106 ;  /* 0x0000a06a01007387 */ /* 0x000fe20000100a00 */
[C---:B------:R-:W-:Y:S01]  /*e0b0*/  IMAD R35, R41.reuse, 0x37, RZ ;  /* 0x0000003729237824 */ /* 0x040fe200078e02ff */
[-C--:B------:R-:W-:Y:S02]  /*e0c0*/  LEA.HI.X.SX32 R31, R50, R3.reuse, 0x2, P1 ;  /* 0x00000003321f7211 */ /* 0x080fe400008f16ff */
        /* <DEDUP_REMOVED lines=10> */
[----:B------:R-:W-:Y:S01]  /*e170*/  IMAD R39, R41, 0x39, RZ ;  /* 0x0000003929277824 */ /* 0x000fe200078e02ff */
[----:B------:R-:W-:Y:S02]  /*e180*/  LEA.HI.X.SX32 R35, R35, R3, 0x2, P1 ;  /* 0x0000000323237211 */ /* 0x000fe400008f16ff */
[----:B------:R-:W-:Y:S01]  /*e190*/  STL.64 [R1+0x70], R140 ;  /* 0x0000708c01007387 */ /* 0x000fe20000100a00 */
[C---:B------:R-:W-:Y:S01]  /*e1a0*/  IMAD R42, R41.reuse, 0xec, RZ ;  /* 0x000000ec292a7824 */ /* 0x040fe200078e02ff */
[----:B------:R-:W-:Y:S02]  /*e1b0*/  IADD3 R38, P1, R38, R2, RZ ;  /* 0x0000000226267210 */ /* 0x000fe40007f3e0ff */
[----:B------:R-:W-:Y:S01]  /*e1c0*/  STL.64 [R1+0x68], R120 ;  /* 0x0000687801007387 */ /* 0x000fe20000100a00 */
[----:B------:R-:W-:-:S03]  /*e1d0*/  IMAD R0, R41, 0x3a, RZ ;  /* 0x0000003a29007824 */ /* 0x000fc600078e02ff */
[----:B------:R-:W-:Y:S01]  /*e1e0*/  STL.64 [R1+0x60], R102 ;  /* 0x0000606601007387 */ /* 0x000fe20000100a00 */
[----:B------:R-:W-:-:S03]  /*e1f0*/  LEA.HI.X.SX32 R37, R37, R3, 0x2, P3 ;  /* 0x0000000325257211 */ /* 0x000fc600018f16ff */
[----:B------:R-:W-:Y:S01]  /*e200*/  STL.64 [R1+0x58], R86 ;  /* 0x0000585601007387 */ /* 0x000fe20000100a00 */
[C---:B------:R-:W-:Y:S01]  /*e210*/  IMAD R44, R41.reuse, 0xf0, RZ ;  /* 0x000000f0292c7824 */ /* 0x040fe200078e02ff */
[-C--:B------:R-:W-:Y:S02]  /*e220*/  IADD3 R40, P3, R40, R2.reuse, RZ ;  /* 0x0000000228287210 */ /* 0x080fe40007f7e0ff */
[----:B------:R-:W-:Y:S01]  /*e230*/  STL.64 [R1+0x50], R138 ;  /* 0x0000508a01007387 */ /* 0x000fe20000100a00 */
[----:B------:R-:W-:Y:S01]  /*e240*/  IMAD R43, R41, 0x3b, RZ ;  /* 0x0000003b292b7824 */ /* 0x000fe200078e02ff */
[----:B------:R-:W-:Y:S02]  /*e250*/  LEA.HI.X.SX32 R39, R39, R3, 0x2, P1 ;  /* 0x0000000327277211 */ /* 0x000fe400008f16ff */
[----:B------:R-:W-:Y:S01]  /*e260*/  STL.64 [R1+0x48], R118 ;  /* 0x0000487601007387 */ /* 0x000fe20000100a00 */
[----:B------:R-:W-:Y:S01]  /*e270*/  IMAD R46, R41, 0xf4, RZ ;  /* 0x000000f4292e7824 */ /* 0x000fe200078e02ff */
[----:B------:R-:W-:-:S02]  /*e280*/  IADD3 R42, P1, R42, R2, RZ ;  /* 0x000000022a2a7210 */ /* 0x000fc40007f3e0ff */
[----:B------:R-:W-:Y:S01]  /*e290*/  STL.64 [R1+0x40], R100 ;  /* 0x0000406401007387 */ /* 0x000fe20000100a00 */
[----:B------:R-:W-:-:S03]  /*e2a0*/  IMAD R47, R41, 0x3d, RZ ;  /* 0x0000003d292f7824 */ /* 0x000fc600078e02ff */
[----:B------:R-:W-:Y:S01]  /*e2b0*/  STL.64 [R1+0x38], R84 ;  /* 0x0000385401007387 */ /* 0x000fe20000100a00 */
[C---:B------:R-:W-:Y:S02]  /*e2c0*/  IMAD R49, R41.reuse, 0x3e, RZ ;  /* 0x0000003e29317824 */ /* 0x040fe400078e02ff */
[C---:B------:R-:W-:Y:S01]  /*e2d0*/  IMAD R48, R41.reuse, 0xf8, RZ ;  /* 0x000000f829307824 */ /* 0x040fe200078e02ff */
[----:B------:R-:W-:Y:S01]  /*e2e0*/  STL.64 [R1+0x30], R136 ;  /* 0x0000308801007387 */ /* 0x000fe20000100a00 */
[C---:B------:R-:W-:Y:S02]  /*e2f0*/  IMAD R53, R41.reuse, 0x3f, RZ ;  /* 0x0000003f29357824 */ /* 0x040fe400078e02ff */
[----:B------:R-:W-:Y:S01]  /*e300*/  IMAD R50, R41, 0xfc, RZ ;  /* 0x000000fc29327824 */ /* 0x000fe200078e02ff */
[----:B------:R-:W-:Y:S01]  /*e310*/  STL.64 [R1+0x28], R116 ;  /* 0x0000287401007387 */ /* 0x000fe20000100a00 */
[----:B------:R-:W-:Y:S01]  /*e320*/  LEA.HI.X.SX32 R41, R0, R3, 0x2, P3 ;  /* 0x0000000300297211 */ /* 0x000fe200018f16ff */
[----:B------:R-:W-:Y:S01]  /*e330*/  IMAD.MOV.U32 R52, RZ, RZ, c[0x0][0x180] ;  /* 0x00006000ff347624 */ /* 0x000fe200078e00ff */
[----:B------:R-:W-:Y:S01]  /*e340*/  IADD3 R44, P3, R44, R2, RZ ;  /* 0x000000022c2c7210 */ /* 0x000fe20007f7e0ff */
[----:B------:R-:W-:Y:S01]  /*e350*/  STL.64 [R1+0x20], R56 ;  /* 0x0000203801007387 */ /* 0x000fe20000100a00 */
[----:B-1----:R-:W-:-:S02]  /*e360*/  LOP3.LUT R67, R67, 0x7f, RZ, 0xc0, !PT ;  /* 0x0000007f43437812 */ /* 0x002fc400078ec0ff */
[----:B------:R-:W-:Y:S01]  /*e370*/  LEA.HI.X.SX32 R43, R43, R3, 0x2, P1 ;  /* 0x000000032b2b7211 */ /* 0x000fe200008f16ff */
[----:B------:R-:W-:Y:S01]  /*e380*/  STL.64 [R1+0x18], R58 ;  /* 0x0000183a01007387 */ /* 0x000fe20000100a00 */
[----:B------:R-:W-:-:S03]  /*e390*/  IADD3 R46, P1, R46, R2, RZ ;  /* 0x000000022e2e7210 */ /* 0x000fc60007f3e0ff */
[----:B------:R-:W-:Y:S01]  /*e3a0*/  STL.64 [R1+0x10], R134 ;  /* 0x0000108601007387 */ /* 0x000fe20000100a00 */
[----:B------:R-:W-:-:S03]  /*e3b0*/  LEA.HI.X.SX32 R45, R45, R3, 0x2, P3 ;  /* 0x000000032d2d7211 */ /* 0x000fc600018f16ff */
[----:B------:R-:W-:Y:S01]  /*e3c0*/  STL.64 [R1+0x8], R68 ;  /* 0x0000084401007387 */ /* 0x000fe20000100a00 */
[----:B------:R-:W-:-:S03]  /*e3d0*/  IADD3 R48, P3, R48, R2, RZ ;  /* 0x0000000230307210 */ /* 0x000fc60007f7e0ff */
[----:B------:R-:W-:Y:S01]  /*e3e0*/  STL.64 [R1], R54 ;  /* 0x0000003601007387 */ /* 0x000fe20000100a00 */
[----:B------:R-:W-:-:S03]  /*e3f0*/  IADD3 R51, R52, -0x15, RZ ;  /* 0xffffffeb34337810 */ /* 0x000fc60007ffe0ff */
[----:B------:R1:W-:Y:S01]  /*e400*/  STL.64 [R1+0x13e8], R34 ;  /* 0x0013e82201007387 */ /* 0x0003e20000100a00 */
[----:B------:R-:W-:-:S03]  /*e410*/  LEA.HI.X.SX32 R47, R47, R3, 0x2, P1 ;  /* 0x000000032f2f7211 */ /* 0x000fc600008f16ff */
[----:B------:R-:W-:Y:S01]  /*e420*/  STL [R1+0x13f8], R42 ;  /* 0x0013f82a01007387 */ /* 0x000fe20000100800 */
[----:B------:R-:W-:-:S03]  /*e430*/  IADD3 R50, P1, R50, R2, RZ ;  /* 0x0000000232327210 */ /* 0x000fc60007f3e0ff */
[----:B------:R2:W-:Y:S01]  /*e440*/  STL [R1+0x13e0], R43 ;  /* 0x0013e02b01007387 */ /* 0x0005e20000100800 */
[----:B-1----:R-:W-:Y:S01]  /*e450*/  IMAD.SHL.U32 R34, R67, 0x4, RZ ;  /* 0x0000000443227824 */ /* 0x002fe200078e00ff */
[-C--:B------:R-:W-:Y:S02]  /*e460*/  LEA.HI.X.SX32 R49, R49, R3.reuse, 0x2, P3 ;  /* 0x0000000331317211 */ /* 0x080fe400018f16ff */
[----:B------:R-:W-:Y:S01]  /*e470*/  IADD3 R52, R52, -0x19, RZ ;  /* 0xffffffe734347810 */ /* 0x000fe20007ffe0ff */
[----:B--2---:R-:W-:Y:S01]  /*e480*/  IMAD.MOV.U32 R43, RZ, RZ, c[0x0][0x180] ;  /* 0x00006000ff2b7624 */ /* 0x004fe200078e00ff */
[----:B------:R-:W-:Y:S02]  /*e490*/  ISETP.GE.U32.AND P3, PT, R51, 0x7fffffac, PT ;  /* 0x7fffffac3300780c */ /* 0x000fe40003f66070 */
[----:B------:R-:W-:Y:S02]  /*e4a0*/  IADD3 R0, R34, 0x100000, RZ ;  /* 0x0010000022007810 */ /* 0x000fe40007ffe0ff */
[----:B------:R-:W-:Y:S01]  /*e4b0*/  LEA.HI.X.SX32 R51, R53, R3, 0x2, P1 ;  /* 0x0000000335337211 */ /* 0x000fe200008f16ff */
[----:B------:R-:W-:Y:S01]  /*e4c0*/  ULDC.64 UR4, c[0x0][0x118] ;  /* 0x0000460000047ab9 */ /* 0x000fe20000000a00 */
[----:B------:R-:W-:Y:S01]  /*e4d0*/  IADD3 R53, R43, -0x1d, RZ ;  /* 0xffffffe32b357810 */ /* 0x000fe20007ffe0ff */
[----:B------:R1:W-:Y:S01]  /*e4e0*/  LDGSTS.E [R0+-0x80000], [R2.64], !P4 ;  /* 0x8000000002007fae */ /* 0x0003e2000e121844 */
[----:B------:R-:W-:-:S02]  /*e4f0*/  ISETP.GE.U32.AND P1, PT, R52, 0x7fffffa8, PT ;  /* 0x7fffffa83400780c */ /* 0x000fc40003f26070 */
[----:B------:R-:W-:Y:S02]  /*e500*/  IADD3 R52, R34, 0x100000, RZ ;  /* 0x0010000022347810 */ /* 0x000fe40007ffe0ff */
[----:B------:R-:W-:Y:S02]  /*e510*/  ISETP.GE.U32.AND P4, PT, R53, 0x7fffffa4, PT ;  /* 0x7fffffa43500780c */ /* 0x000fe40003f86070 */
[----:B------:R-:W-:Y:S01]  /*e520*/  IADD3 R53, R43, -0x21, RZ ;  /* 0xffffffdf2b357810 */ /* 0x000fe20007ffe0ff */
[----:B------:R2:W-:Y:S03]  /*e530*/  LDGSTS.E [R52+-0x7f800], [R150.64], !P5 ;  /* 0x8080000096347fae */ /* 0x0005e6000e921844 */
[----:B------:R-:W-:Y:S01]  /*e540*/  ISETP.GE.U32.AND P5, PT, R53, 0x7fffffa0, PT ;  /* 0x7fffffa03500780c */ /* 0x000fe20003fa6070 */
[----:B------:R3:W-:Y:S01]  /*e550*/  LDGSTS.E [R0+-0x7f000], [R148.64], !P6 ;  /* 0x8100000094007fae */ /* 0x0007e2000f121844 */
[----:B------:R-:W-:-:S03]  /*e560*/  IADD3 R53, R43, -0x25, RZ ;  /* 0xffffffdb2b357810 */ /* 0x000fc60007ffe0ff */
[----:B------:R4:W-:Y:S01]  /*e570*/  LDGSTS.E [R52+-0x7e800], [R146.64], !P2 ;  /* 0x8180000092347fae */ /* 0x0009e2000d121844 */
        /* <DEDUP_REMOVED lines=25> */
[----:B------:R-:W-:Y:S01]  /*e710*/  STL.64 [R1+0x13f0], R50 ;  /* 0x0013f03201007387 */ /* 0x000fe20000100a00 */
[----:B------:R-:W-:-:S03]  /*e720*/  IADD3 R53, R43, -0x6, RZ ;  /* 0xfffffffa2b357810 */ /* 0x000fc60007ffe0ff */
[----:B------:R1:W-:Y:S01]  /*e730*/  LDGSTS.E [R0+-0x79000], [R36.64], !P4 ;  /* 0x8700000024007fae */ /* 0x0003e2000e121844 */
[----:B------:R-:W-:Y:S02]  /*e740*/  ISETP.GE.U32.AND P2, PT, R53, 0x7fffffbb, PT ;  /* 0x7fffffbb3500780c */ /* 0x000fe40003f46070 */
[----:B------:R-:W-:Y:S01]  /*e750*/  IADD3 R53, R43, -0xa, RZ ;  /* 0xfffffff62b357810 */ /* 0x000fe20007ffe0ff */
[----:B------:R1:W-:Y:S03]  /*e760*/  STL.64 [R1+0x1400], R2 ;  /* 0x0014000201007387 */ /* 0x0003e60000100a00 */
[----:B------:R-:W-:Y:S01]  /*e770*/  ISETP.GE.U32.AND P0, PT, R53, 0x7fffffb7, PT ;  /* 0x7fffffb73500780c */ /* 0x000fe20003f06070 */
[----:B------:R1:W-:Y:S01]  /*e780*/  LDGSTS.E [R52+-0x78800], [R44.64], !P5 ;  /* 0x878000002c347fae */ /* 0x0003e2000e921844 */
[----:B------:R-:W-:-:S03]  /*e790*/  IADD3 R53, R43, -0xe, RZ ;  /* 0xfffffff22b357810 */ /* 0x000fc60007ffe0ff */
[----:B--2---:R-:W2:Y:S01]  /*e7a0*/  LDL.LU.64 R150, [R1+0x1650] ;  /* 0x0016500001967983 */ /* 0x004ea20000300a00 */
[----:B------:R-:W-:Y:S02]  /*e7b0*/  ISETP.GE.U32.AND P3, PT, R53, 0x7fffffb3, PT ;  /* 0x7fffffb33500780c */ /* 0x000fe40003f66070 */
[----:B------:R-:W-:Y:S01]  /*e7c0*/  IADD3 R53, R43, -0x12, RZ ;  /* 0xffffffee2b357810 */ /* 0x000fe20007ffe0ff */
[----:B---3--:R-:W3:Y:S03]  /*e7d0*/  LDL.LU.64 R148, [R1+0x1648] ;  /* 0x0016480001947983 */ /* 0x008ee60000300a00 */
[----:B------:R-:W-:Y:S01]  /*e7e0*/  ISETP.GE.U32.AND P1, PT, R53, 0x7fffffaf, PT ;  /* 0x7fffffaf3500780c */ /* 0x000fe20003f26070 */
[----:B----4-:R-:W4:Y:S01]  /*e7f0*/  LDL.LU.64 R146, [R1+0x1640] ;  /* 0x0016400001927983 */ /* 0x010f220000300a00 */
[----:B------:R-:W-:Y:S02]  /*e800*/  IADD3 R53, R43, -0x16, RZ ;  /* 0xffffffea2b357810 */ /* 0x000fe40007ffe0ff */
[----:B-1----:R-:W-:Y:S01]  /*e810*/  LOP3.LUT R2, R34, 0x20, RZ, 0x3c, !PT ;  /* 0x0000002022027812 */ /* 0x002fe200078e3cff */
[----:B-----5:R-:W5:Y:S01]  /*e820*/  LDL.LU.64 R144, [R1+0x1638] ;  /* 0x0016380001907983 */ /* 0x020f620000300a00 */
[----:B------:R-:W-:-:S02]  /*e830*/  ISETP.GE.U32.AND P4, PT, R53, 0x7fffffab, PT ;  /* 0x7fffffab3500780c */ /* 0x000fc40003f86070 */
[----:B------:R-:W-:Y:S01]  /*e840*/  IADD3 R53, R43, -0x1a, RZ ;  /* 0xffffffe62b357810 */ /* 0x000fe20007ffe0ff */
[----:B------:R-:W2:Y:S01]  /*e850*/  LDL.LU.64 R142, [R1+0x1630] ;  /* 0x00163000018e7983 */ /* 0x000ea20000300a00 */
[C---:B------:R-:W-:Y:S02]  /*e860*/  IADD3 R0, R2.reuse, 0x100000, RZ ;  /* 0x0010000002007810 */ /* 0x040fe40007ffe0ff */
[----:B------:R-:W-:Y:S01]  /*e870*/  ISETP.GE.U32.AND P5, PT, R53, 0x7fffffa7, PT ;  /* 0x7fffffa73500780c */ /* 0x000fe20003fa6070 */
[----:B------:R-:W2:Y:S01]  /*e880*/  LDL.LU.64 R140, [R1+0x1628] ;  /* 0x00162800018c7983 */ /* 0x000ea20000300a00 */
[----:B------:R-:W-:Y:S02]  /*e890*/  IADD3 R53, R43, -0x1e, RZ ;  /* 0xffffffe22b357810 */ /* 0x000fe40007ffe0ff */
[----:B------:R-:W-:Y:S01]  /*e8a0*/  IADD3 R52, R2, 0x100000, RZ ;  /* 0x0010000002347810 */ /* 0x000fe20007ffe0ff */
[----:B------:R1:W-:Y:S01]  /*e8b0*/  LDGSTS.E [R0+-0x7fe00], [R132.64], !P6 ;  /* 0x8020000084007fae */ /* 0x0003e2000f121844 */
[----:B------:R-:W-:-:S02]  /*e8c0*/  ISETP.GE.U32.AND P6, PT, R53, 0x7fffffa3, PT ;  /* 0x7fffffa33500780c */ /* 0x000fc40003fc6070 */
        /* <DEDUP_REMOVED lines=32> */
[----:B------:R-:W-:Y:S02]  /*ead0*/  IADD3 R53, R43, -0x7, RZ ;  /* 0xfffffff92b357810 */ /* 0x000fe40007ffe0ff */
[----:B------:R-:W-:Y:S01]  /*eae0*/  LOP3.LUT R3, R34, 0x40, RZ, 0x3c, !PT ;  /* 0x0000004022037812 */ /* 0x000fe200078e3cff */
[----:B------:R-:W2:Y:S01]  /*eaf0*/  LDL.LU.64 R138, [R1+0x1620] ;  /* 0x00162000018a7983 */ /* 0x000ea20000300a00 */
[----:B------:R-:W-:-:S02]  /*eb00*/  ISETP.GE.U32.AND P3, PT, R53, 0x7fffffba, PT ;  /* 0x7fffffba3500780c */ /* 0x000fc40003f66070 */
[----:B------:R-:W-:Y:S01]  /*eb10*/  IADD3 R53, R43, -0xb, RZ ;  /* 0xfffffff52b357810 */ /* 0x000fe20007ffe0ff */
[----:B------:R1:W-:Y:S03]  /*eb20*/  LDGSTS.E [R0+-0x78600], [R46.64], !P2 ;  /* 0x87a000002e007fae */ /* 0x0003e6000d121844 */
[----:B------:R-:W-:Y:S01]  /*eb30*/  ISETP.GE.U32.AND P1, PT, R53, 0x7fffffb6, PT ;  /* 0x7fffffb63500780c */ /* 0x000fe20003f26070 */
[----:B------:R-:W2:Y:S01]  /*eb40*/  LDL.LU.64 R136, [R1+0x1618] ;  /* 0x0016180001887983 */ /* 0x000ea20000300a00 */
[C---:B------:R-:W-:Y:S02]  /*eb50*/  IADD3 R53, R43.reuse, -0xf, RZ ;  /* 0xfffffff12b357810 */ /* 0x040fe40007ffe0ff */
[----:B-1----:R-:W-:Y:S01]  /*eb60*/  IADD3 R52, R43, -0x17, RZ ;  /* 0xffffffe92b347810 */ /* 0x002fe20007ffe0ff */
[----:B------:R-:W2:Y:S01]  /*eb70*/  LDL.LU.64 R134, [R1+0x1610] ;  /* 0x0016100001867983 */ /* 0x000ea20000300a00 */
[----:B------:R-:W-:-:S02]  /*eb80*/  ISETP.GE.U32.AND P4, PT, R53, 0x7fffffb2, PT ;  /* 0x7fffffb23500780c */ /* 0x000fc40003f86070 */
[----:B------:R-:W-:Y:S02]  /*eb90*/  IADD3 R53, R43, -0x13, RZ ;  /* 0xffffffed2b357810 */ /* 0x000fe40007ffe0ff */
[----:B------:R-:W-:Y:S02]  /*eba0*/  ISETP.GE.U32.AND P6, PT, R52, 0x7fffffaa, PT ;  /* 0x7fffffaa3400780c */ /* 0x000fe40003fc6070 */
[----:B------:R-:W-:Y:S02]  /*ebb0*/  ISETP.GE.U32.AND P5, PT, R53, 0x7fffffae, PT ;  /* 0x7fffffae3500780c */ /* 0x000fe40003fa6070 */
[----:B------:R-:W-:Y:S02]  /*ebc0*/  IADD3 R53, R43, -0x1b, RZ ;  /* 0xffffffe52b357810 */ /* 0x000fe40007ffe0ff */
[----:B------:R-:W-:Y:S02]  /*ebd0*/  IADD3 R52, R3, 0x100000, RZ ;  /* 0x0010000003347810 */ /* 0x000fe40007ffe0ff */
[----:B------:R-:W-:-:S02]  /*ebe0*/  IADD3 R0, R43, -0x1f, RZ ;  /* 0xffffffe12b007810 */ /* 0x000fc40007ffe0ff */
[----:B------:R-:W-:Y:S01]  /*ebf0*/  ISETP.GE.U32.AND P2, PT, R53, 0x7fffffa6, PT ;  /* 0x7fffffa63500780c */ /* 0x000fe20003f46070 */
[----:B------:R1:W-:Y:S01]  /*ec00*/  LDGSTS.E [R52+-0x7fc00], [R114.64], !P0 ;  /* 0x8040000072347fae */ /* 0x0003e2000c121844 */
[----:B------:R-:W-:Y:S02]  /*ec10*/  IADD3 R53, R43, -0x23, RZ ;  /* 0xffffffdd2b357810 */ /* 0x000fe40007ffe0ff */
[----:B------:R-:W-:Y:S01]  /*ec20*/  ISETP.GE.U32.AND P0, PT, R0, 0x7fffffa2, PT ;  /* 0x7fffffa20000780c */ /* 0x000fe20003f06070 */
[----:B------:R1:W-:Y:S01]  /*ec30*/  LDGSTS.E [R52+-0x7f400], [R112.64], !P3 ;  /* 0x80c0000070347fae */ /* 0x0003e2000d921844 */
        /* <DEDUP_REMOVED lines=12> */
[----:B------:R-:W-:Y:S01]  /*ed00*/  STL [R1+0x140c], R4 ;  /* 0x00140c0401007387 */ /* 0x000fe20000100800 */
[----:B------:R-:W-:-:S03]  /*ed10*/  IADD3 R53, R43, -0x33, RZ ;  /* 0xffffffcd2b357810 */ /* 0x000fc60007ffe0ff */
[----:B------:R1:W-:Y:S01]  /*ed20*/  LDGSTS.E [R0+-0x7cc00], [R102.64], !P2 ;  /* 0x8340000066007fae */ /* 0x0003e2000d121844 */
[----:B------:R-:W-:Y:S02]  /*ed30*/  ISETP.GE.U32.AND P6, PT, R53, 0x7fffff8e, PT ;  /* 0x7fffff8e3500780c */ /* 0x000fe40003fc6070 */
[----:B------:R-:W-:Y:S01]  /*ed40*/  IADD3 R53, R43, -0x37, RZ ;  /* 0xffffffc92b357810 */ /* 0x000fe20007ffe0ff */
[----:B------:R-:W-:Y:S04]  /*ed50*/  STL [R1+0x1408], R5 ;  /* 0x0014080501007387 */ /* 0x000fe80000100800 */
[----:B------:R-:W-:Y:S01]  /*ed60*/  STL [R1+0x1414], R12 ;  /* 0x0014140c01007387 */ /* 0x000fe20000100800 */
[----:B------:R-:W-:-:S03]  /*ed70*/  ISETP.GE.U32.AND P2, PT, R53, 0x7fffff8a, PT ;  /* 0x7fffff8a3500780c */ /* 0x000fc60003f46070 */
[----:B------:R-:W-:Y:S01]  /*ed80*/  STL [R1+0x1410], R13 ;  /* 0x0014100d01007387 */ /* 0x000fe20000100800 */
[----:B------:R-:W-:-:S03]  /*ed90*/  IADD3 R53, R43, -0x3b, RZ ;  /* 0xffffffc52b357810 */ /* 0x000fc60007ffe0ff */
[----:B------:R-:W-:Y:S04]  /*eda0*/  STL [R1+0x141c], R20 ;  /* 0x00141c1401007387 */ /* 0x000fe80000100800 */
[----:B------:R-:W-:Y:S04]  /*edb0*/  STL [R1+0x1418], R21 ;  /* 0x0014181501007387 */ /* 0x000fe80000100800 */
[----:B------:R-:W-:Y:S04]  /*edc0*/  STL [R1+0x1424], R28 ;  /* 0x0014241c01007387 */ /* 0x000fe80000100800 */
[----:B------:R-:W-:Y:S04]  /*edd0*/  STL [R1+0x1420], R29 ;  /* 0x0014201d01007387 */ /* 0x000fe80000100800 */
[----:B------:R-:W-:Y:S04]  /*ede0*/  STL [R1+0x142c], R36 ;  /* 0x00142c2401007387 */ /* 0x000fe80000100800 */
[----:B------:R1:W-:Y:S01]  /*edf0*/  LDGSTS.E [R52+-0x7c400], [R100.64], !P0 ;  /* 0x83c0000064347fae */ /* 0x0003e2000c121844 */
[----:B------:R-:W-:-:S02]  /*ee00*/  ISETP.GE.U32.AND P0, PT, R53, 0x7fffff86, PT ;  /* 0x7fffff863500780c */ /* 0x000fc40003f06070 */
[----:B------:R-:W-:Y:S01]  /*ee10*/  IADD3 R53, R43, -0x3f, RZ ;  /* 0xffffffc12b357810 */ /* 0x000fe20007ffe0ff */
[----:B------:R-:W-:Y:S04]  /*ee20*/  STL [R1+0x1428], R37 ;  /* 0x0014282501007387 */ /* 0x000fe80000100800 */
[----:B------:R-:W-:Y:S04]  /*ee30*/  STL [R1+0x1434], R44 ;  /* 0x0014342c01007387 */ /* 0x000fe80000100800 */
[----:B------:R-:W-:Y:S04]  /*ee40*/  STL [R1+0x1430], R45 ;  /* 0x0014302d01007387 */ /* 0x000fe80000100800 */
[----:B------:R-:W2:Y:S04]  /*ee50*/  LDL.LU.64 R132, [R1+0x1608] ;  /* 0x0016080001847983 */ /* 0x000ea80000300a00 */
[----:B------:R-:W2:Y:S04]  /*ee60*/  LDL.LU.64 R130, [R1+0x1600] ;  /* 0x0016000001827983 */ /* 0x000ea80000300a00 */
[----:B------:R1:W-:Y:S01]  /*ee70*/  LDGSTS.E [R0+-0x7bc00], [R56.64], !P3 ;  /* 0x8440000038007fae */ /* 0x0003e2000d921844 */
[----:B------:R-:W-:-:S02]  /*ee80*/  ISETP.GE.U32.AND P3, PT, R53, 0x7fffff82, PT ;  /* 0x7fffff823500780c */ /* 0x000fc40003f66070 */
[----:B------:R-:W-:Y:S01]  /*ee90*/  IADD3 R53, R43, -0x4, RZ ;  /* 0xfffffffc2b357810 */ /* 0x000fe20007ffe0ff */
[----:B------:R-:W2:Y:S04]  /*eea0*/  LDL.LU.64 R128, [R1+0x15f8] ;  /* 0x0015f80001807983 */ /* 0x000ea80000300a00 */
[----:B------:R-:W2:Y:S04]  /*eeb0*/  LDL.LU.64 R126, [R1+0x15f0] ;  /* 0x0015f000017e7983 */ /* 0x000ea80000300a00 */
[----:B------:R-:W2:Y:S04]  /*eec0*/  LDL.LU.64 R124, [R1+0x15e8] ;  /* 0x0015e800017c7983 */ /* 0x000ea80000300a00 */
[----:B------:R-:W2:Y:S04]  /*eed0*/  LDL.LU.64 R122, [R1+0x15e0] ;  /* 0x0015e000017a7983 */ /* 0x000ea80000300a00 */
[----:B------:R-:W2:Y:S04]  /*eee0*/  LDL.LU.64 R120, [R1+0x15d8] ;  /* 0x0015d80001787983 */ /* 0x000ea80000300a00 */
[----:B------:R1:W-:Y:S01]  /*eef0*/  LDGSTS.E [R52+-0x7b400], [R54.64], !P1 ;  /* 0x84c0000036347fae */ /* 0x0003e2000c921844 */
[----:B------:R-:W-:-:S02]  /*ef00*/  ISETP.GE.U32.AND P1, PT, R53, 0x7fffffbd, PT ;  /* 0x7fffffbd3500780c */ /* 0x000fc40003f26070 */
[----:B------:R-:W-:Y:S01]  /*ef10*/  IADD3 R53, R43, -0x8, RZ ;  /* 0xfffffff82b357810 */ /* 0x000fe20007ffe0ff */
[----:B------:R-:W2:Y:S04]  /*ef20*/  LDL.LU.64 R118, [R1+0x15d0] ;  /* 0x0015d00001767983 */ /* 0x000ea80000300a00 */
[----:B------:R-:W2:Y:S04]  /*ef30*/  LDL.LU.64 R116, [R1+0x15c8] ;  /* 0x0015c80001747983 */ /* 0x000ea80000300a00 */
        /* <DEDUP_REMOVED lines=9> */
[----:B------:R1:W-:Y:S04]  /*efd0*/  STL [R1+0x1460], R30 ;  /* 0x0014601e01007387 */ /* 0x0003e80000100800 */
[----:B------:R-:W-:Y:S04]  /*efe0*/  STL [R1+0x1450], R31 ;  /* 0x0014501f01007387 */ /* 0x000fe80000100800 */
[----:B------:R1:W-:Y:S01]  /*eff0*/  LDGSTS.E [R52+-0x7a400], [R16.64], !P5 ;  /* 0x85c0000010347fae */ /* 0x0003e2000e921844 */
[----:B------:R-:W-:-:S02]  /*f000*/  ISETP.GE.U32.AND P5, PT, R53, 0x7fffffb5, PT ;  /* 0x7fffffb53500780c */ /* 0x000fc40003fa6070 */
[----:B------:R-:W-:Y:S01]  /*f010*/  IADD3 R53, R43, -0x10, RZ ;  /* 0xfffffff02b357810 */ /* 0x000fe20007ffe0ff */
[----:B------:R-:W-:Y:S04]  /*f020*/  STL.64 [R1+0x1458], R38 ;  /* 0x0014582601007387 */ /* 0x000fe80000100a00 */
[----:B------:R-:W-:Y:S04]  /*f030*/  STL [R1+0x1468], R46 ;  /* 0x0014682e01007387 */ /* 0x000fe80000100800 */
[----:B------:R-:W-:Y:S01]  /*f040*/  STL [R1+0x1464], R47 ;  /* 0x0014642f01007387 */ /* 0x000fe20000100800 */
[----:B------:R-:W-:-:S03]  /*f050*/  LOP3.LUT R2, R34, 0x60, RZ, 0x3c, !PT ;  /* 0x0000006022027812 */ /* 0x000fc600078e3cff */
[----:B-1----:R-:W2:Y:S04]  /*f060*/  LDL.LU.64 R114, [R1+0x15c0] ;  /* 0x0015c00001727983 */ /* 0x002ea80000300a00 */
[----:B------:R1:W-:Y:S01]  /*f070*/  LDGSTS.E [R0+-0x79c00], [R24.64], !P6 ;  /* 0x8640000018007fae */ /* 0x0003e2000f121844 */
[----:B------:R-:W-:-:S03]  /*f080*/  ISETP.GE.U32.AND P6, PT, R53, 0x7fffffb1, PT ;  /* 0x7fffffb13500780c */ /* 0x000fc60003fc6070 */
[----:B------:R-:W2:Y:S01]  /*f090*/  LDL.LU.64 R112, [R1+0x15b8] ;  /* 0x0015b80001707983 */ /* 0x000ea20000300a00 */
[----:B------:R-:W-:-:S03]  /*f0a0*/  IADD3 R53, R43, -0x14, RZ ;  /* 0xffffffec2b357810 */ /* 0x000fc60007ffe0ff */
[----:B------:R1:W-:Y:S04]  /*f0b0*/  LDGSTS.E [R52+-0x79400], [R32.64], !P2 ;  /* 0x86c0000020347fae */ /* 0x0003e8000d121844 */
[----:B------:R-:W2:Y:S04]  /*f0c0*/  LDL.LU.64 R110, [R1+0x15b0] ;  /* 0x0015b000016e7983 */ /* 0x000ea80000300a00 */
[----:B------:R-:W2:Y:S01]  /*f0d0*/  LDL.LU.64 R108, [R1+0x15a8] ;  /* 0x0015a800016c7983 */ /* 0x000ea20000300a00 */
[----:B-1----:R-:W-:-:S03]  /*f0e0*/  IADD3 R52, R43, -0x18, RZ ;  /* 0xffffffe82b347810 */ /* 0x002fc60007ffe0ff */
[----:B------:R-:W2:Y:S01]  /*f0f0*/  LDL.LU.64 R106, [R1+0x15a0] ;  /* 0x0015a000016a7983 */ /* 0x000ea20000300a00 */
[----:B------:R-:W-:-:S03]  /*f100*/  ISETP.GE.U32.AND P2, PT, R53, 0x7fffffad, PT ;  /* 0x7fffffad3500780c */ /* 0x000fc60003f46070 */
[----:B------:R-:W2:Y:S01]  /*f110*/  LDL.LU.64 R104, [R1+0x1598] ;  /* 0x0015980001687983 */ /* 0x000ea20000300a00 */
[----:B------:R-:W-:-:S03]  /*f120*/  IADD3 R53, R43, -0x1c, RZ ;  /* 0xffffffe42b357810 */ /* 0x000fc60007ffe0ff */
[----:B------:R1:W-:Y:S01]  /*f130*/  LDGSTS.E [R0+-0x78c00], [R40.64], !P0 ;  /* 0x8740000028007fae */ /* 0x0003e2000c121844 */
[----:B------:R-:W-:Y:S02]  /*f140*/  ISETP.GE.U32.AND P0, PT, R52, 0x7fffffa9, PT ;  /* 0x7fffffa93400780c */ /* 0x000fe40003f06070 */
[----:B------:R-:W-:Y:S01]  /*f150*/  IADD3 R52, R2, 0x100000, RZ ;  /* 0x0010000002347810 */ /* 0x000fe20007ffe0ff */
[----:B------:R-:W2:Y:S04]  /*f160*/  LDL.LU.64 R102, [R1+0x1590] ;  /* 0x0015900001667983 */ /* 0x000ea80000300a00 */
[----:B------:R-:W2:Y:S04]  /*f170*/  LDL.LU.64 R100, [R1+0x1588] ;  /* 0x0015880001647983 */ /* 0x000ea80000300a00 */
[----:B------:R-:W-:Y:S04]  /*f180*/  STL [R1+0x1470], R8 ;  /* 0x0014700801007387 */ /* 0x000fe80000100800 */
[----:B------:R1:W-:Y:S01]  /*f190*/  LDGSTS.E [R0+-0x78400], [R48.64], !P3 ;  /* 0x87c0000030007fae */ /* 0x0003e2000d921844 */
[----:B------:R-:W-:-:S03]  /*f1a0*/  ISETP.GE.U32.AND P3, PT, R53, 0x7fffffa5, PT ;  /* 0x7fffffa53500780c */ /* 0x000fc60003f66070 */
[----:B------:R-:W-:Y:S04]  /*f1b0*/  STL [R1+0x146c], R9 ;  /* 0x00146c0901007387 */ /* 0x000fe80000100800 */
[----:B------:R-:W-:Y:S01]  /*f1c0*/  STL [R1+0x1478], R16 ;  /* 0x0014781001007387 */ /* 0x000fe20000100800 */
[----:B-1----:R-:W-:-:S03]  /*f1d0*/  IADD3 R0, R43, -0x20, RZ ;  /* 0xffffffe02b007810 */ /* 0x002fc60007ffe0ff */
[----:B------:R-:W-:Y:S01]  /*f1e0*/  STL [R1+0x1474], R17 ;  /* 0x0014741101007387 */ /* 0x000fe20000100800 */
[----:B------:R-:W-:-:S03]  /*f1f0*/  IADD3 R53, R43, -0x24, RZ ;  /* 0xffffffdc2b357810 */ /* 0x000fc60007ffe0ff */
[----:B------:R-:W-:Y:S04]  /*f200*/  STL [R1+0x1480], R24 ;  /* 0x0014801801007387 */ /* 0x000fe80000100800 */
[----:B------:R1:W-:Y:S01]  /*f210*/  LDGSTS.E [R52+-0x7fa00], [R98.64], !P1 ;  /* 0x8060000062347fae */ /* 0x0003e2000c921844 */
[----:B------:R-:W-:-:S03]  /*f220*/  ISETP.GE.U32.AND P1, PT, R0, 0x7fffffa1, PT ;  /* 0x7fffffa10000780c */ /* 0x000fc60003f26070 */
[----:B------:R-:W-:Y:S01]  /*f230*/  STL [R1+0x147c], R25 ;  /* 0x00147c1901007387 */ /* 0x000fe20000100800 */
[----:B------:R-:W-:-:S03]  /*f240*/  IADD3 R0, R2, 0x100000, RZ ;  /* 0x0010000002007810 */ /* 0x000fc60007ffe0ff */
[----:B------:R-:W1:Y:S04]  /*f250*/  S2R R54, SR_TID.X ;  /* 0x0000000000367919 */ /* 0x000e680000002100 */
[----:B------:R-:W-:Y:S04]  /*f260*/  STL [R1+0x1488], R32 ;  /* 0x0014882001007387 */ /* 0x000fe80000100800 */
[----:B------:R-:W-:Y:S04]  /*f270*/  STL [R1+0x1484], R33 ;  /* 0x0014842101007387 */ /* 0x000fe80000100800 */
[----:B------:R-:W-:Y:S04]  /*f280*/  STL [R1+0x1490], R40 ;  /* 0x0014902801007387 */ /* 0x000fe80000100800 */
[----:B------:R-:W-:Y:S04]  /*f290*/  STL [R1+0x148c], R41 ;  /* 0x00148c2901007387 */ /* 0x000fe80000100800 */
[----:B------:R-:W-:Y:S04]  /*f2a0*/  STL [R1+0x1498], R48 ;  /* 0x0014983001007387 */ /* 0x000fe80000100800 */
[----:B------:R3:W-:Y:S01]  /*f2b0*/  LDGSTS.E [R52+-0x7f200], [R96.64], !P4 ;  /* 0x80e0000060347fae */ /* 0x0007e2000e121844 */
[----:B------:R-:W-:-:S03]  /*f2c0*/  ISETP.GE.U32.AND P4, PT, R53, 0x7fffff9d, PT ;  /* 0x7fffff9d3500780c */ /* 0x000fc60003f86070 */
[----:B------:R-:W-:Y:S04]  /*f2d0*/  STL [R1+0x1494], R49 ;  /* 0x0014943101007387 */ /* 0x000fe80000100800 */
[----:B-1----:R-:W2:Y:S04]  /*f2e0*/  LDL.LU.64 R98, [R1+0x1580] ;  /* 0x0015800001627983 */ /* 0x002ea80000300a00 */
[----:B---3--:R-:W3:Y:S04]  /*f2f0*/  LDL.LU.64 R96, [R1+0x1578] ;  /* 0x0015780001607983 */ /* 0x008ee80000300a00 */
[----:B------:R1:W-:Y:S04]  /*f300*/  LDGSTS.E [R0+-0x7ea00], [R94.64], !P5 ;  /* 0x816000005e007fae */ /* 0x0003e8000e921844 */
[----:B------:R4:W-:Y:S04]  /*f310*/  LDGSTS.E [R52+-0x7e200], [R92.64], !P6 ;  /* 0x81e000005c347fae */ /* 0x0009e8000f121844 */
[----:B------:R5:W-:Y:S04]  /*f320*/  LDGSTS.E [R0+-0x7da00], [R90.64], !P2 ;  /* 0x826000005a007fae */ /* 0x000be8000d121844 */
[----:B-1----:R-:W2:Y:S04]  /*f330*/  LDL.LU.64 R94, [R1+0x1570] ;  /* 0x00157000015e7983 */ /* 0x002ea80000300a00 */
[----:B----4-:R-:W4:Y:S04]  /*f340*/  LDL.LU.64 R92, [R1+0x1568] ;  /* 0x00156800015c7983 */ /* 0x010f280000300a00 */
[----:B-----5:R-:W5:Y:S04]  /*f350*/  LDL.LU.64 R90, [R1+0x1560] ;  /* 0x00156000015a7983 */ /* 0x020f680000300a00 */
[----:B------:R1:W-:Y:S04]  /*f360*/  LDGSTS.E [R52+-0x7d200], [R88.64], !P0 ;  /* 0x82e0000058347fae */ /* 0x0003e8000c121844 */
[----:B------:R1:W-:Y:S04]  /*f370*/  LDGSTS.E [R0+-0x7ca00], [R86.64], !P3 ;  /* 0x8360000056007fae */ /* 0x0003e8000d921844 */
[----:B------:R1:W-:Y:S04]  /*f380*/  LDGSTS.E [R52+-0x7c200], [R84.64], !P1 ;  /* 0x83e0000054347fae */ /* 0x0003e8000c921844 */
[----:B-1----:R-:W2:Y:S04]  /*f390*/  LDL.LU.64 R88, [R1+0x1558] ;  /* 0x0015580001587983 */ /* 0x002ea80000300a00 */
[----:B------:R-:W2:Y:S04]  /*f3a0*/  LDL.LU.64 R86, [R1+0x1550] ;  /* 0x0015500001567983 */ /* 0x000ea80000300a00 */
[----:B------:R-:W2:Y:S04]  /*f3b0*/  LDL.LU.64 R84, [R1+0x1548] ;  /* 0x0015480001547983 */ /* 0x000ea80000300a00 */
[----:B------:R-:W-:Y:S04]  /*f3c0*/  STL [R1+0x14a0], R248 ;  /* 0x0014a0f801007387 */ /* 0x000fe80000100800 */
[----:B------:R-:W-:Y:S04]  /*f3d0*/  STL [R1+0x149c], R249 ;  /* 0x00149cf901007387 */ /* 0x000fe80000100800 */
[----:B------:R-:W-:Y:S04]  /*f3e0*/  STL [R1+0x14a8], R10 ;  /* 0x0014a80a01007387 */ /* 0x000fe80000100800 */
[----:B------:R-:W-:Y:S04]  /*f3f0*/  STL [R1+0x14a4], R11 ;  /* 0x0014a40b01007387 */ /* 0x000fe80000100800 */
[----:B------:R1:W-:Y:S04]  /*f400*/  LDGSTS.E [R0+-0x7ba00], [R58.64], !P4 ;  /* 0x846000003a007fae */ /* 0x0003e8000e121844 */
[----:B------:R-:W2:Y:S01]  /*f410*/  LDL.LU R67, [R1+0x274] ;  /* 0x0002740001437983 */ /* 0x000ea20000300800 */
[----:B------:R-:W-:-:S03]  /*f420*/  LOP3.LUT R3, R54, 0x3f, RZ, 0xc0, !PT ;  /* 0x0000003f36037812 */ /* 0x000fc600078ec0ff */
[----:B-1----:R-:W2:Y:S04]  /*f430*/  LDL.LU R59, [R1+0x270] ;  /* 0x00027000013b7983 */ /* 0x002ea80000300800 */
[----:B------:R-:W2:Y:S04]  /*f440*/  LDL.LU R58, [R1+0x26c] ;  /* 0x00026c00013a7983 */ /* 0x000ea80000300800 */
[----:B------:R-:W2:Y:S04]  /*f450*/  LDL.LU R57, [R1+0x268] ;  /* 0x0002680001397983 */ /* 0x000ea80000300800 */
[----:B------:R-:W2:Y:S04]  /*f460*/  LDL.LU R56, [R1+0x264] ;  /* 0x0002640001387983 */ /* 0x000ea80000300800 */
[----:B------:R-:W2:Y:S04]  /*f470*/  LDL.LU R55, [R1+0x260] ;  /* 0x0002600001377983 */ /* 0x000ea80000300800 */
[----:B------:R-:W2:Y:S04]  /*f480*/  LDL.LU R54, [R1+0x25c] ;  /* 0x00025c0001367983 */ /* 0x000ea80000300800 */
[----:B------:R-:W2:Y:S04]  /*f490*/  LDL.LU R83, [R1+0x258] ;  /* 0x0002580001537983 */ /* 0x000ea80000300800 */
[----:B------:R-:W3:Y:S04]  /*f4a0*/  LDL.LU R82, [R1+0x254] ;  /* 0x0002540001527983 */ /* 0x000ee80000300800 */
[----:B------:R-:W4:Y:S04]  /*f4b0*/  LDL.LU R68, [R1+0x250] ;  /* 0x0002500001447983 */ /* 0x000f280000300800 */
[----:B------:R-:W4:Y:S04]  /*f4c0*/  LDL.LU R69, [R1+0x24c] ;  /* 0x00024c0001457983 */ /* 0x000f280000300800 */
[----:B------:R-:W4:Y:S04]  /*f4d0*/  LDL.LU R70, [R1+0x248] ;  /* 0x0002480001467983 */ /* 0x000f280000300800 */
[----:B------:R-:W4:Y:S04]  /*f4e0*/  LDL.LU R71, [R1+0x244] ;  /* 0x0002440001477983 */ /* 0x000f280000300800 */
[----:B------:R-:W4:Y:S04]  /*f4f0*/  LDL.LU R72, [R1+0x240] ;  /* 0x0002400001487983 */ /* 0x000f280000300800 */
[----:B------:R-:W4:Y:S04]  /*f500*/  LDL.LU R73, [R1+0x23c] ;  /* 0x00023c0001497983 */ /* 0x000f280000300800 */
[----:B------:R-:W4:Y:S04]  /*f510*/  LDL.LU R74, [R1+0x238] ;  /* 0x00023800014a7983 */ /* 0x000f280000300800 */
[----:B------:R-:W4:Y:S04]  /*f520*/  LDL.LU R75, [R1+0x234] ;  /* 0x00023400014b7983 */ /* 0x000f280000300800 */
[----:B------:R-:W5:Y:S04]  /*f530*/  LDL.LU R76, [R1+0x230] ;  /* 0x00023000014c7983 */ /* 0x000f680000300800 */
[----:B------:R-:W5:Y:S04]  /*f540*/  LDL.LU R77, [R1+0x22c] ;  /* 0x00022c00014d7983 */ /* 0x000f680000300800 */
[----:B------:R-:W5:Y:S04]  /*f550*/  LDL.LU R78, [R1+0x228] ;  /* 0x00022800014e7983 */ /* 0x000f680000300800 */
[----:B------:R-:W5:Y:S04]  /*f560*/  LDL.LU R79, [R1+0x224] ;  /* 0x00022400014f7983 */ /* 0x000f680000300800 */
[----:B------:R-:W-:Y:S04]  /*f570*/  STL [R1+0x14b0], R18 ;  /* 0x0014b01201007387 */ /* 0x000fe80000100800 */
[----:B------:R-:W-:Y:S04]  /*f580*/  STL [R1+0x14ac], R19 ;  /* 0x0014ac1301007387 */ /* 0x000fe80000100800 */
[----:B------:R-:W-:Y:S04]  /*f590*/  STL [R1+0x14b8], R26 ;  /* 0x0014b81a01007387 */ /* 0x000fe80000100800 */
[----:B------:R-:W-:Y:S04]  /*f5a0*/  STL [R1+0x14b4], R27 ;  /* 0x0014b41b01007387 */ /* 0x000fe80000100800 */
[----:B------:R-:W5:Y:S01]  /*f5b0*/  LDL.LU R80, [R1+0x220] ;  /* 0x0002200001507983 */ /* 0x000f620000300800 */
[----:B------:R-:W-:-:S02]  /*f5c0*/  IADD3 R53, R43, -0x28, RZ ;  /* 0xffffffd82b357810 */ /* 0x000fc40007ffe0ff */
[----:B------:R-:W-:Y:S01]  /*f5d0*/  IADD3 R52, R43, -0x41, RZ ;  /* 0xffffffbf2b347810 */ /* 0x000fe20007ffe0ff */
[----:B------:R-:W5:Y:S01]  /*f5e0*/  LDL.LU R81, [R1+0x21c] ;  /* 0x00021c0001517983 */ /* 0x000f620000300800 */
[----:B------:R-:W-:Y:S02]  /*f5f0*/  ISETP.GE.U32.AND P5, PT, R53, 0x7fffff99, PT ;  /* 0x7fffff993500780c */ /* 0x000fe40003fa6070 */
[----:B------:R-:W-:-:S04]  /*f600*/  IADD3 R53, R43, -0x2c, RZ ;  /* 0xffffffd42b357810 */ /* 0x000fc80007ffe0ff */
[----:B------:R-:W-:Y:S02]  /*f610*/  ISETP.GE.U32.AND P6, PT, R53, 0x7fffff95, PT ;  /* 0x7fffff953500780c */ /* 0x000fe40003fc6070 */
[----:B------:R-:W-:-:S04]  /*f620*/  IADD3 R53, R43, -0x30, RZ ;  /* 0xffffffd02b357810 */ /* 0x000fc80007ffe0ff */
[----:B------:R-:W-:Y:S01]  /*f630*/  ISETP.GE.U32.AND P2, PT, R53, 0x7fffff91, PT ;  /* 0x7fffff913500780c */ /* 0x000fe20003f46070 */
[----:B------:R1:W-:Y:S01]  /*f640*/  LDGSTS.E [R0+-0x7b200], [R248.64], !P5 ;  /* 0x84e00000f8007fae */ /* 0x0003e2000e921844 */
[----:B------:R-:W-:-:S04]  /*f650*/  IADD3 R53, R43, -0x34, RZ ;  /* 0xffffffcc2b357810 */ /* 0x000fc80007ffe0ff */
[----:B------:R-:W-:Y:S02]  /*f660*/  ISETP.GE.U32.AND P0, PT, R53, 0x7fffff8d, PT ;  /* 0x7fffff8d3500780c */ /* 0x000fe40003f06070 */
[----:B------:R-:W-:Y:S01]  /*f670*/  ISETP.GE.U32.AND P4, PT, R52, 0x7fffff80, PT ;  /* 0x7fffff803400780c */ /* 0x000fe20003f86070 */
[----:B------:R-:W-:Y:S01]  /*f680*/  STL [R1+0x14bc], R43 ;  /* 0x0014bc2b01007387 */ /* 0x000fe20000100800 */
[C---:B------:R-:W-:Y:S02]  /*f690*/  IADD3 R53, R43.reuse, -0x38, RZ ;  /* 0xffffffc82b357810 */ /* 0x040fe40007ffe0ff */
[----:B------:R-:W-:Y:S01]  /*f6a0*/  IADD3 R52, R43, -0x45, RZ ;  /* 0xffffffbb2b347810 */ /* 0x000fe20007ffe0ff */
[----:B------:R1:W-:Y:S01]  /*f6b0*/  LDGSTS.E [R0+-0x7aa00], [R10.64], !P6 ;  /* 0x856000000a007fae */ /* 0x0003e2000f121844 */
[----:B------:R-:W-:Y:S02]  /*f6c0*/  ISETP.GE.U32.AND P3, PT, R53, 0x7fffff89, PT ;  /* 0x7fffff893500780c */ /* 0x000fe40003f66070 */
[----:B------:R-:W-:-:S02]  /*f6d0*/  IADD3 R53, R43, -0x3c, RZ ;  /* 0xffffffc42b357810 */ /* 0x000fc40007ffe0ff */
[----:B------:R-:W-:Y:S02]  /*f6e0*/  ISETP.GE.U32.AND P5, PT, R52, 0x7fffff7c, PT ;  /* 0x7fffff7c3400780c */ /* 0x000fe40003fa6070 */
[----:B------:R-:W-:Y:S02]  /*f6f0*/  ISETP.GE.U32.AND P1, PT, R53, 0x7fffff85, PT ;  /* 0x7fffff853500780c */ /* 0x000fe40003f26070 */
[C---:B------:R-:W-:Y:S02]  /*f700*/  IADD3 R53, R2.reuse, 0x100000, RZ ;  /* 0x0010000002357810 */ /* 0x040fe40007ffe0ff */
[----:B------:R-:W-:-:S03]  /*f710*/  IADD3 R52, R2, 0x100000, RZ ;  /* 0x0010000002347810 */ /* 0x000fc60007ffe0ff */
[----:B------:R2:W-:Y:S04]  /*f720*/  LDGSTS.E [R53+-0x7a200], [R18.64], !P2 ;  /* 0x85e0000012357fae */ /* 0x0005e8000d121844 */
[----:B------:R3:W-:Y:S01]  /*f730*/  LDGSTS.E [R52+-0x79a00], [R26.64], !P0 ;  /* 0x866000001a347fae */ /* 0x0007e2000c121844 */
[----:B------:R-:W-:Y:S02]  /*f740*/  IMAD R250, R3, c[0x0][0x18c], RZ ;  /* 0x0000630003fa7a24 */ /* 0x000fe400078e02ff */
[----:B--2---:R-:W-:Y:S02]  /*f750*/  IMAD R53, R83, c[0x0][0x190], RZ ;  /* 0x0000640053357a24 */ /* 0x004fe400078e02ff */
[----:B---3--:R-:W-:Y:S02]  /*f760*/  IMAD R52, R82, c[0x0][0x190], RZ ;  /* 0x0000640052347a24 */ /* 0x008fe400078e02ff */
[----:B----4-:R-:W-:-:S02]  /*f770*/  IMAD R75, R75, c[0x0][0x190], RZ ;  /* 0x000064004b4b7a24 */ /* 0x010fc400078e02ff */
[----:B-----5:R-:W-:-:S03]  /*f780*/  IMAD R76, R76, c[0x0][0x190], RZ ;  /* 0x000064004c4c7a24 */ /* 0x020fc600078e02ff */
[----:B------:R-:W-:Y:S01]  /*f790*/  STL [R1+0x1540], R75 ;  /* 0x0015404b01007387 */ /* 0x000fe20000100800 */
[----:B------:R-:W-:-:S03]  /*f7a0*/  IMAD R77, R77, c[0x0][0x190], RZ ;  /* 0x000064004d4d7a24 */ /* 0x000fc600078e02ff */
[----:B------:R2:W-:Y:S01]  /*f7b0*/  STL [R1+0x153c], R76 ;  /* 0x00153c4c01007387 */ /* 0x0005e20000100800 */
[----:B------:R-:W-:-:S03]  /*f7c0*/  IMAD R78, R78, c[0x0][0x190], RZ ;  /* 0x000064004e4e7a24 */ /* 0x000fc600078e02ff */
[----:B------:R-:W-:Y:S01]  /*f7d0*/  STL [R1+0x1538], R77 ;  /* 0x0015384d01007387 */ /* 0x000fe20000100800 */
[----:B------:R-:W-:-:S03]  /*f7e0*/  IMAD R79, R79, c[0x0][0x190], RZ ;  /* 0x000064004f4f7a24 */ /* 0x000fc600078e02ff */
[----:B------:R-:W-:Y:S04]  /*f7f0*/  STL [R1+0x1534], R78 ;  /* 0x0015344e01007387 */ /* 0x000fe80000100800 */
[----:B------:R3:W-:Y:S04]  /*f800*/  STL [R1+0x1530], R79 ;  /* 0x0015304f01007387 */ /* 0x0007e80000100800 */
[----:B------:R-:W4:Y:S04]  /*f810*/  LDL.LU R82, [R1+0x218] ;  /* 0x0002180001527983 */ /* 0x000f280000300800 */
[----:B------:R-:W5:Y:S01]  /*f820*/  LDL.LU R83, [R1+0x214] ;  /* 0x0002140001537983 */ /* 0x000f620000300800 */
[----:B------:R-:W-:-:S05]  /*f830*/  IMAD R80, R80, c[0x0][0x190], RZ ;  /* 0x0000640050507a24 */ /* 0x000fca00078e02ff */
[----:B------:R1:W-:Y:S04]  /*f840*/  STL [R1+0x1528], R80 ;  /* 0x0015285001007387 */ /* 0x0003e80000100800 */
[----:B------:R-:W3:Y:S04]  /*f850*/  LDL.LU R30, [R1+0x134] ;  /* 0x00013400011e7983 */ /* 0x000ee80000300800 */
        /* <DEDUP_REMOVED lines=24> */
[----:B------:R-:W3:Y:S01]  /*f9e0*/  LDL.LU R35, [R1+0x1cc] ;  /* 0x0001cc0001237983 */ /* 0x000ee20000300800 */
[----:B------:R-:W-:-:S05]  /*f9f0*/  IMAD R81, R81, c[0x0][0x190], RZ ;  /* 0x0000640051517a24 */ /* 0x000fca00078e02ff */
[----:B------:R1:W-:Y:S01]  /*fa00*/  STL [R1+0x1524], R81 ;  /* 0x0015245101007387 */ /* 0x0003e20000100800 */
[----:B----4-:R-:W-:Y:S02]  /*fa10*/  IMAD R82, R82, c[0x0][0x190], RZ ;  /* 0x0000640052527a24 */ /* 0x010fe400078e02ff */
[----:B-----5:R-:W-:-:S03]  /*fa20*/  IMAD R83, R83, c[0x0][0x190], RZ ;  /* 0x0000640053537a24 */ /* 0x020fc600078e02ff */
[----:B------:R-:W-:Y:S04]  /*fa30*/  STL [R1+0x1520], R82 ;  /* 0x0015205201007387 */ /* 0x000fe80000100800 */
[----:B------:R-:W-:Y:S04]  /*fa40*/  STL [R1+0x152c], R83 ;  /* 0x00152c5301007387 */ /* 0x000fe80000100800 */
[----:B--2---:R-:W2:Y:S04]  /*fa50*/  LDL.LU R76, [R1+0x1c8] ;  /* 0x0001c800014c7983 */ /* 0x004ea80000300800 */
[----:B------:R-:W4:Y:S04]  /*fa60*/  LDL.LU R19, [R1+0x1c0] ;  /* 0x0001c00001137983 */ /* 0x000f280000300800 */
[----:B------:R-:W5:Y:S04]  /*fa70*/  LDL.LU R43, [R1+0x1bc] ;  /* 0x0001bc00012b7983 */ /* 0x000f680000300800 */
[----:B------:R-:W4:Y:S04]  /*fa80*/  LDL.LU R27, [R1+0x1b8] ;  /* 0x0001b800011b7983 */ /* 0x000f280000300800 */
[----:B------:R-:W4:Y:S04]  /*fa90*/  LDL.LU R18, [R1+0x1b4] ;  /* 0x0001b40001127983 */ /* 0x000f280000300800 */
[----:B-1----:R-:W4:Y:S04]  /*faa0*/  LDL.LU R249, [R1+0x1ac] ;  /* 0x0001ac0001f97983 */ /* 0x002f280000300800 */
[----:B------:R-:W4:Y:S04]  /*fab0*/  LDL.LU R248, [R1+0x1a8] ;  /* 0x0001a80001f87983 */ /* 0x000f280000300800 */
[----:B------:R-:W4:Y:S04]  /*fac0*/  LDL.LU R49, [R1+0x1a4] ;  /* 0x0001a40001317983 */ /* 0x000f280000300800 */
[----:B------:R-:W4:Y:S04]  /*fad0*/  LDL.LU R48, [R1+0x1a0] ;  /* 0x0001a00001307983 */ /* 0x000f280000300800 */
[----:B------:R-:W4:Y:S01]  /*fae0*/  LDL.LU R41, [R1+0x19c] ;  /* 0x00019c0001297983 */ /* 0x000f220000300800 */
[----:B---3--:R-:W-:-:S02]  /*faf0*/  IMAD R26, R30, c[0x0][0x190], RZ ;  /* 0x000064001e1a7a24 */ /* 0x008fc400078e02ff */
[----:B------:R-:W-:Y:S02]  /*fb00*/  IMAD R30, R23, c[0x0][0x190], RZ ;  /* 0x00006400171e7a24 */ /* 0x000fe400078e02ff */
[----:B------:R-:W-:Y:S02]  /*fb10*/  IMAD R11, R15, c[0x0][0x190], RZ ;  /* 0x000064000f0b7a24 */ /* 0x000fe400078e02ff */
[----:B------:R-:W-:Y:S02]  /*fb20*/  IMAD R32, R22, c[0x0][0x190], RZ ;  /* 0x0000640016207a24 */ /* 0x000fe400078e02ff */
[----:B------:R-:W-:Y:S02]  /*fb30*/  IMAD R15, R45, c[0x0][0x190], RZ ;  /* 0x000064002d0f7a24 */ /* 0x000fe400078e02ff */
[----:B------:R-:W-:Y:S02]  /*fb40*/  IMAD R17, R44, c[0x0][0x190], RZ ;  /* 0x000064002c117a24 */ /* 0x000fe400078e02ff */
[----:B------:R-:W-:-:S02]  /*fb50*/  IMAD R75, R29, c[0x0][0x190], RZ ;  /* 0x000064001d4b7a24 */ /* 0x000fc400078e02ff */
[----:B------:R-:W-:Y:S02]  /*fb60*/  IMAD R29, R21, c[0x0][0x190], RZ ;  /* 0x00006400151d7a24 */ /* 0x000fe400078e02ff */
[----:B------:R-:W-:Y:S02]  /*fb70*/  IMAD R79, R4, c[0x0][0x190], RZ ;  /* 0x00006400044f7a24 */ /* 0x000fe400078e02ff */
        /* <DEDUP_REMOVED lines=11> */
[----:B------:R-:W-:-:S03]  /*fc30*/  IMAD R22, R37, c[0x0][0x190], RZ ;  /* 0x0000640025167a24 */ /* 0x000fc600078e02ff */
[----:B------:R-:W3:Y:S01]  /*fc40*/  LDL.LU R45, [R1+0x160] ;  /* 0x00016000012d7983 */ /* 0x000ee20000300800 */
[----:B------:R-:W-:-:S03]  /*fc50*/  IMAD R24, R36, c[0x0][0x190], RZ ;  /* 0x0000640024187a24 */ /* 0x000fc600078e02ff */
[----:B------:R-:W3:Y:S01]  /*fc60*/  LDL.LU R44, [R1+0x158] ;  /* 0x00015800012c7983 */ /* 0x000ee20000300800 */
[----:B------:R-:W-:-:S03]  /*fc70*/  IMAD R80, R2, c[0x0][0x190], RZ ;  /* 0x0000640002507a24 */ /* 0x000fc600078e02ff */
[----:B------:R-:W3:Y:S01]  /*fc80*/  LDL.LU R37, [R1+0x154] ;  /* 0x0001540001257983 */ /* 0x000ee20000300800 */
[----:B------:R-:W-:Y:S02]  /*fc90*/  IMAD R8, R7, c[0x0][0x190], RZ ;  /* 0x0000640007087a24 */ /* 0x000fe400078e02ff */
[----:B------:R-:W-:Y:S01]  /*fca0*/  IMAD R81, R3, c[0x0][0x190], RZ ;  /* 0x0000640003517a24 */ /* 0x000fe200078e02ff */
        /* <DEDUP_REMOVED lines=11> */
[----:B------:R-:W3:Y:S04]  /*fd60*/  LDL.LU R34, [R1+0x138] ;  /* 0x0001380001227983 */ /* 0x000ee80000300800 */
[----:B------:R-:W3:Y:S01]  /*fd70*/  LDL.LU R35, [R1+0x130] ;  /* 0x0001300001237983 */ /* 0x000ee20000300800 */
[----:B------:R-:W-:Y:S02]  /*fd80*/  IMAD R252, R252, c[0x0][0x190], RZ ;  /* 0x00006400fcfc7a24 */ /* 0x000fe400078e02ff */
[----:B--2---:R-:W-:Y:S02]  /*fd90*/  IMAD R77, R76, c[0x0][0x190], RZ ;  /* 0x000064004c4d7a24 */ /* 0x004fe400078e02ff */
[----:B-----5:R-:W-:-:S03]  /*fda0*/  IMAD R76, R43, c[0x0][0x190], RZ ;  /* 0x000064002b4c7a24 */ /* 0x020fc600078e02ff */
[----:B------:R-:W-:Y:S01]  /*fdb0*/  STL [R1+0x358], R77 ;  /* 0x0003584d01007387 */ /* 0x000fe20000100800 */
[----:B----4-:R-:W-:-:S03]  /*fdc0*/  IMAD R43, R27, c[0x0][0x190], RZ ;  /* 0x000064001b2b7a24 */ /* 0x010fc600078e02ff */
[----:B------:R-:W-:Y:S01]  /*fdd0*/  STL [R1+0x360], R76 ;  /* 0x0003604c01007387 */ /* 0x000fe20000100800 */
[----:B------:R-:W-:-:S03]  /*fde0*/  IMAD R18, R18, c[0x0][0x190], RZ ;  /* 0x0000640012127a24 */ /* 0x000fc600078e02ff */
[----:B------:R-:W-:Y:S04]  /*fdf0*/  STL [R1+0x364], R43 ;  /* 0x0003642b01007387 */ /* 0x000fe80000100800 */
[----:B------:R1:W-:Y:S01]  /*fe00*/  STL [R1+0x368], R18 ;  /* 0x0003681201007387 */ /* 0x0003e20000100800 */
[----:B---3--:R-:W-:Y:S02]  /*fe10*/  IMAD R40, R40, c[0x0][0x190], RZ ;  /* 0x0000640028287a24 */ /* 0x008fe400078e02ff */
[----:B------:R-:W-:-:S03]  /*fe20*/  IMAD R33, R33, c[0x0][0x190], RZ ;  /* 0x0000640021217a24 */ /* 0x000fc600078e02ff */
[----:B------:R-:W-:Y:S01]  /*fe30*/  STL [R1+0x384], R40 ;  /* 0x0003842801007387 */ /* 0x000fe20000100800 */
[----:B-1----:R-:W-:-:S03]  /*fe40*/  IMAD R18, R25, c[0x0][0x190], RZ ;  /* 0x0000640019127a24 */ /* 0x002fc600078e02ff */
[----:B------:R-:W-:Y:S01]  /*fe50*/  STL [R1+0x388], R33 ;  /* 0x0003882101007387 */ /* 0x000fe20000100800 */
[----:B------:R-:W-:-:S03]  /*fe60*/  IMAD R9, R9, c[0x0][0x190], RZ ;  /* 0x0000640009097a24 */ /* 0x000fc600078e02ff */
[----:B------:R1:W-:Y:S04]  /*fe70*/  STL [R1+0x38c], R18 ;  /* 0x00038c1201007387 */ /* 0x0003e80000100800 */
[----:B------:R2:W-:Y:S01]  /*fe80*/  STL [R1+0x390], R9 ;  /* 0x0003900901007387 */ /* 0x0005e20000100800 */
[----:B-1----:R-:W-:Y:S02]  /*fe90*/  IMAD R18, R47, c[0x0][0x190], RZ ;  /* 0x000064002f127a24 */ /* 0x002fe400078e02ff */
[----:B--2---:R-:W-:-:S03]  /*fea0*/  IMAD R9, R46, c[0x0][0x190], RZ ;  /* 0x000064002e097a24 */ /* 0x004fc600078e02ff */
[----:B------:R1:W-:Y:S01]  /*feb0*/  STL [R1+0x398], R18 ;  /* 0x0003981201007387 */ /* 0x0003e20000100800 */
[----:B------:R-:W-:-:S03]  /*fec0*/  IMAD R25, R38, c[0x0][0x190], RZ ;  /* 0x0000640026197a24 */ /* 0x000fc600078e02ff */
[----:B------:R2:W-:Y:S04]  /*fed0*/  STL [R1+0x39c], R9 ;  /* 0x00039c0901007387 */ /* 0x0005e80000100800 */
[----:B------:R3:W-:Y:S01]  /*fee0*/  STL [R1+0x3a4], R25 ;  /* 0x0003a41901007387 */ /* 0x0007e20000100800 */
[----:B-1----:R-:W-:Y:S02]  /*fef0*/  IMAD R18, R39, c[0x0][0x190], RZ ;  /* 0x0000640027127a24 */ /* 0x002fe400078e02ff */
[----:B--2---:R-:W-:-:S03]  /*ff00*/  IMAD R9, R45, c[0x0][0x190], RZ ;  /* 0x000064002d097a24 */ /* 0x004fc600078e02ff */
[----:B------:R1:W-:Y:S01]  /*ff10*/  STL [R1+0x3a8], R18 ;  /* 0x0003a81201007387 */ /* 0x0003e20000100800 */
[----:B---3--:R-:W-:-:S03]  /*ff20*/  IMAD R25, R44, c[0x0][0x190], RZ ;  /* 0x000064002c197a24 */ /* 0x008fc600078e02ff */
[----:B------:R-:W-:Y:S04]  /*ff30*/  STL [R1+0x3ac], R9 ;  /* 0x0003ac0901007387 */ /* 0x000fe80000100800 */
[----:B------:R2:W-:Y:S01]  /*ff40*/  STL [R1+0x3b0], R25 ;  /* 0x0003b01901007387 */ /* 0x0005e20000100800 */
[----:B-1----:R-:W-:-:S05]  /*ff50*/  IMAD R18, R37, c[0x0][0x190], RZ ;  /* 0x0000640025127a24 */ /* 0x002fca00078e02ff */
[----:B------:R1:W-:Y:S01]  /*ff60*/  STL [R1+0x3b4], R18 ;  /* 0x0003b41201007387 */ /* 0x0003e20000100800 */
[----:B--2---:R-:W-:Y:S02]  /*ff70*/  IMAD R25, R2, c[0x0][0x190], RZ ;  /* 0x0000640002197a24 */ /* 0x004fe400078e02ff */
[----:B------:R-:W-:-:S03]  /*ff80*/  IMAD R2, R50, c[0x0][0x190], RZ ;  /* 0x0000640032027a24 */ /* 0x000fc600078e02ff */
[----:B------:R-:W-:Y:S01]  /*ff90*/  STL [R1+0x3bc], R25 ;  /* 0x0003bc1901007387 */ /* 0x000fe20000100800 */
[----:B-1----:R-:W-:-:S03]  /*ffa0*/  IMAD R18, R3, c[0x0][0x190], RZ ;  /* 0x0000640003127a24 */ /* 0x002fc600078e02ff */
[----:B------:R1:W-:Y:S01]  /*ffb0*/  STL [R1+0x3c4], R2 ;  /* 0x0003c40201007387 */ /* 0x0003e20000100800 */
[----:B------:R-:W-:-:S05]  /*ffc0*/  IMAD R3, R34, c[0x0][0x190], RZ ;  /* 0x0000640022037a24 */ /* 0x000fca00078e02ff */
[----:B------:R-:W-:Y:S01]  /*ffd0*/  STL [R1+0x3cc], R3 ;  /* 0x0003cc0301007387 */ /* 0x000fe20000100800 */
[----:B-1----:R-:W-:-:S03]  /*ffe0*/  IMAD R2, R35, c[0x0][0x190], RZ ;  /* 0x0000640023027a24 */ /* 0x002fc600078e02ff */
[----:B------:R-:W-:Y:S04]  /*fff0*/  STL [R1+0x1510], R252 ;  /* 0x001510fc01007387 */ /* 0x000fe80000100800 */
[----:B------:R1:W-:Y:S01]  /*10000*/  STL [R1+0x3d0], R2 ;  /* 0x0003d00201007387 */ /* 0x0003e20000100800 */
[----:B------:R-:W-:Y:S02]  /*10010*/  IMAD R33, R88, c[0x0][0x190], RZ ;  /* 0x0000640058217a24 */ /* 0x000fe400078e02ff */
[----:B-1----:R-:W-:Y:S02]  /*10020*/  IMAD R2, R84, c[0x0][0x190], RZ ;  /* 0x0000640054027a24 */ /* 0x002fe400078e02ff */
[----:B------:R-:W-:-:S03]  /*10030*/  IMAD R84, R86, c[0x0][0x190], RZ ;  /* 0x0000640056547a24 */ /* 0x000fc600078e02ff */
[----:B------:R1:W-:Y:S01]  /*10040*/  STL [R1+0x3d4], R2 ;  /* 0x0003d40201007387 */ /* 0x0003e20000100800 */
[----:B------:R-:W-:Y:S02]  /*10050*/  IMAD R3, R89, c[0x0][0x190], RZ ;  /* 0x0000640059037a24 */ /* 0x000fe400078e02ff */
[----:B------:R-:W-:Y:S01]  /*10060*/  IMAD R89, R91, c[0x0][0x190], RZ ;  /* 0x000064005b597a24 */ /* 0x000fe200078e02ff */
[----:B------:R-:W-:Y:S01]  /*10070*/  STL [R1+0x1514], R84 ;  /* 0x0015145401007387 */ /* 0x000fe20000100800 */
[----:B-1----:R-:W-:-:S05]  /*10080*/  IMAD R2, R87, c[0x0][0x190], RZ ;  /* 0x0000640057027a24 */ /* 0x002fca00078e02ff */
[----:B------:R1:W-:Y:S01]  /*10090*/  STL [R1+0x3e0], R2 ;  /* 0x0003e00201007387 */ /* 0x0003e20000100800 */
[----:B------:R-:W-:-:S03]  /*100a0*/  IMAD R87, R92, c[0x0][0x190], RZ ;  /* 0x000064005c577a24 */ /* 0x000fc600078e02ff */
[----:B------:R-:W-:Y:S01]  /*100b0*/  STL [R1+0x3e4], R33 ;  /* 0x0003e42101007387 */ /* 0x000fe20000100800 */
[----:B-1----:R-:W-:-:S03]  /*100c0*/  IMAD R2, R90, c[0x0][0x190], RZ ;  /* 0x000064005a027a24 */ /* 0x002fc600078e02ff */
[----:B------:R-:W-:Y:S04]  /*100d0*/  STL [R1+0x3e8], R3 ;  /* 0x0003e80301007387 */ /* 0x000fe80000100800 */
[----:B------:R-:W-:Y:S04]  /*100e0*/  STL [R1+0x1518], R89 ;  /* 0x0015185901007387 */ /* 0x000fe80000100800 */
[----:B------:R1:W-:Y:S04]  /*100f0*/  STL [R1+0x3ec], R2 ;  /* 0x0003ec0201007387 */ /* 0x0003e80000100800 */
[----:B------:R-:W-:Y:S01]  /*10100*/  STL [R1+0x151c], R87 ;  /* 0x00151c5701007387 */ /* 0x000fe20000100800 */
[----:B-1----:R-:W-:-:S05]  /*10110*/  IMAD R2, R98, c[0x0][0x190], RZ ;  /* 0x0000640062027a24 */ /* 0x002fca00078e02ff */
[----:B------:R1:W-:Y:S01]  /*10120*/  STL [R1+0x40c], R2 ;  /* 0x00040c0201007387 */ /* 0x0003e20000100800 */
[----:B------:R-:W-:Y:S02]  /*10130*/  IMAD R33, R116, c[0x0][0x190], RZ ;  /* 0x0000640074217a24 */ /* 0x000fe400078e02ff */
[----:B------:R-:W-:Y:S02]  /*10140*/  IMAD R3, R117, c[0x0][0x190], RZ ;  /* 0x0000640075037a24 */ /* 0x000fe400078e02ff */
[----:B-1----:R-:W-:-:S05]  /*10150*/  IMAD R2, R115, c[0x0][0x190], RZ ;  /* 0x0000640073027a24 */ /* 0x002fca00078e02ff */
[----:B------:R1:W-:Y:S04]  /*10160*/  STL [R1+0x450], R2 ;  /* 0x0004500201007387 */ /* 0x0003e80000100800 */
[----:B------:R2:W-:Y:S01]  /*10170*/  STL [R1+0x454], R33 ;  /* 0x0004542101007387 */ /* 0x0005e20000100800 */
[----:B-1----:R-:W-:-:S03]  /*10180*/  IMAD R2, R118, c[0x0][0x190], RZ ;  /* 0x0000640076027a24 */ /* 0x002fc600078e02ff */
[----:B------:R1:W-:Y:S01]  /*10190*/  STL [R1+0x458], R3 ;  /* 0x0004580301007387 */ /* 0x0003e20000100800 */
[----:B--2---:R-:W-:-:S03]  /*101a0*/  IMAD R33, R119, c[0x0][0x190], RZ ;  /* 0x0000640077217a24 */ /* 0x004fc600078e02ff */
[----:B------:R2:W-:Y:S01]  /*101b0*/  STL [R1+0x45c], R2 ;  /* 0x00045c0201007387 */ /* 0x0005e20000100800 */
[----:B-1----:R-:W-:-:S03]  /*101c0*/  IMAD R3, R120, c[0x0][0x190], RZ ;  /* 0x0000640078037a24 */ /* 0x002fc600078e02ff */
[----:B------:R1:W-:Y:S01]  /*101d0*/  STL [R1+0x460], R33 ;  /* 0x0004602101007387 */ /* 0x0003e20000100800 */
[----:B--2---:R-:W-:-:S03]  /*101e0*/  IMAD R2, R121, c[0x0][0x190], RZ ;  /* 0x0000640079027a24 */ /* 0x004fc600078e02ff */
[----:B------:R2:W-:Y:S04]  /*101f0*/  STL [R1+0x464], R3 ;  /* 0x0004640301007387 */ /* 0x0005e80000100800 */
[----:B------:R3:W-:Y:S01]  /*10200*/  STL [R1+0x468], R2 ;  /* 0x0004680201007387 */ /* 0x0007e20000100800 */
[----:B-1----:R-:W-:Y:S02]  /*10210*/  IMAD R33, R122, c[0x0][0x190], RZ ;  /* 0x000064007a217a24 */ /* 0x002fe400078e02ff */
[----:B--2---:R-:W-:-:S03]  /*10220*/  IMAD R3, R123, c[0x0][0x190], RZ ;  /* 0x000064007b037a24 */ /* 0x004fc600078e02ff */
[----:B------:R1:W-:Y:S01]  /*10230*/  STL [R1+0x46c], R33 ;  /* 0x00046c2101007387 */ /* 0x0003e20000100800 */
[----:B---3--:R-:W-:-:S03]  /*10240*/  IMAD R2, R124, c[0x0][0x190], RZ ;  /* 0x000064007c027a24 */ /* 0x008fc600078e02ff */
        /* <DEDUP_REMOVED lines=94> */
[----:B--2---:R-:W-:-:S05]  /*10830*/  IMAD R2, R172, c[0x0][0x190], RZ ;  /* 0x00006400ac027a24 */ /* 0x004fca00078e02ff */
[----:B------:R2:W-:Y:S01]  /*10840*/  STL [R1+0x534], R2 ;  /* 0x0005340201007387 */ /* 0x0005e20000100800 */
[----:B-1----:R-:W-:Y:S02]  /*10850*/  IMAD R33, R173, c[0x0][0x190], RZ ;  /* 0x00006400ad217a24 */ /* 0x002fe400078e02ff */
[----:B------:R-:W-:-:S03]  /*10860*/  IMAD R34, R176, c[0x0][0x190], RZ ;  /* 0x00006400b0227a24 */ /* 0x000fc600078e02ff */
[----:B------:R1:W-:Y:S01]  /*10870*/  STL [R1+0x538], R33 ;  /* 0x0005382101007387 */ /* 0x0003e20000100800 */
[----:B--2---:R-:W-:-:S05]  /*10880*/  IMAD R2, R175, c[0x0][0x190], RZ ;  /* 0x00006400af027a24 */ /* 0x004fca00078e02ff */
        /* <DEDUP_REMOVED lines=8> */
[----:B------:R2:W-:Y:S01]  /*10910*/  STL [R1+0x550], R34 ;  /* 0x0005502201007387 */ /* 0x0005e20000100800 */
[----:B-1----:R-:W-:-:S03]  /*10920*/  IMAD R2, R181, c[0x0][0x190], RZ ;  /* 0x00006400b5027a24 */ /* 0x002fc600078e02ff */
[----:B------:R1:W-:Y:S04]  /*10930*/  STL [R1+0x554], R33 ;  /* 0x0005542101007387 */ /* 0x0003e80000100800 */
[----:B------:R3:W-:Y:S01]  /*10940*/  STL [R1+0x558], R2 ;  /* 0x0005580201007387 */ /* 0x0007e20000100800 */
[----:B--2---:R-:W-:Y:S02]  /*10950*/  IMAD R34, R182, c[0x0][0x190], RZ ;  /* 0x00006400b6227a24 */ /* 0x004fe400078e02ff */
[----:B-1----:R-:W-:-:S03]  /*10960*/  IMAD R33, R183, c[0x0][0x190], RZ ;  /* 0x00006400b7217a24 */ /* 0x002fc600078e02ff */
[----:B------:R1:W-:Y:S01]  /*10970*/  STL [R1+0x55c], R34 ;  /* 0x00055c2201007387 */ /* 0x0003e20000100800 */
[----:B---3--:R-:W-:-:S03]  /*10980*/  IMAD R2, R184, c[0x0][0x190], RZ ;  /* 0x00006400b8027a24 */ /* 0x008fc600078e02ff */
[----:B------:R2:W-:Y:S01]  /*10990*/  STL [R1+0x560], R33 ;  /* 0x0005602101007387 */ /* 0x0005e20000100800 */
[----:B------:R-:W-:-:S03]  /*109a0*/  IMAD R38, R188, c[0x0][0x190], RZ ;  /* 0x00006400bc267a24 */ /* 0x000fc600078e02ff */
[----:B------:R3:W-:Y:S01]  /*109b0*/  STL [R1+0x564], R2 ;  /* 0x0005640201007387 */ /* 0x0007e20000100800 */
[----:B-1----:R-:W-:Y:S02]  /*109c0*/  IMAD R34, R185, c[0x0][0x190], RZ ;  /* 0x00006400b9227a24 */ /* 0x002fe400078e02ff */
[----:B--2---:R-:W-:-:S03]  /*109d0*/  IMAD R33, R186, c[0x0][0x190], RZ ;  /* 0x00006400ba217a24 */ /* 0x004fc600078e02ff */
[----:B------:R1:W-:Y:S01]  /*109e0*/  STL [R1+0x568], R34 ;  /* 0x0005682201007387 */ /* 0x0003e20000100800 */
[----:B---3--:R-:W-:-:S03]  /*109f0*/  IMAD R2, R187, c[0x0][0x190], RZ ;  /* 0x00006400bb027a24 */ /* 0x008fc600078e02ff */
[----:B------:R-:W-:Y:S04]  /*10a00*/  STL [R1+0x56c], R33 ;  /* 0x00056c2101007387 */ /* 0x000fe80000100800 */
[----:B------:R-:W-:Y:S04]  /*10a10*/  STL [R1+0x1508], R38 ;  /* 0x0015082601007387 */ /* 0x000fe80000100800 */
[----:B------:R2:W-:Y:S01]  /*10a20*/  STL [R1+0x570], R2 ;  /* 0x0005700201007387 */ /* 0x0005e20000100800 */
[----:B-1----:R-:W-:Y:S02]  /*10a30*/  IMAD R34, R189, c[0x0][0x190], RZ ;  /* 0x00006400bd227a24 */ /* 0x002fe400078e02ff */
[----:B------:R-:W-:-:S02]  /*10a40*/  IMAD R35, R191, c[0x0][0x190], RZ ;  /* 0x00006400bf237a24 */ /* 0x000fc400078e02ff */
[----:B--2---:R-:W-:-:S05]  /*10a50*/  IMAD R2, R190, c[0x0][0x190], RZ ;  /* 0x00006400be027a24 */ /* 0x004fca00078e02ff */
[----:B------:R1:W-:Y:S01]  /*10a60*/  STL [R1+0x150c], R2 ;  /* 0x00150c0201007387 */ /* 0x0003e20000100800 */
[----:B------:R-:W-:-:S03]  /*10a70*/  IMAD R33, R195, c[0x0][0x190], RZ ;  /* 0x00006400c3217a24 */ /* 0x000fc600078e02ff */
[----:B------:R2:W-:Y:S01]  /*10a80*/  STL.64 [R1+0x1500], R34 ;  /* 0x0015002201007387 */ /* 0x0005e20000100a00 */
[----:B-1----:R-:W-:-:S05]  /*10a90*/  IMAD R2, R193, c[0x0][0x190], RZ ;  /* 0x00006400c1027a24 */ /* 0x002fca00078e02ff */
[----:B------:R1:W-:Y:S01]  /*10aa0*/  STL [R1+0x588], R2 ;  /* 0x0005880201007387 */ /* 0x0003e20000100800 */
[----:B--2---:R-:W-:-:S05]  /*10ab0*/  IMAD R34, R194, c[0x0][0x190], RZ ;  /* 0x00006400c2227a24 */ /* 0x004fca00078e02ff */
        /* <DEDUP_REMOVED lines=24> */
[----:B------:R-:W-:Y:S01]  /*10c40*/  STL [R1+0x5bc], R34 ;  /* 0x0005bc2201007387 */ /* 0x000fe20000100800 */
[----:B---3--:R-:W-:-:S03]  /*10c50*/  IMAD R2, R208, c[0x0][0x190], RZ ;  /* 0x00006400d0027a24 */ /* 0x008fc600078e02ff */
[----:B------:R-:W-:Y:S04]  /*10c60*/  STL [R1+0x5c0], R33 ;  /* 0x0005c02101007387 */ /* 0x000fe80000100800 */
[----:B------:R-:W-:Y:S04]  /*10c70*/  STL [R1+0x5c4], R2 ;  /* 0x0005c40201007387 */ /* 0x000fe80000100800 */
[----:B------:R-:W2:Y:S01]  /*10c80*/  LDL.LU R131, [R1+0x278] ;  /* 0x0002780001837983 */ /* 0x000ea20000300800 */
[----:B------:R-:W-:Y:S02]  /*10c90*/  IMAD R27, R249, c[0x0][0x190], RZ ;  /* 0x00006400f91b7a24 */ /* 0x000fe400078e02ff */
[----:B------:R-:W-:-:S02]  /*10ca0*/  IMAD R19, R19, c[0x0][0x190], RZ ;  /* 0x0000640013137a24 */ /* 0x000fc400078e02ff */
[----:B------:R-:W-:Y:S02]  /*10cb0*/  IMAD R90, R102, c[0x0][0x190], RZ ;  /* 0x00006400665a7a24 */ /* 0x000fe400078e02ff */
[----:B------:R-:W-:Y:S02]  /*10cc0*/  IMAD.MOV.U32 R130, RZ, RZ, R26 ;  /* 0x000000ffff827224 */ /* 0x000fe400078e001a */
[----:B------:R-:W-:Y:S02]  /*10cd0*/  IMAD R43, R209, c[0x0][0x190], RZ ;  /* 0x00006400d12b7a24 */ /* 0x000fe400078e02ff */
[----:B------:R-:W-:Y:S02]  /*10ce0*/  IMAD R89, R107, c[0x0][0x190], RZ ;  /* 0x000064006b597a24 */ /* 0x000fe400078e02ff */
[----:B------:R-:W-:Y:S02]  /*10cf0*/  IMAD.MOV.U32 R102, RZ, RZ, R27 ;  /* 0x000000ffff667224 */ /* 0x000fe400078e001b */
[----:B------:R-:W-:-:S02]  /*10d00*/  IMAD R26, R210, c[0x0][0x190], RZ ;  /* 0x00006400d21a7a24 */ /* 0x000fc400078e02ff */
[----:B------:R-:W-:Y:S02]  /*10d10*/  IMAD.MOV.U32 R107, RZ, RZ, R18 ;  /* 0x000000ffff6b7224 */ /* 0x000fe400078e0012 */
[----:B------:R-:W-:Y:S02]  /*10d20*/  IMAD R27, R211, c[0x0][0x190], RZ ;  /* 0x00006400d31b7a24 */ /* 0x000fe400078e02ff */
[----:B------:R-:W-:Y:S02]  /*10d30*/  IMAD.MOV.U32 R118, RZ, RZ, R19 ;  /* 0x000000ffff767224 */ /* 0x000fe400078e0013 */
[----:B------:R-:W-:Y:S01]  /*10d40*/  IMAD R18, R212, c[0x0][0x190], RZ ;  /* 0x00006400d4127a24 */ /* 0x000fe200078e02ff */
[----:B------:R-:W-:Y:S01]  /*10d50*/  STL [R1+0x14d0], R43 ;  /* 0x0014d02b01007387 */ /* 0x000fe20000100800 */
[----:B------:R-:W-:Y:S02]  /*10d60*/  IMAD R21, R21, c[0x0][0x190], RZ ;  /* 0x0000640015157a24 */ /* 0x000fe400078e02ff */
[----:B------:R-:W-:-:S02]  /*10d70*/  IMAD.MOV.U32 R127, RZ, RZ, R10 ;  /* 0x000000ffff7f7224 */ /* 0x000fc400078e000a */
[----:B------:R-:W-:Y:S01]  /*10d80*/  IMAD R19, R213, c[0x0][0x190], RZ ;  /* 0x00006400d5137a24 */ /* 0x000fe200078e02ff */
[----:B------:R-:W-:Y:S01]  /*10d90*/  STL [R1+0x14cc], R26 ;  /* 0x0014cc1a01007387 */ /* 0x000fe20000100800 */
[----:B------:R-:W-:Y:S02]  /*10da0*/  IMAD.MOV.U32 R128, RZ, RZ, R11 ;  /* 0x000000ffff807224 */ /* 0x000fe400078e000b */
[----:B------:R-:W-:Y:S01]  /*10db0*/  IMAD R10, R214, c[0x0][0x190], RZ ;  /* 0x00006400d60a7a24 */ /* 0x000fe200078e02ff */
[----:B------:R-:W-:Y:S01]  /*10dc0*/  LEA R0, P2, R250, c[0x0][0x168], 0x2 ;  /* 0x00005a00fa007a11 */ /* 0x000fe200078410ff */
[----:B------:R-:W-:Y:S01]  /*10dd0*/  IMAD R67, R67, c[0x0][0x190], RZ ;  /* 0x0000640043437a24 */ /* 0x000fe200078e02ff */
[----:B------:R-:W-:Y:S01]  /*10de0*/  STL [R1+0x14c8], R27 ;  /* 0x0014c81b01007387 */ /* 0x000fe20000100800 */
[----:B------:R-:W-:Y:S02]  /*10df0*/  IMAD R76, R248, c[0x0][0x190], RZ ;  /* 0x00006400f84c7a24 */ /* 0x000fe400078e02ff */
[----:B------:R-:W-:Y:S01]  /*10e00*/  IMAD R11, R215, c[0x0][0x190], RZ ;  /* 0x00006400d70b7a24 */ /* 0x000fe200078e02ff */
[----:B------:R1:W-:Y:S01]  /*10e10*/  STL [R1+0x14c4], R18 ;  /* 0x0014c41201007387 */ /* 0x0003e20000100800 */
[----:B------:R-:W-:-:S02]  /*10e20*/  IMAD R78, R85, c[0x0][0x190], RZ ;  /* 0x00006400554e7a24 */ /* 0x000fc400078e02ff */
[----:B------:R-:W-:Y:S01]  /*10e30*/  IMAD R248, R216, c[0x0][0x190], RZ ;  /* 0x00006400d8f87a24 */ /* 0x000fe200078e02ff */
[----:B------:R3:W-:Y:S01]  /*10e40*/  STL [R1+0x14c0], R19 ;  /* 0x0014c01301007387 */ /* 0x0007e20000100800 */
[----:B------:R-:W-:Y:S02]  /*10e50*/  IMAD R82, R48, c[0x0][0x190], RZ ;  /* 0x0000640030527a24 */ /* 0x000fe400078e02ff */
[----:B------:R-:W-:Y:S02]  /*10e60*/  IMAD.MOV.U32 R85, RZ, RZ, R21 ;  /* 0x000000ffff557224 */ /* 0x000fe400078e0015 */
[----:B------:R-:W-:Y:S01]  /*10e70*/  IMAD R249, R217, c[0x0][0x190], RZ ;  /* 0x00006400d9f97a24 */ /* 0x000fe200078e02ff */
[----:B------:R4:W-:Y:S01]  /*10e80*/  STL [R1+0x14d4], R10 ;  /* 0x0014d40a01007387 */ /* 0x0009e20000100800 */
[----:B------:R-:W-:Y:S02]  /*10e90*/  IMAD R77, R49, c[0x0][0x190], RZ ;  /* 0x00006400314d7a24 */ /* 0x000fe400078e02ff */
[----:B------:R-:W-:-:S02]  /*10ea0*/  IMAD R48, R218, c[0x0][0x190], RZ ;  /* 0x00006400da307a24 */ /* 0x000fc400078e02ff */
[----:B------:R-:W-:Y:S01]  /*10eb0*/  IMAD R21, R60, c[0x0][0x190], RZ ;  /* 0x000064003c157a24 */ /* 0x000fe200078e02ff */
[----:B------:R-:W-:Y:S01]  /*10ec0*/  LEA.HI.X.SX32 R250, R250, c[0x0][0x16c], 0x2, P2 ;  /* 0x00005b00fafa7a11 */ /* 0x000fe200010f16ff */
[----:B------:R-:W-:Y:S01]  /*10ed0*/  IMAD R49, R219, c[0x0][0x190], RZ ;  /* 0x00006400db317a24 */ /* 0x000fe200078e02ff */
[----:B------:R5:W-:Y:S01]  /*10ee0*/  STL [R1+0x14d8], R11 ;  /* 0x0014d80b01007387 */ /* 0x000be20000100800 */
[----:B------:R-:W-:Y:S01]  /*10ef0*/  IMAD R83, R41, c[0x0][0x190], RZ ;  /* 0x0000640029537a24 */ /* 0x000fe200078e02ff */
[----:B-1----:R-:W-:Y:S01]  /*10f00*/  LEA R18, P0, R67, R0, 0x2 ;  /* 0x0000000043127211 */ /* 0x002fe200078010ff */
[----:B------:R-:W-:Y:S01]  /*10f10*/  IMAD R40, R220, c[0x0][0x190], RZ ;  /* 0x00006400dc287a24 */ /* 0x000fe200078e02ff */
[----:B------:R-:W-:Y:S01]  /*10f20*/  STL [R1+0x14dc], R248 ;  /* 0x0014dcf801007387 */ /* 0x000fe20000100800 */
[----:B------:R-:W-:Y:S02]  /*10f30*/  IMAD R59, R59, c[0x0][0x190], RZ ;  /* 0x000064003b3b7a24 */ /* 0x000fe400078e02ff */
[----:B------:R-:W-:Y:S01]  /*10f40*/  IMAD.MOV.U32 R115, RZ, RZ, R32 ;  /* 0x000000ffff737224 */ /* 0x000fe200078e0020 */
[----:B------:R-:W-:Y:S01]  /*10f50*/  STL [R1+0x14e0], R249 ;  /* 0x0014e0f901007387 */ /* 0x000fe20000100800 */
[----:B------:R-:W-:-:S02]  /*10f60*/  IMAD R41, R221, c[0x0][0x190], RZ ;  /* 0x00006400dd297a24 */ /* 0x000fc400078e02ff */
[----:B------:R-:W-:Y:S01]  /*10f70*/  IMAD R32, R222, c[0x0][0x190], RZ ;  /* 0x00006400de207a24 */ /* 0x000fe200078e02ff */
[----:B------:R-:W-:Y:S01]  /*10f80*/  STL [R1+0x14e4], R48 ;  /* 0x0014e43001007387 */ /* 0x000fe20000100800 */
[----:B------:R-:W-:Y:S01]  /*10f90*/  IMAD R33, R223, c[0x0][0x190], RZ ;  /* 0x00006400df217a24 */ /* 0x000fe200078e02ff */
[----:B---3--:R-:W-:Y:S01]  /*10fa0*/  LEA.HI.X.SX32 R19, R67, R250, 0x2, P0 ;  /* 0x000000fa43137211 */ /* 0x008fe200000f16ff */
[----:B------:R-:W-:Y:S01]  /*10fb0*/  IMAD R58, R58, c[0x0][0x190], RZ ;  /* 0x000064003a3a7a24 */ /* 0x000fe200078e02ff */
[----:B------:R-:W-:Y:S01]  /*10fc0*/  STL [R1+0x14e8], R49 ;  /* 0x0014e83101007387 */ /* 0x000fe20000100800 */
[----:B------:R-:W-:-:S03]  /*10fd0*/  LEA R26, P0, R59, R0, 0x2 ;  /* 0x000000003b1a7211 */ /* 0x000fc600078010ff */
[----:B------:R-:W-:Y:S01]  /*10fe0*/  STL [R1+0x14ec], R40 ;  /* 0x0014ec2801007387 */ /* 0x000fe20000100800 */
[----:B------:R-:W-:-:S03]  /*10ff0*/  IMAD R57, R57, c[0x0][0x190], RZ ;  /* 0x0000640039397a24 */ /* 0x000fc600078e02ff */
[----:B------:R-:W-:Y:S01]  /*11000*/  STL [R1+0x14f0], R41 ;  /* 0x0014f02901007387 */ /* 0x000fe20000100800 */
[----:B------:R-:W-:-:S03]  /*11010*/  LEA.HI.X.SX32 R27, R59, R250, 0x2, P0 ;  /* 0x000000fa3b1b7211 */ /* 0x000fc600000f16ff */
[----:B------:R-:W-:Y:S01]  /*11020*/  STL [R1+0x14f4], R32 ;  /* 0x0014f42001007387 */ /* 0x000fe20000100800 */
[----:B------:R-:W-:-:S03]  /*11030*/  IMAD R56, R56, c[0x0][0x190], RZ ;  /* 0x0000640038387a24 */ /* 0x000fc600078e02ff */
[----:B------:R-:W-:Y:S04]  /*11040*/  STL [R1+0x14f8], R33 ;  /* 0x0014f82101007387 */ /* 0x000fe80000100800 */
[----:B------:R1:W-:Y:S01]  /*11050*/  STL.64 [R1+0x310], R18 ;  /* 0x0003101201007387 */ /* 0x0003e20000100a00 */
[----:B------:R-:W-:Y:S02]  /*11060*/  IMAD R55, R55, c[0x0][0x190], RZ ;  /* 0x0000640037377a24 */ /* 0x000fe400078e02ff */
[----:B------:R-:W-:Y:S02]  /*11070*/  IMAD R54, R54, c[0x0][0x190], RZ ;  /* 0x0000640036367a24 */ /* 0x000fe400078e02ff */
[----:B------:R-:W-:Y:S02]  /*11080*/  IMAD R28, R28, c[0x0][0x190], RZ ;  /* 0x000064001c1c7a24 */ /* 0x000fe400078e02ff */
[----:B------:R-:W-:-:S02]  /*11090*/  IMAD.MOV.U32 R116, RZ, RZ, R30 ;  /* 0x000000ffff747224 */ /* 0x000fc400078e001e */
[----:B------:R-:W-:Y:S02]  /*110a0*/  IMAD.MOV.U32 R129, RZ, RZ, R28 ;  /* 0x000000ffff817224 */ /* 0x000fe400078e001c */
[----:B------:R-:W-:Y:S02]  /*110b0*/  IMAD R68, R68, c[0x0][0x190], RZ ;  /* 0x0000640044447a24 */ /* 0x000fe400078e02ff */
[----:B------:R-:W-:Y:S02]  /*110c0*/  IMAD R5, R5, c[0x0][0x190], RZ ;  /* 0x0000640005057a24 */ /* 0x000fe400078e02ff */
[----:B------:R-:W-:Y:S02]  /*110d0*/  IMAD.MOV.U32 R133, RZ, RZ, R130 ;  /* 0x000000ffff857224 */ /* 0x000fe400078e0082 */
[----:B------:R-:W-:Y:S02]  /*110e0*/  IMAD R69, R69, c[0x0][0x190], RZ ;  /* 0x0000640045457a24 */ /* 0x000fe400078e02ff */
[----:B------:R-:W-:-:S02]  /*110f0*/  IMAD.MOV.U32 R132, RZ, RZ, R129 ;  /* 0x000000ffff847224 */ /* 0x000fc400078e0081 */
[----:B------:R-:W-:Y:S02]  /*11100*/  IMAD.MOV.U32 R130, RZ, RZ, R115 ;  /* 0x000000ffff827224 */ /* 0x000fe400078e0073 */
[----:B------:R-:W-:Y:S02]  /*11110*/  IMAD R6, R6, c[0x0][0x190], RZ ;  /* 0x0000640006067a24 */ /* 0x000fe400078e02ff */
[----:B------:R-:W-:Y:S02]  /*11120*/  IMAD.MOV.U32 R129, RZ, RZ, R5 ;  /* 0x000000ffff817224 */ /* 0x000fe400078e0005 */
[----:B------:R-:W-:Y:S02]  /*11130*/  IMAD.MOV.U32 R134, RZ, RZ, R133 ;  /* 0x000000ffff867224 */ /* 0x000fe400078e0085 */
[----:B------:R-:W-:Y:S02]  /*11140*/  IMAD R70, R70, c[0x0][0x190], RZ ;  /* 0x0000640046467a24 */ /* 0x000fe400078e02ff */
[----:B------:R-:W-:-:S02]  /*11150*/  IMAD R13, R13, c[0x0][0x190], RZ ;  /* 0x000064000d0d7a24 */ /* 0x000fc400078e02ff */
[----:B------:R-:W-:Y:S02]  /*11160*/  IMAD.MOV.U32 R133, RZ, RZ, R132 ;  /* 0x000000ffff857224 */ /* 0x000fe400078e0084 */
[----:B------:R-:W-:Y:S02]  /*11170*/  IMAD.MOV.U32 R126, RZ, RZ, R8 ;  /* 0x000000ffff7e7224 */ /* 0x000fe400078e0008 */
[----:B------:R-:W-:Y:S02]  /*11180*/  IMAD R20, R20, c[0x0][0x190], RZ ;  /* 0x0000640014147a24 */ /* 0x000fe400078e02ff */
[----:B------:R-:W-:Y:S02]  /*11190*/  IMAD.MOV.U32 R125, RZ, RZ, R6 ;  /* 0x000000ffff7d7224 */ /* 0x000fe400078e0006 */
[----:B------:R-:W-:Y:S02]  /*111a0*/  IMAD R71, R71, c[0x0][0x190], RZ ;  /* 0x0000640047477a24 */ /* 0x000fe400078e02ff */
[----:B------:R-:W-:-:S02]  /*111b0*/  IMAD.MOV.U32 R124, RZ, RZ, R13 ;  /* 0x000000ffff7c7224 */ /* 0x000fc400078e000d */
[----:B------:R-:W-:Y:S02]  /*111c0*/  IMAD.MOV.U32 R142, RZ, RZ, R133 ;  /* 0x000000ffff8e7224 */ /* 0x000fe400078e0085 */
[----:B------:R-:W-:Y:S02]  /*111d0*/  IMAD.MOV.U32 R123, RZ, RZ, R15 ;  /* 0x000000ffff7b7224 */ /* 0x000fe400078e000f */
[----:B------:R-:W-:Y:S02]  /*111e0*/  IMAD R72, R72, c[0x0][0x190], RZ ;  /* 0x0000640048487a24 */ /* 0x000fe400078e02ff */
[----:B------:R-:W-:Y:S02]  /*111f0*/  IMAD.MOV.U32 R122, RZ, RZ, R17 ;  /* 0x000000ffff7a7224 */ /* 0x000fe400078e0011 */
[----:B------:R-:W-:Y:S02]  /*11200*/  IMAD.MOV.U32 R121, RZ, RZ, R20 ;  /* 0x000000ffff797224 */ /* 0x000fe400078e0014 */
[----:B------:R-:W-:-:S02]  /*11210*/  IMAD.MOV.U32 R120, RZ, RZ, R22 ;  /* 0x000000ffff787224 */ /* 0x000fc400078e0016 */
[----:B------:R-:W-:Y:S02]  /*11220*/  IMAD.MOV.U32 R117, RZ, RZ, R24 ;  /* 0x000000ffff757224 */ /* 0x000fe400078e0018 */
[----:B------:R-:W-:Y:S02]  /*11230*/  IMAD R73, R73, c[0x0][0x190], RZ ;  /* 0x0000640049497a24 */ /* 0x000fe400078e02ff */
[----:B------:R-:W-:Y:S02]  /*11240*/  IMAD R84, R93, c[0x0][0x190], RZ ;  /* 0x000064005d547a24 */ /* 0x000fe400078e02ff */
[----:B------:R-:W-:Y:S02]  /*11250*/  IMAD R93, R94, c[0x0][0x190], RZ ;  /* 0x000064005e5d7a24 */ /* 0x000fe400078e02ff */
[----:B------:R-:W-:Y:S02]  /*11260*/  IMAD R94, R96, c[0x0][0x190], RZ ;  /* 0x00006400605e7a24 */ /* 0x000fe400078e02ff */
[----:B------:R-:W-:-:S02]  /*11270*/  IMAD.MOV.U32 R96, RZ, RZ, R29 ;  /* 0x000000ffff607224 */ /* 0x000fc400078e001d */
[----:B--2---:R-:W-:-:S05]  /*11280*/  IMAD R60, R131, c[0x0][0x190], RZ ;  /* 0x00006400833c7a24 */ /* 0x004fca00078e02ff */
[----:B----4-:R-:W-:-:S04]  /*11290*/  LEA R10, P2, R60, R0, 0x2 ;  /* 0x000000003c0a7211 */ /* 0x010fc800078410ff */
[----:B-----5:R-:W-:Y:S02]  /*112a0*/  LEA.HI.X.SX32 R11, R60, R250, 0x2, P2 ;  /* 0x000000fa3c0b7211 */ /* 0x020fe400010f16ff */
[----:B-1----:R-:W-:-:S03]  /*112b0*/  LEA R18, P2, R58, R0, 0x2 ;  /* 0x000000003a127211 */ /* 0x002fc600078410ff */
[----:B------:R1:W-:Y:S01]  /*112c0*/  STL.64 [R1+0x618], R10 ;  /* 0x0006180a01007387 */ /* 0x0003e20000100a00 */
[----:B------:R-:W-:-:S03]  /*112d0*/  LEA.HI.X.SX32 R19, R58, R250, 0x2, P2 ;  /* 0x000000fa3a137211 */ /* 0x000fc600010f16ff */
[----:B------:R2:W-:Y:S01]  /*112e0*/  STL.64 [R1+0x308], R26 ;  /* 0x0003081a01007387 */ /* 0x0005e20000100a00 */
[----:B-1----:R-:W-:-:S03]  /*112f0*/  LEA R10, P6, R57, R0, 0x2 ;  /* 0x00000000390a7211 */ /* 0x002fc600078c10ff */
[----:B------:R1:W-:Y:S01]  /*11300*/  STL.64 [R1+0x300], R18 ;  /* 0x0003001201007387 */ /* 0x0003e20000100a00 */
[C---:B--2---:R-:W-:Y:S02]  /*11310*/  LEA R26, P0, R56.reuse, R0, 0x2 ;  /* 0x00000000381a7211 */ /* 0x044fe400078010ff */
[-C--:B------:R-:W-:Y:S02]  /*11320*/  LEA.HI.X.SX32 R11, R57, R250.reuse, 0x2, P6 ;  /* 0x000000fa390b7211 */ /* 0x080fe400030f16ff */
[----:B------:R-:W-:Y:S02]  /*11330*/  LEA.HI.X.SX32 R27, R56, R250, 0x2, P0 ;  /* 0x000000fa381b7211 */ /* 0x000fe400000f16ff */
[C---:B-1----:R-:W-:Y:S01]  /*11340*/  LEA R18, P2, R55.reuse, R0, 0x2 ;  /* 0x0000000037127211 */ /* 0x042fe200078410ff */
[----:B------:R1:W-:Y:S03]  /*11350*/  STL.64 [R1+0x2f8], R10 ;  /* 0x0002f80a01007387 */ /* 0x0003e60000100a00 */
[----:B------:R-:W-:Y:S01]  /*11360*/  LEA.HI.X.SX32 R19, R55, R250, 0x2, P2 ;  /* 0x000000fa37137211 */ /* 0x000fe200010f16ff */
[----:B------:R2:W-:Y:S01]  /*11370*/  STL.64 [R1+0x2f0], R26 ;  /* 0x0002f01a01007387 */ /* 0x0005e20000100a00 */
[----:B-1----:R-:W-:-:S03]  /*11380*/  LEA R10, P6, R54, R0, 0x2 ;  /* 0x00000000360a7211 */ /* 0x002fc600078c10ff */
[----:B------:R1:W-:Y:S01]  /*11390*/  STL.64 [R1+0x2e8], R18 ;  /* 0x0002e81201007387 */ /* 0x0003e20000100a00 */
[C---:B--2---:R-:W-:Y:S02]  /*113a0*/  LEA R26, P0, R53.reuse, R0, 0x2 ;  /* 0x00000000351a7211 */ /* 0x044fe400078010ff */
[-C--:B------:R-:W-:Y:S02]  /*113b0*/  LEA.HI.X.SX32 R11, R54, R250.reuse, 0x2, P6 ;  /* 0x000000fa360b7211 */ /* 0x080fe400030f16ff */
[----:B------:R-:W-:Y:S01]  /*113c0*/  LEA.HI.X.SX32 R27, R53, R250, 0x2, P0 ;  /* 0x000000fa351b7211 */ /* 0x000fe200000f16ff */
[----:B------:R-:W-:Y:S01]  /*113d0*/  IMAD.MOV.U32 R131, RZ, RZ, R116 ;  /* 0x000000ffff837224 */ /* 0x000fe200078e0074 */
[C---:B-1----:R-:W-:Y:S01]  /*113e0*/  LEA R18, P2, R52.reuse, R0, 0x2 ;  /* 0x0000000034127211 */ /* 0x042fe200078410ff */
[----:B------:R1:W-:Y:S02]  /*113f0*/  STL.64 [R1+0x2e0], R10 ;  /* 0x0002e00a01007387 */ /* 0x0003e40000100a00 */
[----:B------:R-:W-:Y:S01]  /*11400*/  IMAD.MOV.U32 R132, RZ, RZ, R131 ;  /* 0x000000ffff847224 */ /* 0x000fe200078e0083 */
[----:B------:R-:W-:Y:S01]  /*11410*/  LEA.HI.X.SX32 R19, R52, R250, 0x2, P2 ;  /* 0x000000fa34137211 */ /* 0x000fe200010f16ff */
[----:B------:R2:W-:Y:S01]  /*11420*/  STL.64 [R1+0x2d8], R26 ;  /* 0x0002d81a01007387 */ /* 0x0005e20000100a00 */
[----:B------:R-:W-:-:S02]  /*11430*/  IMAD.MOV.U32 R131, RZ, RZ, R130 ;  /* 0x000000ffff837224 */ /* 0x000fc400078e0082 */
[----:B------:R-:W-:Y:S01]  /*11440*/  IMAD.MOV.U32 R130, RZ, RZ, R129 ;  /* 0x000000ffff827224 */ /* 0x000fe200078e0081 */
[CC--:B-1----:R-:W-:Y:S01]  /*11450*/  LEA R10, P6, R68.reuse, R0.reuse, 0x2 ;  /* 0x00000000440a7211 */ /* 0x0c2fe200078c10ff */
[----:B------:R1:W-:Y:S01]  /*11460*/  STL.64 [R1+0x2d0], R18 ;  /* 0x0002d01201007387 */ /* 0x0003e20000100a00 */
[C---:B--2---:R-:W-:Y:S01]  /*11470*/  LEA R26, P0, R69.reuse, R0, 0x2 ;  /* 0x00000000451a7211 */ /* 0x044fe200078010ff */
[----:B------:R-:W-:Y:S01]  /*11480*/  IMAD.MOV.U32 R129, RZ, RZ, R128 ;  /* 0x000000ffff817224 */ /* 0x000fe200078e0080 */
[-C--:B------:R-:W-:Y:S01]  /*11490*/  LEA.HI.X.SX32 R11, R68, R250.reuse, 0x2, P6 ;  /* 0x000000fa440b7211 */ /* 0x080fe200030f16ff */
[----:B------:R-:W-:Y:S01]  /*114a0*/  IMAD.MOV.U32 R128, RZ, RZ, R127 ;  /* 0x000000ffff807224 */ /* 0x000fe200078e007f */
[----:B------:R-:W-:Y:S01]  /*114b0*/  LEA.HI.X.SX32 R27, R69, R250, 0x2, P0 ;  /* 0x000000fa451b7211 */ /* 0x000fe200000f16ff */
[----:B------:R-:W-:Y:S02]  /*114c0*/  IMAD.MOV.U32 R133, RZ, RZ, R132 ;  /* 0x000000ffff857224 */ /* 0x000fe400078e0084 */
[----:B------:R-:W-:Y:S01]  /*114d0*/  IMAD.MOV.U32 R127, RZ, RZ, R126 ;  /* 0x000000ffff7f7224 */ /* 0x000fe200078e007e */
[----:B-1----:R-:W-:Y:S01]  /*114e0*/  LEA R18, P2, R70, R0, 0x2 ;  /* 0x0000000046127211 */ /* 0x002fe200078410ff */
[----:B------:R-:W-:Y:S01]  /*114f0*/  IMAD.MOV.U32 R132, RZ, RZ, R131 ;  /* 0x000000ffff847224 */ /* 0x000fe200078e0083 */
[----:B------:R1:W-:Y:S01]  /*11500*/  STL.64 [R1+0x2c8], R10 ;  /* 0x0002c80a01007387 */ /* 0x0003e20000100a00 */
[----:B------:R-:W-:-:S02]  /*11510*/  IMAD.MOV.U32 R126, RZ, RZ, R125 ;  /* 0x000000ffff7e7224 */ /* 0x000fc400078e007d */
[----:B------:R-:W-:Y:S01]  /*11520*/  IMAD.MOV.U32 R131, RZ, RZ, R130 ;  /* 0x000000ffff837224 */ /* 0x000fe200078e0082 */
[----:B------:R-:W-:Y:S01]  /*11530*/  LEA.HI.X.SX32 R19, R70, R250, 0x2, P2 ;  /* 0x000000fa46137211 */ /* 0x000fe200010f16ff */
[----:B------:R-:W-:Y:S02]  /*11540*/  IMAD.MOV.U32 R125, RZ, RZ, R124 ;  /* 0x000000ffff7d7224 */ /* 0x000fe400078e007c */
[----:B------:R-:W-:Y:S01]  /*11550*/  IMAD.MOV.U32 R130, RZ, RZ, R129 ;  /* 0x000000ffff827224 */ /* 0x000fe200078e0081 */
[----:B------:R2:W-:Y:S01]  /*11560*/  STL.64 [R1+0x2c0], R26 ;  /* 0x0002c01a01007387 */ /* 0x0005e20000100a00 */
[----:B------:R-:W-:Y:S02]  /*11570*/  IMAD.MOV.U32 R124, RZ, RZ, R123 ;  /* 0x000000ffff7c7224 */ /* 0x000fe400078e007b */
[----:B------:R-:W-:Y:S01]  /*11580*/  IMAD.MOV.U32 R129, RZ, RZ, R128 ;  /* 0x000000ffff817224 */ /* 0x000fe200078e0080 */
[----:B-1----:R-:W-:Y:S01]  /*11590*/  LEA R10, P6, R71, R0, 0x2 ;  /* 0x00000000470a7211 */ /* 0x002fe200078c10ff */
[----:B------:R-:W-:-:S02]  /*115a0*/  IMAD.MOV.U32 R141, RZ, RZ, R133 ;  /* 0x000000ffff8d7224 */ /* 0x000fc400078e0085 */
[----:B------:R-:W-:Y:S02]  /*115b0*/  IMAD.MOV.U32 R123, RZ, RZ, R122 ;  /* 0x000000ffff7b7224 */ /* 0x000fe400078e007a */
[----:B------:R-:W-:Y:S02]  /*115c0*/  IMAD.MOV.U32 R128, RZ, RZ, R127 ;  /* 0x000000ffff807224 */ /* 0x000fe400078e007f */
[----:B------:R-:W-:Y:S01]  /*115d0*/  IMAD.MOV.U32 R133, RZ, RZ, R132 ;  /* 0x000000ffff857224 */ /* 0x000fe200078e0084 */
[----:B--2---:R-:W-:Y:S01]  /*115e0*/  LEA R26, P0, R72, R0, 0x2 ;  /* 0x00000000481a7211 */ /* 0x004fe200078010ff */
[----:B------:R-:W-:Y:S02]  /*115f0*/  IMAD.MOV.U32 R122, RZ, RZ, R121 ;  /* 0x000000ffff7a7224 */ /* 0x000fe400078e0079 */
[----:B------:R-:W-:Y:S02]  /*11600*/  IMAD.MOV.U32 R127, RZ, RZ, R126 ;  /* 0x000000ffff7f7224 */ /* 0x000fe400078e007e */
[----:B------:R-:W-:Y:S01]  /*11610*/  IMAD.MOV.U32 R132, RZ, RZ, R131 ;  /* 0x000000ffff847224 */ /* 0x000fe200078e0083 */
[----:B------:R-:W-:Y:S01]  /*11620*/  LEA.HI.X.SX32 R11, R71, R250, 0x2, P6 ;  /* 0x000000fa470b7211 */ /* 0x000fe200030f16ff */
[----:B------:R-:W-:-:S02]  /*11630*/  IMAD.MOV.U32 R121, RZ, RZ, R120 ;  /* 0x000000ffff797224 */ /* 0x000fc400078e0078 */
[----:B------:R-:W-:Y:S02]  /*11640*/  IMAD.MOV.U32 R126, RZ, RZ, R125 ;  /* 0x000000ffff7e7224 */ /* 0x000fe400078e007d */
[----:B------:R-:W-:Y:S01]  /*11650*/  IMAD.MOV.U32 R131, RZ, RZ, R130 ;  /* 0x000000ffff837224 */ /* 0x000fe200078e0082 */
[----:B------:R1:W-:Y:S01]  /*11660*/  STL.64 [R1+0x2b8], R18 ;  /* 0x0002b81201007387 */ /* 0x0003e20000100a00 */
[----:B------:R-:W-:Y:S02]  /*11670*/  IMAD.MOV.U32 R120, RZ, RZ, R117 ;  /* 0x000000ffff787224 */ /* 0x000fe400078e0075 */
[----:B------:R-:W-:Y:S02]  /*11680*/  IMAD.MOV.U32 R125, RZ, RZ, R124 ;  /* 0x000000ffff7d7224 */ /* 0x000fe400078e007c */
[----:B------:R-:W-:Y:S01]  /*11690*/  IMAD.MOV.U32 R130, RZ, RZ, R129 ;  /* 0x000000ffff827224 */ /* 0x000fe200078e0081 */
[----:B------:R-:W-:Y:S01]  /*116a0*/  LEA.HI.X.SX32 R27, R72, R250, 0x2, P0 ;  /* 0x000000fa481b7211 */ /* 0x000fe200000f16ff */
[----:B------:R-:W-:-:S02]  /*116b0*/  IMAD.MOV.U32 R117, RZ, RZ, R75 ;  /* 0x000000ffff757224 */ /* 0x000fc400078e004b */
[----:B------:R-:W-:Y:S02]  /*116c0*/  IMAD.MOV.U32 R124, RZ, RZ, R123 ;  /* 0x000000ffff7c7224 */ /* 0x000fe400078e007b */
[----:B------:R-:W-:Y:S01]  /*116d0*/  IMAD.MOV.U32 R129, RZ, RZ, R128 ;  /* 0x000000ffff817224 */ /* 0x000fe200078e0080 */
[----:B-1----:R-:W-:Y:S01]  /*116e0*/  LEA R18, P2, R73, R0, 0x2 ;  /* 0x0000000049127211 */ /* 0x002fe200078410ff */
[----:B------:R-:W-:Y:S02]  /*116f0*/  IMAD.MOV.U32 R123, RZ, RZ, R122 ;  /* 0x000000ffff7b7224 */ /* 0x000fe400078e007a */
[----:B------:R-:W-:Y:S02]  /*11700*/  IMAD.MOV.U32 R128, RZ, RZ, R127 ;  /* 0x000000ffff807224 */ /* 0x000fe400078e007f */
[----:B------:R-:W-:Y:S02]  /*11710*/  IMAD.MOV.U32 R122, RZ, RZ, R121 ;  /* 0x000000ffff7a7224 */ /* 0x000fe400078e0079 */
[----:B------:R-:W-:Y:S01]  /*11720*/  IMAD.MOV.U32 R127, RZ, RZ, R126 ;  /* 0x000000ffff7f7224 */ /* 0x000fe200078e007e */
[----:B------:R1:W-:Y:S01]  /*11730*/  STL.64 [R1+0x2b0], R10 ;  /* 0x0002b00a01007387 */ /* 0x0003e20000100a00 */
[----:B------:R-:W-:-:S02]  /*11740*/  IMAD.MOV.U32 R121, RZ, RZ, R120 ;  /* 0x000000ffff797224 */ /* 0x000fc400078e0078 */
[----:B------:R-:W-:Y:S01]  /*11750*/  IMAD.MOV.U32 R126, RZ, RZ, R125 ;  /* 0x000000ffff7e7224 */ /* 0x000fe200078e007d */
[----:B------:R-:W2:Y:S01]  /*11760*/  LDL.LU R75, [R1+0x1540] ;  /* 0x00154000014b7983 */ /* 0x000ea20000300800 */
[----:B------:R-:W-:Y:S01]  /*11770*/  IMAD.MOV.U32 R120, RZ, RZ, R117 ;  /* 0x000000ffff787224 */ /* 0x000fe200078e0075 */
[----:B------:R-:W-:Y:S01]  /*11780*/  LEA.HI.X.SX32 R19, R73, R250, 0x2, P2 ;  /* 0x000000fa49137211 */ /* 0x000fe200010f16ff */
[----:B------:R-:W-:Y:S01]  /*11790*/  IMAD.MOV.U32 R125, RZ, RZ, R124 ;  /* 0x000000ffff7d7224 */ /* 0x000fe200078e007c */
[----:B------:R2:W-:Y:S01]  /*117a0*/  STL.64 [R1+0x2a8], R26 ;  /* 0x0002a81a01007387 */ /* 0x0005e20000100a00 */
[----:B------:R-:W-:Y:S02]  /*117b0*/  IMAD.MOV.U32 R117, RZ, RZ, R102 ;  /* 0x000000ffff757224 */ /* 0x000fe400078e0066 */
[----:B------:R-:W-:Y:S02]  /*117c0*/  IMAD.MOV.U32 R124, RZ, RZ, R123 ;  /* 0x000000ffff7c7224 */ /* 0x000fe400078e007b */
[----:B------:R-:W-:-:S02]  /*117d0*/  IMAD.MOV.U32 R102, RZ, RZ, R76 ;  /* 0x000000ffff667224 */ /* 0x000fc400078e004c */
[----:B------:R-:W-:Y:S01]  /*117e0*/  IMAD.MOV.U32 R123, RZ, RZ, R122 ;  /* 0x000000ffff7b7224 */ /* 0x000fe200078e007a */
[----:B------:R-:W3:Y:S01]  /*117f0*/  LDL.LU R76, [R1+0x153c] ;  /* 0x00153c00014c7983 */ /* 0x000ee20000300800 */
[----:B------:R-:W-:Y:S02]  /*11800*/  IMAD.MOV.U32 R122, RZ, RZ, R121 ;  /* 0x000000ffff7a7224 */ /* 0x000fe400078e0079 */
[----:B------:R-:W-:Y:S01]  /*11810*/  IMAD.MOV.U32 R121, RZ, RZ, R120 ;  /* 0x000000ffff797224 */ /* 0x000fe200078e0078 */
[----:B------:R3:W-:Y:S01]  /*11820*/  STL.64 [R1+0x2a0], R18 ;  /* 0x0002a01201007387 */ /* 0x0007e20000100a00 */
[----:B------:R-:W-:Y:S02]  /*11830*/  IMAD.MOV.U32 R120, RZ, RZ, R96 ;  /* 0x000000ffff787224 */ /* 0x000fe400078e0060 */
[----:B------:R-:W-:Y:S02]  /*11840*/  IMAD.MOV.U32 R96, RZ, RZ, R77 ;  /* 0x000000ffff607224 */ /* 0x000fe400078e004d */
[----:B------:R-:W4:Y:S01]  /*11850*/  LDL.LU R77, [R1+0x1538] ;  /* 0x00153800014d7983 */ /* 0x000f220000300800 */
[----:B------:R-:W-:-:S02]  /*11860*/  IMAD.MOV.U32 R146, RZ, RZ, R133 ;  /* 0x000000ffff927224 */ /* 0x000fc400078e0085 */
[----:B------:R-:W-:Y:S02]  /*11870*/  IMAD.MOV.U32 R133, RZ, RZ, R132 ;  /* 0x000000ffff857224 */ /* 0x000fe400078e0084 */
[----:B------:R-:W-:Y:S02]  /*11880*/  IMAD.MOV.U32 R132, RZ, RZ, R131 ;  /* 0x000000ffff847224 */ /* 0x000fe400078e0083 */
[----:B------:R-:W-:Y:S02]  /*11890*/  IMAD.MOV.U32 R131, RZ, RZ, R130 ;  /* 0x000000ffff837224 */ /* 0x000fe400078e0082 */
[----:B------:R-:W-:Y:S02]  /*118a0*/  IMAD.MOV.U32 R130, RZ, RZ, R129 ;  /* 0x000000ffff827224 */ /* 0x000fe400078e0081 */
[----:B------:R-:W-:Y:S02]  /*118b0*/  IMAD.MOV.U32 R129, RZ, RZ, R128 ;  /* 0x000000ffff817224 */ /* 0x000fe400078e0080 */
[----:B------:R-:W-:-:S02]  /*118c0*/  IMAD.MOV.U32 R140, RZ, RZ, R133 ;  /* 0x000000ffff8c7224 */ /* 0x000fc400078e0085 */
[----:B------:R-:W-:Y:S02]  /*118d0*/  IMAD R74, R74, c[0x0][0x190], RZ ;  /* 0x000064004a4a7a24 */ /* 0x000fe400078e02ff */
[----:B------:R-:W-:Y:S02]  /*118e0*/  IMAD.MOV.U32 R128, RZ, RZ, R127 ;  /* 0x000000ffff807224 */ /* 0x000fe400078e007f */
[----:B------:R-:W-:Y:S02]  /*118f0*/  IMAD.MOV.U32 R133, RZ, RZ, R132 ;  /* 0x000000ffff857224 */ /* 0x000fe400078e0084 */
[----:B------:R-:W-:Y:S02]  /*11900*/  IMAD.MOV.U32 R127, RZ, RZ, R126 ;  /* 0x000000ffff7f7224 */ /* 0x000fe400078e007e */
[----:B------:R-:W-:Y:S02]  /*11910*/  IMAD.MOV.U32 R132, RZ, RZ, R131 ;  /* 0x000000ffff847224 */ /* 0x000fe400078e0083 */
[----:B------:R-:W-:-:S02]  /*11920*/  IMAD.MOV.U32 R126, RZ, RZ, R125 ;  /* 0x000000ffff7e7224 */ /* 0x000fc400078e007d */
[----:B------:R-:W-:Y:S02]  /*11930*/  IMAD.MOV.U32 R131, RZ, RZ, R130 ;  /* 0x000000ffff837224 */ /* 0x000fe400078e0082 */
[----:B------:R-:W-:Y:S02]  /*11940*/  IMAD.MOV.U32 R125, RZ, RZ, R124 ;  /* 0x000000ffff7d7224 */ /* 0x000fe400078e007c */
[----:B------:R-:W-:Y:S01]  /*11950*/  IMAD.MOV.U32 R130, RZ, RZ, R129 ;  /* 0x000000ffff827224 */ /* 0x000fe200078e0081 */
[----:B-1----:R-:W-:Y:S01]  /*11960*/  LEA R10, P6, R74, R0, 0x2 ;  /* 0x000000004a0a7211 */ /* 0x002fe200078c10ff */
        /* <DEDUP_REMOVED lines=11> */
[----:B------:R-:W-:Y:S02]  /*11a20*/  IMAD.MOV.U32 R121, RZ, RZ, R120 ;  /* 0x000000ffff797224 */ /* 0x000fe400078e0078 */
[----:B------:R-:W-:Y:S02]  /*11a30*/  IMAD.MOV.U32 R126, RZ, RZ, R125 ;  /* 0x000000ffff7e7224 */ /* 0x000fe400078e007d */
[----:B------:R-:W-:Y:S01]  /*11a40*/  IMAD.MOV.U32 R132, RZ, RZ, R130 ;  /* 0x000000ffff847224 */ /* 0x000fe200078e0082 */
[----:B------:R-:W-:Y:S01]  /*11a50*/  LEA.HI.X.SX32 R11, R74, R250, 0x2, P6 ;  /* 0x000000fa4a0b7211 */ /* 0x000fe200030f16ff */
[----:B------:R-:W-:-:S02]  /*11a60*/  IMAD.MOV.U32 R120, RZ, RZ, R86 ;  /* 0x000000ffff787224 */ /* 0x000fc400078e0056 */
[----:B------:R-:W-:Y:S02]  /*11a70*/  IMAD.MOV.U32 R125, RZ, RZ, R124 ;  /* 0x000000ffff7d7224 */ /* 0x000fe400078e007c */
[----:B------:R-:W-:Y:S02]  /*11a80*/  IMAD.MOV.U32 R131, RZ, RZ, R129 ;  /* 0x000000ffff837224 */ /* 0x000fe400078e0081 */
[----:B------:R-:W-:Y:S02]  /*11a90*/  IMAD.MOV.U32 R116, RZ, RZ, R42 ;  /* 0x000000ffff747224 */ /* 0x000fe400078e002a */
[----:B------:R-:W-:Y:S02]  /*11aa0*/  IMAD.MOV.U32 R124, RZ, RZ, R123 ;  /* 0x000000ffff7c7224 */ /* 0x000fe400078e007b */
[----:B------:R-:W-:Y:S02]  /*11ab0*/  IMAD.MOV.U32 R130, RZ, RZ, R128 ;  /* 0x000000ffff827224 */ /* 0x000fe400078e0080 */
        /* <DEDUP_REMOVED lines=8> */
[----:B------:R-:W-:Y:S02]  /*11b40*/  IMAD.MOV.U32 R127, RZ, RZ, R125 ;  /* 0x000000ffff7f7224 */ /* 0x000fe400078e007d */
[----:B------:R-:W-:Y:S01]  /*11b50*/  IMAD.MOV.U32 R132, RZ, RZ, R131 ;  /* 0x000000ffff847224 */ /* 0x000fe200078e0083 */
[----:B------:R4:W-:Y:S01]  /*11b60*/  STL.64 [R1+0x298], R10 ;  /* 0x0002980a01007387 */ /* 0x0009e20000100a00 */
[----:B------:R-:W-:Y:S02]  /*11b70*/  IMAD.MOV.U32 R120, RZ, RZ, R116 ;  /* 0x000000ffff787224 */ /* 0x000fe400078e0074 */
[----:B------:R-:W-:Y:S02]  /*11b80*/  IMAD.MOV.U32 R126, RZ, RZ, R124 ;  /* 0x000000ffff7e7224 */ /* 0x000fe400078e007c */
[----:B------:R-:W-:-:S02]  /*11b90*/  IMAD.MOV.U32 R131, RZ, RZ, R130 ;  /* 0x000000ffff837224 */ /* 0x000fc400078e0082 */
[----:B------:R-:W-:Y:S02]  /*11ba0*/  IMAD.MOV.U32 R86, RZ, RZ, R78 ;  /* 0x000000ffff567224 */ /* 0x000fe400078e004e */
[----:B------:R-:W-:Y:S01]  /*11bb0*/  IMAD.MOV.U32 R116, RZ, RZ, R79 ;  /* 0x000000ffff747224 */ /* 0x000fe200078e004f */
[----:B------:R-:W5:Y:S01]  /*11bc0*/  LDL.LU R78, [R1+0x1534] ;  /* 0x00153400014e7983 */ /* 0x000f620000300800 */
        /* <DEDUP_REMOVED lines=19> */
[----:B------:R-:W-:Y:S01]  /*11d00*/  IMAD.MOV.U32 R120, RZ, RZ, R81 ;  /* 0x000000ffff787224 */ /* 0x000fe200078e0051 */
[----:B--2---:R-:W-:-:S04]  /*11d10*/  LEA R26, P0, R75, R0, 0x2 ;  /* 0x000000004b1a7211 */ /* 0x004fc800078010ff */
[----:B------:R-:W-:Y:S02]  /*11d20*/  LEA.HI.X.SX32 R27, R75, R250, 0x2, P0 ;  /* 0x000000fa4b1b7211 */ /* 0x000fe400000f16ff */
[----:B---3--:R-:W-:-:S03]  /*11d30*/  LEA R18, P2, R76, R0, 0x2 ;  /* 0x000000004c127211 */ /* 0x008fc600078410ff */
[----:B------:R5:W-:Y:S01]  /*11d40*/  STL.64 [R1+0x290], R26 ;  /* 0x0002901a01007387 */ /* 0x000be20000100a00 */
[----:B------:R-:W-:-:S03]  /*11d50*/  LEA.HI.X.SX32 R19, R76, R250, 0x2, P2 ;  /* 0x000000fa4c137211 */ /* 0x000fc600010f16ff */
[----:B------:R-:W2:Y:S01]  /*11d60*/  LDL.LU R79, [R1+0x1530] ;  /* 0x00153000014f7983 */ /* 0x000ea20000300800 */
[----:B----4-:R-:W-:-:S03]  /*11d70*/  LEA R10, P6, R77, R0, 0x2 ;  /* 0x000000004d0a7211 */ /* 0x010fc600078c10ff */
[----:B------:R2:W-:Y:S01]  /*11d80*/  STL.64 [R1+0x288], R18 ;  /* 0x0002881201007387 */ /* 0x0005e20000100a00 */
[----:B------:R-:W-:-:S03]  /*11d90*/  LEA.HI.X.SX32 R11, R77, R250, 0x2, P6 ;  /* 0x000000fa4d0b7211 */ /* 0x000fc600030f16ff */
[----:B------:R-:W3:Y:S04]  /*11da0*/  LDL.LU R83, [R1+0x152c] ;  /* 0x00152c0001537983 */ /* 0x000ee80000300800 */
[----:B------:R-:W4:Y:S04]  /*11db0*/  LDL.LU R80, [R1+0x1528] ;  /* 0x0015280001507983 */ /* 0x000f280000300800 */
[----:B------:R4:W-:Y:S04]  /*11dc0*/  STL.64 [R1+0x280], R10 ;  /* 0x0002800a01007387 */ /* 0x0009e80000100a00 */
[----:B------:R-:W3:Y:S01]  /*11dd0*/  LDL.LU R81, [R1+0x1524] ;  /* 0x0015240001517983 */ /* 0x000ee20000300800 */
        /* <DEDUP_REMOVED lines=8> */
[----:B------:R-:W-:Y:S02]  /*11e60*/  IMAD R92, R95, c[0x0][0x190], RZ ;  /* 0x000064005f5c7a24 */ /* 0x000fe400078e02ff */
[----:B------:R-:W-:Y:S02]  /*11e70*/  IMAD.MOV.U32 R127, RZ, RZ, R126 ;  /* 0x000000ffff7f7224 */ /* 0x000fe400078e007e */
[----:B------:R-:W-:Y:S02]  /*11e80*/  IMAD.MOV.U32 R144, RZ, RZ, R132 ;  /* 0x000000ffff907224 */ /* 0x000fe400078e0084 */
[----:B------:R-:W-:Y:S02]  /*11e90*/  IMAD.MOV.U32 R133, RZ, RZ, R131 ;  /* 0x000000ffff857224 */ /* 0x000fe400078e0083 */
[----:B------:R-:W-:-:S02]  /*11ea0*/  IMAD R95, R105, c[0x0][0x190], RZ ;  /* 0x00006400695f7a24 */ /* 0x000fc400078e02ff */
        /* <DEDUP_REMOVED lines=17> */
[----:B------:R-:W-:-:S02]  /*11fc0*/  IMAD R87, R113, c[0x0][0x190], RZ ;  /* 0x0000640071577a24 */ /* 0x000fc400078e02ff */
[----:B------:R-:W-:Y:S02]  /*11fd0*/  IMAD.MOV.U32 R120, RZ, RZ, R114 ;  /* 0x000000ffff787224 */ /* 0x000fe400078e0072 */
[----:B------:R-:W-:Y:S02]  /*11fe0*/  IMAD.MOV.U32 R126, RZ, RZ, R124 ;  /* 0x000000ffff7e7224 */ /* 0x000fe400078e007c */
[----:B------:R-:W-:Y:S02]  /*11ff0*/  IMAD.MOV.U32 R131, RZ, RZ, R130 ;  /* 0x000000ffff837224 */ /* 0x000fe400078e0082 */
[----:B------:R-:W-:Y:S02]  /*12000*/  IMAD R252, R103, c[0x0][0x190], RZ ;  /* 0x0000640067fc7a24 */ /* 0x000fe400078e02ff */
[----:B------:R-:W-:Y:S02]  /*12010*/  IMAD.MOV.U32 R113, RZ, RZ, R12 ;  /* 0x000000ffff717224 */ /* 0x000fe400078e000c */
[----:B------:R-:W-:-:S02]  /*12020*/  IMAD.MOV.U32 R125, RZ, RZ, R123 ;  /* 0x000000ffff7d7224 */ /* 0x000fc400078e007b */
[----:B------:R-:W-:Y:S01]  /*12030*/  IMAD.MOV.U32 R130, RZ, RZ, R129 ;  /* 0x000000ffff827224 */ /* 0x000fe200078e0081 */
[----:B-----5:R-:W-:-:S04]  /*12040*/  LEA R26, P0, R78, R0, 0x2 ;  /* 0x000000004e1a7211 */ /* 0x020fc800078010ff */
[----:B------:R-:W-:Y:S01]  /*12050*/  LEA.HI.X.SX32 R27, R78, R250, 0x2, P0 ;  /* 0x000000fa4e1b7211 */ /* 0x000fe200000f16ff */
[----:B------:R-:W-:Y:S02]  /*12060*/  IMAD.MOV.U32 R103, RZ, RZ, R14 ;  /* 0x000000ffff677224 */ /* 0x000fe400078e000e */
[----:B------:R-:W-:Y:S02]  /*12070*/  IMAD.MOV.U32 R114, RZ, RZ, R82 ;  /* 0x000000ffff727224 */ /* 0x000fe400078e0052 */
[----:B------:R3:W-:Y:S01]  /*12080*/  STL.64 [R1+0x278], R26 ;  /* 0x0002781a01007387 */ /* 0x0007e20000100a00 */
[----:B------:R-:W-:Y:S02]  /*12090*/  IMAD.MOV.U32 R124, RZ, RZ, R122 ;  /* 0x000000ffff7c7224 */ /* 0x000fe400078e007a */
[----:B------:R-:W-:Y:S01]  /*120a0*/  IMAD.MOV.U32 R129, RZ, RZ, R128 ;  /* 0x000000ffff817224 */ /* 0x000fe200078e0080 */
[----:B------:R-:W5:Y:S01]  /*120b0*/  LDL.LU R82, [R1+0x1520] ;  /* 0x0015200001527983 */ /* 0x000f620000300800 */
        /* <DEDUP_REMOVED lines=13> */
[----:B------:R-:W-:Y:S01]  /*12190*/  IMAD.MOV.U32 R120, RZ, RZ, R119 ;  /* 0x000000ffff787224 */ /* 0x000fe200078e0077 */
[----:B--2---:R-:W-:-:S04]  /*121a0*/  LEA R18, P2, R79, R0, 0x2 ;  /* 0x000000004f127211 */ /* 0x004fc800078410ff */
[----:B------:R-:W-:Y:S02]  /*121b0*/  LEA.HI.X.SX32 R19, R79, R250, 0x2, P2 ;  /* 0x000000fa4f137211 */ /* 0x000fe400010f16ff */
[----:B----4-:R-:W-:-:S04]  /*121c0*/  LEA R10, P6, R80, R0, 0x2 ;  /* 0x00000000500a7211 */ /* 0x010fc800078c10ff */
[----:B------:R-:W-:Y:S02]  /*121d0*/  LEA.HI.X.SX32 R11, R80, R250, 0x2, P6 ;  /* 0x000000fa500b7211 */ /* 0x000fe400030f16ff */
[C---:B---3--:R-:W-:Y:S01]  /*121e0*/  LEA R26, P0, R81.reuse, R0, 0x2 ;  /* 0x00000000511a7211 */ /* 0x048fe200078010ff */
[----:B------:R-:W-:Y:S03]  /*121f0*/  STL.64 [R1+0x270], R18 ;  /* 0x0002701201007387 */ /* 0x000fe60000100a00 */
[----:B------:R-:W-:Y:S01]  /*12200*/  LEA.HI.X.SX32 R27, R81, R250, 0x2, P0 ;  /* 0x000000fa511b7211 */ /* 0x000fe200000f16ff */
[----:B------:R1:W-:Y:S04]  /*12210*/  STL.64 [R1+0x268], R10 ;  /* 0x0002680a01007387 */ /* 0x0003e80000100a00 */
[----:B------:R-:W2:Y:S04]  /*12220*/  LDL.LU R113, [R1+0x388] ;  /* 0x0003880001717983 */ /* 0x000ea80000300800 */
[----:B------:R-:W3:Y:S04]  /*12230*/  LDL.LU R103, [R1+0x38c] ;  /* 0x00038c0001677983 */ /* 0x000ee80000300800 */
[----:B------:R4:W-:Y:S04]  /*12240*/  STL.64 [R1+0x260], R26 ;  /* 0x0002601a01007387 */ /* 0x0009e80000100a00 */
[----:B------:R-:W2:Y:S01]  /*12250*/  LDL.LU R119, [R1+0x358] ;  /* 0x0003580001777983 */ /* 0x000ea20000300800 */
[----:B------:R-:W-:-:S02]  /*12260*/  IMAD.MOV.U32 R137, RZ, RZ, R133 ;  /* 0x000000ffff897224 */ /* 0x000fc400078e0085 */
[----:B------:R-:W-:Y:S02]  /*12270*/  IMAD.MOV.U32 R133, RZ, RZ, R132 ;  /* 0x000000ffff857224 */ /* 0x000fe400078e0084 */
[----:B------:R-:W-:Y:S02]  /*12280*/  IMAD.MOV.U32 R132, RZ, RZ, R131 ;  /* 0x000000ffff847224 */ /* 0x000fe400078e0083 */
[----:B------:R-:W-:Y:S02]  /*12290*/  IMAD.MOV.U32 R131, RZ, RZ, R130 ;  /* 0x000000ffff837224 */ /* 0x000fe400078e0082 */
[----:B------:R-:W-:Y:S01]  /*122a0*/  IMAD.MOV.U32 R130, RZ, RZ, R129 ;  /* 0x000000ffff827224 */ /* 0x000fe200078e0081 */
[----:B-1----:R-:W-:Y:S01]  /*122b0*/  LEA R10, P6, R83, R0, 0x2 ;  /* 0x00000000530a7211 */ /* 0x002fe200078c10ff */
[----:B------:R-:W-:Y:S02]  /*122c0*/  IMAD.MOV.U32 R129, RZ, RZ, R128 ;  /* 0x000000ffff817224 */ /* 0x000fe400078e0080 */
[----:B------:R-:W-:-:S02]  /*122d0*/  IMAD.MOV.U32 R128, RZ, RZ, R127 ;  /* 0x000000ffff807224 */ /* 0x000fc400078e007f */
[----:B------:R-:W-:Y:S02]  /*122e0*/  IMAD.MOV.U32 R127, RZ, RZ, R126 ;  /* 0x000000ffff7f7224 */ /* 0x000fe400078e007e */
[----:B------:R-:W-:Y:S01]  /*122f0*/  IMAD.MOV.U32 R126, RZ, RZ, R125 ;  /* 0x000000ffff7e7224 */ /* 0x000fe200078e007d */
[----:B------:R-:W-:Y:S01]  /*12300*/  LEA.HI.X.SX32 R11, R83, R250, 0x2, P6 ;  /* 0x000000fa530b7211 */ /* 0x000fe200030f16ff */
[----:B------:R-:W-:Y:S02]  /*12310*/  IMAD.MOV.U32 R125, RZ, RZ, R124 ;  /* 0x000000ffff7d7224 */ /* 0x000fe400078e007c */
[----:B------:R-:W-:Y:S02]  /*12320*/  IMAD.MOV.U32 R124, RZ, RZ, R123 ;  /* 0x000000ffff7c7224 */ /* 0x000fe400078e007b */
[----:B------:R-:W-:Y:S02]  /*12330*/  IMAD.MOV.U32 R123, RZ, RZ, R122 ;  /* 0x000000ffff7b7224 */ /* 0x000fe400078e007a */
[----:B------:R-:W-:-:S02]  /*12340*/  IMAD.MOV.U32 R122, RZ, RZ, R121 ;  /* 0x000000ffff7a7224 */ /* 0x000fc400078e0079 */
[----:B------:R-:W-:Y:S01]  /*12350*/  IMAD.MOV.U32 R121, RZ, RZ, R120 ;  /* 0x000000ffff797224 */ /* 0x000fe200078e0078 */
[----:B-----5:R-:W-:-:S04]  /*12360*/  LEA R18, P2, R82, R0, 0x2 ;  /* 0x0000000052127211 */ /* 0x020fc800078410ff */
[----:B------:R-:W-:-:S05]  /*12370*/  LEA.HI.X.SX32 R19, R82, R250, 0x2, P2 ;  /* 0x000000fa52137211 */ /* 0x000fca00010f16ff */
[----:B------:R1:W-:Y:S04]  /*12380*/  STL.64 [R1+0x258], R18 ;  /* 0x0002581201007387 */ /* 0x0003e80000100a00 */
[----:B------:R5:W-:Y:S01]  /*12390*/  STL.64 [R1+0x250], R10 ;  /* 0x0002500a01007387 */ /* 0x000be20000100a00 */
[----:B--2---:R-:W-:Y:S02]  /*123a0*/  IMAD.MOV.U32 R120, RZ, RZ, R119 ;  /* 0x000000ffff787224 */ /* 0x004fe400078e0077 */
[----:B------:R-:W-:Y:S02]  /*123b0*/  IMAD.MOV.U32 R119, RZ, RZ, R118 ;  /* 0x000000ffff777224 */ /* 0x000fe400078e0076 */
[----:B------:R-:W2:Y:S01]  /*123c0*/  LDL.LU R118, [R1+0x360] ;  /* 0x0003600001767983 */ /* 0x000ea20000300800 */
[----:B----4-:R-:W-:-:S04]  /*123d0*/  LEA R26, P0, R134, R0, 0x2 ;  /* 0x00000000861a7211 */ /* 0x010fc800078010ff */
[----:B------:R-:W-:Y:S01]  /*123e0*/  LEA.HI.X.SX32 R27, R134, R250, 0x2, P0 ;  /* 0x000000fa861b7211 */ /* 0x000fe200000f16ff */
        /* <DEDUP_REMOVED lines=13> */
[----:B------:R-:W-:Y:S01]  /*124c0*/  IMAD.MOV.U32 R121, RZ, RZ, R120 ;  /* 0x000000ffff797224 */ /* 0x000fe200078e0078 */
[----:B------:R-:W-:Y:S01]  /*124d0*/  STL.64 [R1+0x248], R26 ;  /* 0x0002481a01007387 */ /* 0x000fe20000100a00 */
[----:B------:R-:W-:Y:S02]  /*124e0*/  IMAD.MOV.U32 R120, RZ, RZ, R119 ;  /* 0x000000ffff787224 */ /* 0x000fe400078e0077 */
[----:B--2---:R-:W-:Y:S02]  /*124f0*/  IMAD.MOV.U32 R119, RZ, RZ, R118 ;  /* 0x000000ffff777224 */ /* 0x004fe400078e0076 */
[----:B------:R-:W2:Y:S01]  /*12500*/  LDL.LU R118, [R1+0x364] ;  /* 0x0003640001767983 */ /* 0x000ea20000300800 */
[----:B-1----:R-:W-:-:S04]  /*12510*/  LEA R18, P2, R142, R0, 0x2 ;  /* 0x000000008e127211 */ /* 0x002fc800078410ff */
        /* <DEDUP_REMOVED lines=15> */
[----:B------:R-:W-:Y:S02]  /*12610*/  IMAD.MOV.U32 R123, RZ, RZ, R122 ;  /* 0x000000ffff7b7224 */ /* 0x000fe400078e007a */
[----:B------:R-:W-:Y:S02]  /*12620*/  IMAD.MOV.U32 R122, RZ, RZ, R121 ;  /* 0x000000ffff7a7224 */ /* 0x000fe400078e0079 */
[----:B------:R-:W-:Y:S02]  /*12630*/  IMAD.MOV.U32 R121, RZ, RZ, R120 ;  /* 0x000000ffff797224 */ /* 0x000fe400078e0078 */
[----:B------:R-:W-:Y:S01]  /*12640*/  IMAD.MOV.U32 R120, RZ, RZ, R119 ;  /* 0x000000ffff787224 */ /* 0x000fe200078e0077 */
[----:B------:R1:W-:Y:S01]  /*12650*/  STL.64 [R1+0x240], R18 ;  /* 0x0002401201007387 */ /* 0x0003e20000100a00 */
[----:B--2---:R-:W-:-:S02]  /*12660*/  IMAD.MOV.U32 R119, RZ, RZ, R118 ;  /* 0x000000ffff777224 */ /* 0x004fc400078e0076 */
[----:B------:R-:W-:Y:S02]  /*12670*/  IMAD.MOV.U32 R118, RZ, RZ, R111 ;  /* 0x000000ffff767224 */ /* 0x000fe400078e006f */
[----:B------:R-:W2:Y:S01]  /*12680*/  LDL.LU R111, [R1+0x368] ;  /* 0x00036800016f7983 */ /* 0x000ea20000300800 */
[CC--:B-----5:R-:W-:Y:S02]  /*12690*/  LEA R10, P6, R141.reuse, R0.reuse, 0x2 ;  /* 0x000000008d0a7211 */ /* 0x0e0fe400078c10ff */
[----:B-1----:R-:W-:Y:S02]  /*126a0*/  LEA R18, P2, R140, R0, 0x2 ;  /* 0x000000008c127211 */ /* 0x002fe400078410ff */
[----:B------:R-:W-:Y:S01]  /*126b0*/  LEA.HI.X.SX32 R11, R141, R250, 0x2, P6 ;  /* 0x000000fa8d0b7211 */ /* 0x000fe200030f16ff */
[----:B------:R-:W-:Y:S02]  /*126c0*/  IMAD.MOV.U32 R141, RZ, RZ, R133 ;  /* 0x000000ffff8d7224 */ /* 0x000fe400078e0085 */
[----:B------:R-:W-:-:S02]  /*126d0*/  IMAD.MOV.U32 R133, RZ, RZ, R132 ;  /* 0x000000ffff857224 */ /* 0x000fc400078e0084 */
[----:B------:R-:W-:Y:S01]  /*126e0*/  IMAD.MOV.U32 R132, RZ, RZ, R131 ;  /* 0x000000ffff847224 */ /* 0x000fe200078e0083 */
[----:B------:R-:W-:Y:S01]  /*126f0*/  LEA.HI.X.SX32 R19, R140, R250, 0x2, P2 ;  /* 0x000000fa8c137211 */ /* 0x000fe200010f16ff */
        /* <DEDUP_REMOVED lines=12> */
[----:B------:R-:W-:Y:S01]  /*127c0*/  IMAD.MOV.U32 R130, RZ, RZ, R129 ;  /* 0x000000ffff827224 */ /* 0x000fe200078e0081 */
[----:B------:R-:W-:Y:S01]  /*127d0*/  LEA R26, P0, R146, R0, 0x2 ;  /* 0x00000000921a7211 */ /* 0x000fe200078010ff */
        /* <DEDUP_REMOVED lines=14> */
[----:B------:R-:W-:Y:S01]  /*128c0*/  IMAD.MOV.U32 R123, RZ, RZ, R122 ;  /* 0x000000ffff7b7224 */ /* 0x000fe200078e007a */
[----:B------:R1:W-:Y:S01]  /*128d0*/  STL.64 [R1+0x238], R10 ;  /* 0x0002380a01007387 */ /* 0x0003e20000100a00 */
[----:B------:R-:W-:Y:S02]  /*128e0*/  IMAD.MOV.U32 R122, RZ, RZ, R121 ;  /* 0x000000ffff7a7224 */ /* 0x000fe400078e0079 */
[----:B------:R-:W-:Y:S02]  /*128f0*/  IMAD.MOV.U32 R121, RZ, RZ, R120 ;  /* 0x000000ffff797224 */ /* 0x000fe400078e0078 */
[----:B--2---:R-:W-:-:S02]  /*12900*/  IMAD.MOV.U32 R119, RZ, RZ, R111 ;  /* 0x000000ffff777224 */ /* 0x004fc400078e006f */
[----:B------:R-:W-:Y:S02]  /*12910*/  IMAD.MOV.U32 R111, RZ, RZ, R109 ;  /* 0x000000ffff6f7224 */ /* 0x000fe400078e006d */
[----:B------:R-:W2:Y:S01]  /*12920*/  LDL.LU R109, [R1+0x3e0] ;  /* 0x0003e000016d7983 */ /* 0x000ea20000300800 */
[----:B------:R-:W-:Y:S02]  /*12930*/  IMAD.MOV.U32 R120, RZ, RZ, R119 ;  /* 0x000000ffff787224 */ /* 0x000fe400078e0077 */
[----:B------:R-:W-:Y:S01]  /*12940*/  IMAD.MOV.U32 R119, RZ, RZ, R117 ;  /* 0x000000ffff777224 */ /* 0x000fe200078e0075 */
[----:B------:R4:W-:Y:S01]  /*12950*/  STL.64 [R1+0x230], R26 ;  /* 0x0002301a01007387 */ /* 0x0009e20000100a00 */
[----:B------:R-:W-:-:S03]  /*12960*/  IMAD.MOV.U32 R117, RZ, RZ, R102 ;  /* 0x000000ffff757224 */ /* 0x000fc600078e0066 */
[----:B------:R5:W-:Y:S04]  /*12970*/  STL.64 [R1+0x228], R18 ;  /* 0x0002281201007387 */ /* 0x000be80000100a00 */
        /* <DEDUP_REMOVED lines=19> */
[----:B------:R1:W-:Y:S01]  /*12ab0*/  STL.64 [R1+0x220], R10 ;  /* 0x0002200a01007387 */ /* 0x0003e20000100a00 */
[----:B--2---:R-:W-:Y:S02]  /*12ac0*/  IMAD.MOV.U32 R117, RZ, RZ, R102 ;  /* 0x000000ffff757224 */ /* 0x004fe400078e0066 */
[----:B------:R-:W-:-:S02]  /*12ad0*/  IMAD.MOV.U32 R102, RZ, RZ, R96 ;  /* 0x000000ffff667224 */ /* 0x000fc400078e0060 */
[----:B------:R-:W2:Y:S01]  /*12ae0*/  LDL.LU R96, [R1+0x3ac] ;  /* 0x0003ac0001607983 */ /* 0x000ea20000300800 */
[----:B----4-:R-:W-:Y:S01]  /*12af0*/  LEA R26, P0, R138, R0, 0x2 ;  /* 0x000000008a1a7211 */ /* 0x010fe200078010ff */
[----:B------:R-:W-:-:S03]  /*12b00*/  IMAD.MOV.U32 R148, RZ, RZ, R132 ;  /* 0x000000ffff947224 */ /* 0x000fc600078e0084 */
        /* <DEDUP_REMOVED lines=16> */
[-C--:B-----5:R-:W-:Y:S01]  /*12c10*/  LEA R18, P2, R145, R0.reuse, 0x2 ;  /* 0x0000000091127211 */ /* 0x0a0fe200078410ff */
[----:B------:R-:W-:Y:S02]  /*12c20*/  IMAD.MOV.U32 R124, RZ, RZ, R122 ;  /* 0x000000ffff7c7224 */ /* 0x000fe400078e007a */
[----:B------:R-:W-:Y:S01]  /*12c30*/  IMAD.MOV.U32 R129, RZ, RZ, R128 ;  /* 0x000000ffff817224 */ /* 0x000fe200078e0080 */
[----:B-1----:R-:W-:Y:S01]  /*12c40*/  LEA R10, P6, R136, R0, 0x2 ;  /* 0x00000000880a7211 */ /* 0x002fe200078c10ff */
        /* <DEDUP_REMOVED lines=8> */
[----:B------:R-:W-:Y:S01]  /*12cd0*/  IMAD.MOV.U32 R125, RZ, RZ, R124 ;  /* 0x000000ffff7d7224 */ /* 0x000fe200078e007c */
[----:B------:R-:W-:Y:S01]  /*12ce0*/  LEA.HI.X.SX32 R11, R136, R250, 0x2, P6 ;  /* 0x000000fa880b7211 */ /* 0x000fe200030f16ff */
[----:B------:R-:W-:Y:S01]  /*12cf0*/  IMAD.MOV.U32 R124, RZ, RZ, R123 ;  /* 0x000000ffff7c7224 */ /* 0x000fe200078e007b */
[----:B------:R1:W-:Y:S01]  /*12d00*/  STL.64 [R1+0x218], R26 ;  /* 0x0002181a01007387 */ /* 0x0003e20000100a00 */
[----:B------:R-:W-:Y:S02]  /*12d10*/  IMAD.MOV.U32 R123, RZ, RZ, R122 ;  /* 0x000000ffff7b7224 */ /* 0x000fe400078e007a */
[----:B------:R-:W-:Y:S01]  /*12d20*/  IMAD.MOV.U32 R122, RZ, RZ, R121 ;  /* 0x000000ffff7a7224 */ /* 0x000fe200078e0079 */
[----:B------:R-:W4:Y:S01]  /*12d30*/  LDL.LU R102, [R1+0x39c] ;  /* 0x00039c0001667983 */ /* 0x000f220000300800 */
[----:B------:R-:W-:Y:S02]  /*12d40*/  IMAD.MOV.U32 R121, RZ, RZ, R120 ;  /* 0x000000ffff797224 */ /* 0x000fe400078e0078 */
[----:B--2---:R-:W-:-:S02]  /*12d50*/  IMAD.MOV.U32 R119, RZ, RZ, R96 ;  /* 0x000000ffff777224 */ /* 0x004fc400078e0060 */
[----:B------:R-:W2:Y:S02]  /*12d60*/  LDL.LU R96, [R1+0x398] ;  /* 0x0003980001607983 */ /* 0x000ea40000300800 */
[----:B------:R-:W-:Y:S02]  /*12d70*/  IMAD.MOV.U32 R120, RZ, RZ, R119 ;  /* 0x000000ffff787224 */ /* 0x000fe400078e0077 */
[----:B------:R5:W-:Y:S01]  /*12d80*/  STL.64 [R1+0x210], R18 ;  /* 0x0002101201007387 */ /* 0x000be20000100a00 */
[----:B------:R-:W-:Y:S02]  /*12d90*/  IMAD.MOV.U32 R119, RZ, RZ, R116 ;  /* 0x000000ffff777224 */ /* 0x000fe400078e0074 */
[----:B------:R-:W-:Y:S01]  /*12da0*/  IMAD.MOV.U32 R116, RZ, RZ, R115 ;  /* 0x000000ffff747224 */ /* 0x000fe200078e0073 */
[----:B------:R2:W-:Y:S04]  /*12db0*/  STL.64 [R1+0x208], R10 ;  /* 0x0002080a01007387 */ /* 0x0005e80000100a00 */
[----:B------:R-:W2:Y:S01]  /*12dc0*/  LDL.LU R115, [R1+0x384] ;  /* 0x0003840001737983 */ /* 0x000ea20000300800 */
[----:B-1----:R-:W-:Y:S01]  /*12dd0*/  LEA R26, P0, R135, R0, 0x2 ;  /* 0x00000000871a7211 */ /* 0x002fe200078010ff */
[----:B------:R-:W-:-:S02]  /*12de0*/  IMAD.MOV.U32 R136, RZ, RZ, R133 ;  /* 0x000000ffff887224 */ /* 0x000fc400078e0085 */
[----:B------:R-:W-:Y:S01]  /*12df0*/  IMAD.MOV.U32 R133, RZ, RZ, R131 ;  /* 0x000000ffff857224 */ /* 0x000fe200078e0083 */
[----:B------:R-:W-:Y:S01]  /*12e00*/  LEA.HI.X.SX32 R27, R135, R250, 0x2, P0 ;  /* 0x000000fa871b7211 */ /* 0x000fe200000f16ff */
[----:B------:R-:W-:Y:S02]  /*12e10*/  IMAD.MOV.U32 R131, RZ, RZ, R129 ;  /* 0x000000ffff837224 */ /* 0x000fe400078e0081 */
[----:B------:R-:W-:Y:S02]  /*12e20*/  IMAD.MOV.U32 R129, RZ, RZ, R127 ;  /* 0x000000ffff817224 */ /* 0x000fe400078e007f */
[----:B------:R-:W-:Y:S02]  /*12e30*/  IMAD.MOV.U32 R127, RZ, RZ, R125 ;  /* 0x000000ffff7f7224 */ /* 0x000fe400078e007d */
[----:B------:R-:W-:Y:S02]  /*12e40*/  IMAD.MOV.U32 R125, RZ, RZ, R123 ;  /* 0x000000ffff7d7224 */ /* 0x000fe400078e007b */
[----:B------:R-:W-:Y:S01]  /*12e50*/  IMAD.MOV.U32 R123, RZ, RZ, R121 ;  /* 0x000000ffff7b7224 */ /* 0x000fe200078e0079 */
[----:B------:R1:W-:Y:S01]  /*12e60*/  STL.64 [R1+0x200], R26 ;  /* 0x0002001a01007387 */ /* 0x0003e20000100a00 */
[----:B------:R-:W-:-:S02]  /*12e70*/  IMAD.MOV.U32 R121, RZ, RZ, R119 ;  /* 0x000000ffff797224 */ /* 0x000fc400078e0077 */
[----:B--2---:R-:W-:Y:S02]  /*12e80*/  IMAD.MOV.U32 R119, RZ, RZ, R115 ;  /* 0x000000ffff777224 */ /* 0x004fe400078e0073 */
[----:B------:R-:W2:Y:S01]  /*12e90*/  LDL.LU R115, [R1+0x390] ;  /* 0x0003900001737983 */ /* 0x000ea20000300800 */
[----:B------:R-:W-:Y:S02]  /*12ea0*/  IMAD.MOV.U32 R135, RZ, RZ, R132 ;  /* 0x000000ffff877224 */ /* 0x000fe400078e0084 */
[----:B------:R-:W-:Y:S02]  /*12eb0*/  IMAD R9, R36, c[0x0][0x190], RZ ;  /* 0x0000640024097a24 */ /* 0x000fe400078e02ff */
[----:B------:R-:W-:Y:S02]  /*12ec0*/  IMAD.MOV.U32 R132, RZ, RZ, R130 ;  /* 0x000000ffff847224 */ /* 0x000fe400078e0082 */
[----:B------:R-:W-:Y:S01]  /*12ed0*/  IMAD.MOV.U32 R130, RZ, RZ, R128 ;  /* 0x000000ffff827224 */ /* 0x000fe200078e0080 */
[----:B-----5:R-:W-:Y:S01]  /*12ee0*/  LEA R18, P2, R144, R0, 0x2 ;  /* 0x0000000090127211 */ /* 0x020fe200078410ff */
[----:B------:R-:W-:-:S02]  /*12ef0*/  IMAD.MOV.U32 R128, RZ, RZ, R126 ;  /* 0x000000ffff807224 */ /* 0x000fc400078e007e */
[----:B------:R-:W-:Y:S02]  /*12f00*/  IMAD.MOV.U32 R126, RZ, RZ, R124 ;  /* 0x000000ffff7e7224 */ /* 0x000fe400078e007c */
[----:B------:R-:W-:Y:S02]  /*12f10*/  IMAD.MOV.U32 R146, RZ, RZ, R133 ;  /* 0x000000ffff927224 */ /* 0x000fe400078e0085 */
[----:B------:R-:W-:Y:S02]  /*12f20*/  IMAD.MOV.U32 R88, RZ, RZ, R9 ;  /* 0x000000ffff587224 */ /* 0x000fe400078e0009 */
[----:B------:R-:W-:Y:S02]  /*12f30*/  IMAD.MOV.U32 R124, RZ, RZ, R122 ;  /* 0x000000ffff7c7224 */ /* 0x000fe400078e007a */
[----:B------:R-:W-:Y:S02]  /*12f40*/  IMAD.MOV.U32 R145, RZ, RZ, R132 ;  /* 0x000000ffff917224 */ /* 0x000fe400078e0084 */
[----:B------:R-:W-:Y:S01]  /*12f50*/  IMAD.MOV.U32 R133, RZ, RZ, R131 ;  /* 0x000000ffff857224 */ /* 0x000fe200078e0083 */
[-C--:B------:R-:W-:Y:S01]  /*12f60*/  LEA R10, P6, R143, R0.reuse, 0x2 ;  /* 0x000000008f0a7211 */ /* 0x080fe200078c10ff */
[----:B------:R-:W-:Y:S01]  /*12f70*/  IMAD.MOV.U32 R122, RZ, RZ, R120 ;  /* 0x000000ffff7a7224 */ /* 0x000fe200078e0078 */
        /* <DEDUP_REMOVED lines=10> */
[----:B------:R-:W-:Y:S01]  /*13020*/  IMAD.MOV.U32 R126, RZ, RZ, R124 ;  /* 0x000000ffff7e7224 */ /* 0x000fe200078e007c */
[-C--:B------:R-:W-:Y:S01]  /*13030*/  LEA.HI.X.SX32 R11, R143, R250.reuse, 0x2, P6 ;  /* 0x000000fa8f0b7211 */ /* 0x080fe200030f16ff */
[----:B------:R-:W-:Y:S01]  /*13040*/  IMAD.MOV.U32 R125, RZ, RZ, R123 ;  /* 0x000000ffff7d7224 */ /* 0x000fe200078e007b */
[----:B------:R-:W-:Y:S01]  /*13050*/  LEA.HI.X.SX32 R27, R137, R250, 0x2, P0 ;  /* 0x000000fa891b7211 */ /* 0x000fe200000f16ff */
[----:B------:R-:W-:Y:S01]  /*13060*/  IMAD.MOV.U32 R124, RZ, RZ, R122 ;  /* 0x000000ffff7c7224 */ /* 0x000fe200078e007a */
[----:B------:R-:W5:Y:S01]  /*13070*/  LDL.LU R88, [R1+0x3d0] ;  /* 0x0003d00001587983 */ /* 0x000f620000300800 */
        /* <DEDUP_REMOVED lines=10> */
[----:B------:R-:W-:Y:S02]  /*13120*/  IMAD.MOV.U32 R114, RZ, RZ, R87 ;  /* 0x000000ffff727224 */ /* 0x000fe400078e0057 */
[----:B------:R-:W-:Y:S01]  /*13130*/  IMAD.MOV.U32 R132, RZ, RZ, R130 ;  /* 0x000000ffff847224 */ /* 0x000fe200078e0082 */
[----:B------:R-:W4:Y:S01]  /*13140*/  LDL.LU R87, [R1+0x151c] ;  /* 0x00151c0001577983 */ /* 0x000f220000300800 */
        /* <DEDUP_REMOVED lines=8> */
[----:B---3--:R-:W-:-:S02]  /*131d0*/  IMAD.MOV.U32 R119, RZ, RZ, R103 ;  /* 0x000000ffff777224 */ /* 0x008fc400078e0067 */
[----:B------:R-:W-:Y:S02]  /*131e0*/  IMAD.MOV.U32 R121, RZ, RZ, R113 ;  /* 0x000000ffff797224 */ /* 0x000fe400078e0071 */
[----:B--2---:R-:W-:Y:S02]  /*131f0*/  IMAD.MOV.U32 R116, RZ, RZ, R115 ;  /* 0x000000ffff747224 */ /* 0x004fe400078e0073 */
[----:B------:R-:W2:Y:S04]  /*13200*/  LDL.LU R115, [R1+0x3e8] ;  /* 0x0003e80001737983 */ /* 0x000ea80000300800 */
[----:B------:R3:W-:Y:S04]  /*13210*/  STL.64 [R1+0x1f0], R10 ;  /* 0x0001f00a01007387 */ /* 0x0007e80000100a00 */
[----:B------:R2:W-:Y:S04]  /*13220*/  STL.64 [R1+0x1e8], R26 ;  /* 0x0001e81a01007387 */ /* 0x0005e80000100a00 */
[----:B------:R-:W2:Y:S04]  /*13230*/  LDL.LU R103, [R1+0x3e4] ;  /* 0x0003e40001677983 */ /* 0x000ea80000300800 */
        /* <DEDUP_REMOVED lines=12> */
[----:B------:R1:W-:Y:S01]  /*13300*/  STL.64 [R1+0x1e0], R18 ;  /* 0x0001e01201007387 */ /* 0x0003e20000100a00 */
[----:B------:R-:W-:Y:S02]  /*13310*/  IMAD.MOV.U32 R128, RZ, RZ, R126 ;  /* 0x000000ffff807224 */ /* 0x000fe400078e007e */
[----:B------:R-:W-:Y:S02]  /*13320*/  IMAD.MOV.U32 R126, RZ, RZ, R122 ;  /* 0x000000ffff7e7224 */ /* 0x000fe400078e007a */
[----:B------:R-:W-:Y:S02]  /*13330*/  IMAD.MOV.U32 R122, RZ, RZ, R119 ;  /* 0x000000ffff7a7224 */ /* 0x000fe400078e0077 */
[----:B--2---:R-:W-:-:S02]  /*13340*/  IMAD.MOV.U32 R121, RZ, RZ, R113 ;  /* 0x000000ffff797224 */ /* 0x004fc400078e0071 */
[----:B------:R-:W-:Y:S02]  /*13350*/  IMAD.MOV.U32 R113, RZ, RZ, R107 ;  /* 0x000000ffff717224 */ /* 0x000fe400078e006b */
[----:B------:R-:W2:Y:S04]  /*13360*/  LDL.LU R107, [R1+0x3ec] ;  /* 0x0003ec00016b7983 */ /* 0x000ea80000300800 */
[----:B------:R-:W2:Y:S01]  /*13370*/  LDL.LU R119, [R1+0x3d4] ;  /* 0x0003d40001777983 */ /* 0x000ea20000300800 */
[CC--:B---3--:R-:W-:Y:S02]  /*13380*/  LEA R10, P6, R142.reuse, R0.reuse, 0x2 ;  /* 0x000000008e0a7211 */ /* 0x0c8fe400078c10ff */
[----:B------:R-:W-:Y:S02]  /*13390*/  LEA R26, P0, R141, R0, 0x2 ;  /* 0x000000008d1a7211 */ /* 0x000fe400078010ff */
[----:B------:R-:W-:Y:S01]  /*133a0*/  LEA.HI.X.SX32 R11, R142, R250, 0x2, P6 ;  /* 0x000000fa8e0b7211 */ /* 0x000fe200030f16ff */
[----:B------:R-:W-:-:S02]  /*133b0*/  IMAD.MOV.U32 R142, RZ, RZ, R133 ;  /* 0x000000ffff8e7224 */ /* 0x000fc400078e0085 */
[----:B------:R-:W-:Y:S02]  /*133c0*/  IMAD.MOV.U32 R133, RZ, RZ, R132 ;  /* 0x000000ffff857224 */ /* 0x000fe400078e0084 */
[----:B------:R-:W-:Y:S02]  /*133d0*/  IMAD.MOV.U32 R132, RZ, RZ, R131 ;  /* 0x000000ffff847224 */ /* 0x000fe400078e0083 */
[----:B------:R-:W-:Y:S01]  /*133e0*/  IMAD.MOV.U32 R131, RZ, RZ, R130 ;  /* 0x000000ffff837224 */ /* 0x000fe200078e0082 */
[----:B------:R-:W-:Y:S01]  /*133f0*/  LEA.HI.X.SX32 R27, R141, R250, 0x2, P0 ;  /* 0x000000fa8d1b7211 */ /* 0x000fe200000f16ff */
        /* <DEDUP_REMOVED lines=14> */
[----:B------:R-:W-:Y:S01]  /*134e0*/  IMAD.MOV.U32 R127, RZ, RZ, R126 ;  /* 0x000000ffff7f7224 */ /* 0x000fe200078e007e */
[----:B------:R3:W-:Y:S01]  /*134f0*/  STL.64 [R1+0x1d8], R10 ;  /* 0x0001d80a01007387 */ /* 0x0007e20000100a00 */
[----:B------:R-:W-:-:S02]  /*13500*/  IMAD.MOV.U32 R126, RZ, RZ, R125 ;  /* 0x000000ffff7e7224 */ /* 0x000fc400078e007d */
[----:B------:R-:W-:Y:S02]  /*13510*/  IMAD.MOV.U32 R125, RZ, RZ, R122 ;  /* 0x000000ffff7d7224 */ /* 0x000fe400078e007a */
[----:B--2---:R-:W-:Y:S02]  /*13520*/  IMAD.MOV.U32 R121, RZ, RZ, R119 ;  /* 0x000000ffff797224 */ /* 0x004fe400078e0077 */
[----:B------:R-:W-:Y:S02]  /*13530*/  IMAD.MOV.U32 R119, RZ, RZ, R85 ;  /* 0x000000ffff777224 */ /* 0x000fe400078e0055 */
[----:B------:R-:W2:Y:S02]  /*13540*/  LDL.LU R85, [R1+0x3b4] ;  /* 0x0003b40001557983 */ /* 0x000ea40000300800 */
[----:B------:R-:W-:Y:S02]  /*13550*/  IMAD.MOV.U32 R122, RZ, RZ, R119 ;  /* 0x000000ffff7a7224 */ /* 0x000fe400078e0077 */
[----:B------:R4:W-:Y:S01]  /*13560*/  STL.64 [R1+0x1d0], R26 ;  /* 0x0001d01a01007387 */ /* 0x0009e20000100a00 */
[----:B------:R-:W-:-:S03]  /*13570*/  IMAD.MOV.U32 R119, RZ, RZ, R118 ;  /* 0x000000ffff777224 */ /* 0x000fc600078e0076 */
[----:B------:R-:W2:Y:S01]  /*13580*/  LDL.LU R118, [R1+0x3a8] ;  /* 0x0003a80001767983 */ /* 0x000ea20000300800 */
[CC--:B-1----:R-:W-:Y:S02]  /*13590*/  LEA R18, P2, R140.reuse, R0.reuse, 0x2 ;  /* 0x000000008c127211 */ /* 0x0c2fe400078410ff */
[C---:B---3--:R-:W-:Y:S02]  /*135a0*/  LEA R10, P6, R139.reuse, R0, 0x2 ;  /* 0x000000008b0a7211 */ /* 0x048fe400078c10ff */
[-C--:B------:R-:W-:Y:S01]  /*135b0*/  LEA.HI.X.SX32 R19, R140, R250.reuse, 0x2, P2 ;  /* 0x000000fa8c137211 */ /* 0x080fe200010f16ff */
[----:B------:R-:W-:Y:S01]  /*135c0*/  IMAD.MOV.U32 R140, RZ, RZ, R133 ;  /* 0x000000ffff8c7224 */ /* 0x000fe200078e0085 */
[----:B------:R-:W-:Y:S01]  /*135d0*/  LEA.HI.X.SX32 R11, R139, R250, 0x2, P6 ;  /* 0x000000fa8b0b7211 */ /* 0x000fe200030f16ff */
[----:B------:R-:W-:Y:S01]  /*135e0*/  IMAD.MOV.U32 R139, RZ, RZ, R132 ;  /* 0x000000ffff8b7224 */ /* 0x000fe200078e0084 */
[----:B----4-:R-:W-:Y:S01]  /*135f0*/  LEA R26, P0, R138, R0, 0x2 ;  /* 0x000000008a1a7211 */ /* 0x010fe200078010ff */
[----:B------:R-:W-:-:S02]  /*13600*/  IMAD.MOV.U32 R133, RZ, RZ, R131 ;  /* 0x000000ffff857224 */ /* 0x000fc400078e0083 */
[----:B------:R-:W-:Y:S01]  /*13610*/  IMAD.MOV.U32 R132, RZ, RZ, R130 ;  /* 0x000000ffff847224 */ /* 0x000fe200078e0082 */
[----:B------:R-:W-:Y:S01]  /*13620*/  LEA.HI.X.SX32 R27, R138, R250, 0x2, P0 ;  /* 0x000000fa8a1b7211 */ /* 0x000fe200000f16ff */
[----:B------:R-:W-:Y:S01]  /*13630*/  IMAD.MOV.U32 R131, RZ, RZ, R129 ;  /* 0x000000ffff837224 */ /* 0x000fe200078e0081 */
[----:B------:R1:W-:Y:S01]  /*13640*/  STL.64 [R1+0x1c8], R18 ;  /* 0x0001c81201007387 */ /* 0x0003e20000100a00 */
[----:B------:R-:W-:Y:S02]  /*13650*/  IMAD.MOV.U32 R130, RZ, RZ, R128 ;  /* 0x000000ffff827224 */ /* 0x000fe400078e0080 */
[----:B------:R-:W-:Y:S02]  /*13660*/  IMAD.MOV.U32 R129, RZ, RZ, R127 ;  /* 0x000000ffff817224 */ /* 0x000fe400078e007f */
[----:B------:R-:W-:Y:S02]  /*13670*/  IMAD.MOV.U32 R138, RZ, RZ, R133 ;  /* 0x000000ffff8a7224 */ /* 0x000fe400078e0085 */
[----:B------:R-:W-:-:S02]  /*13680*/  IMAD.MOV.U32 R128, RZ, RZ, R126 ;  /* 0x000000ffff807224 */ /* 0x000fc400078e007e */
[----:B------:R-:W-:Y:S01]  /*13690*/  IMAD.MOV.U32 R133, RZ, RZ, R132 ;  /* 0x000000ffff857224 */ /* 0x000fe200078e0084 */
[----:B------:R3:W-:Y:S01]  /*136a0*/  STL.64 [R1+0x1c0], R10 ;  /* 0x0001c00a01007387 */ /* 0x0007e20000100a00 */
[----:B------:R-:W-:Y:S01]  /*136b0*/  IMAD.MOV.U32 R126, RZ, RZ, R125 ;  /* 0x000000ffff7e7224 */ /* 0x000fe200078e007d */
[C---:B-1----:R-:W-:Y:S01]  /*136c0*/  LEA R18, P2, R148.reuse, R0, 0x2 ;  /* 0x0000000094127211 */ /* 0x042fe200078410ff */
[----:B------:R-:W-:Y:S02]  /*136d0*/  IMAD.MOV.U32 R127, RZ, RZ, R122 ;  /* 0x000000ffff7f7224 */ /* 0x000fe400078e007a */
[----:B------:R-:W-:Y:S02]  /*136e0*/  IMAD.MOV.U32 R132, RZ, RZ, R131 ;  /* 0x000000ffff847224 */ /* 0x000fe400078e0083 */
[----:B------:R-:W-:Y:S02]  /*136f0*/  IMAD.MOV.U32 R125, RZ, RZ, R119 ;  /* 0x000000ffff7d7224 */ /* 0x000fe400078e0077 */
[----:B------:R-:W-:Y:S01]  /*13700*/  IMAD.MOV.U32 R131, RZ, RZ, R130 ;  /* 0x000000ffff837224 */ /* 0x000fe200078e0082 */
[----:B------:R-:W-:Y:S01]  /*13710*/  LEA.HI.X.SX32 R19, R148, R250, 0x2, P2 ;  /* 0x000000fa94137211 */ /* 0x000fe200010f16ff */
[----:B------:R-:W-:Y:S01]  /*13720*/  IMAD.MOV.U32 R130, RZ, RZ, R129 ;  /* 0x000000ffff827224 */ /* 0x000fe200078e0081 */
[----:B---3--:R-:W-:Y:S01]  /*13730*/  LEA R10, P6, R147, R0, 0x2 ;  /* 0x00000000930a7211 */ /* 0x008fe200078c10ff */
[----:B------:R-:W-:-:S02]  /*13740*/  IMAD.MOV.U32 R129, RZ, RZ, R128 ;  /* 0x000000ffff817224 */ /* 0x000fc400078e0080 */
[----:B------:R-:W-:Y:S02]  /*13750*/  IMAD.MOV.U32 R119, RZ, RZ, R109 ;  /* 0x000000ffff777224 */ /* 0x000fe400078e006d */
[----:B------:R-:W-:Y:S01]  /*13760*/  IMAD.MOV.U32 R128, RZ, RZ, R127 ;  /* 0x000000ffff807224 */ /* 0x000fe200078e007f */
[----:B------:R-:W-:Y:S01]  /*13770*/  LEA.HI.X.SX32 R11, R147, R250, 0x2, P6 ;  /* 0x000000fa930b7211 */ /* 0x000fe200030f16ff */
[----:B------:R-:W-:Y:S02]  /*13780*/  IMAD.MOV.U32 R127, RZ, RZ, R125 ;  /* 0x000000ffff7f7224 */ /* 0x000fe400078e007d */
[----:B------:R-:W-:Y:S02]  /*13790*/  IMAD R164, R174, c[0x0][0x190], RZ ;  /* 0x00006400aea47a24 */ /* 0x000fe400078e02ff */
[----:B------:R-:W-:Y:S02]  /*137a0*/  IMAD R39, R192, c[0x0][0x190], RZ ;  /* 0x00006400c0277a24 */ /* 0x000fe400078e02ff */
[----:B--2---:R-:W-:-:S02]  /*137b0*/  IMAD.MOV.U32 R122, RZ, RZ, R118 ;  /* 0x000000ffff7a7224 */ /* 0x004fc400078e0076 */
[----:B------:R-:W-:Y:S02]  /*137c0*/  IMAD.MOV.U32 R118, RZ, RZ, R111 ;  /* 0x000000ffff767224 */ /* 0x000fe400078e006f */
[----:B------:R-:W-:Y:S02]  /*137d0*/  IMAD.MOV.U32 R111, RZ, RZ, R89 ;  /* 0x000000ffff6f7224 */ /* 0x000fe400078e0059 */
[----:B------:R-:W2:Y:S01]  /*137e0*/  LDL.LU R89, [R1+0x1518] ;  /* 0x0015180001597983 */ /* 0x000ea20000300800 */
[----:B------:R-:W-:-:S03]  /*137f0*/  IMAD.MOV.U32 R125, RZ, RZ, R122 ;  /* 0x000000ffff7d7224 */ /* 0x000fc600078e007a */
[----:B------:R-:W3:Y:S04]  /*13800*/  LDL.LU R109, [R1+0x40c] ;  /* 0x00040c00016d7983 */ /* 0x000ee80000300800 */
[----:B------:R1:W-:Y:S04]  /*13810*/  STL.64 [R1+0x1b8], R26 ;  /* 0x0001b81a01007387 */ /* 0x0003e80000100a00 */
[----:B------:R-:W4:Y:S04]  /*13820*/  LDL.LU R122, [R1+0x3b0] ;  /* 0x0003b000017a7983 */ /* 0x000f280000300800 */
[----:B------:R5:W-:Y:S01]  /*13830*/  STL.64 [R1+0x1b0], R18 ;  /* 0x0001b01201007387 */ /* 0x000be20000100a00 */
[----:B-1----:R-:W-:-:S03]  /*13840*/  LEA R26, P0, R136, R0, 0x2 ;  /* 0x00000000881a7211 */ /* 0x002fc600078010ff */
[----:B------:R1:W-:Y:S01]  /*13850*/  STL.64 [R1+0x1a8], R10 ;  /* 0x0001a80a01007387 */ /* 0x0003e20000100a00 */
[----:B------:R-:W-:Y:S02]  /*13860*/  LEA.HI.X.SX32 R27, R136, R250, 0x2, P0 ;  /* 0x000000fa881b7211 */ /* 0x000fe400000f16ff */
[----:B-----5:R-:W-:Y:S01]  /*13870*/  LEA R18, P2, R135, R0, 0x2 ;  /* 0x0000000087127211 */ /* 0x020fe200078410ff */
[----:B------:R-:W-:-:S03]  /*13880*/  IMAD.MOV.U32 R136, RZ, RZ, R132 ;  /* 0x000000ffff887224 */ /* 0x000fc600078e0084 */
[----:B------:R-:W-:Y:S02]  /*13890*/  LEA.HI.X.SX32 R19, R135, R250, 0x2, P2 ;  /* 0x000000fa87137211 */ /* 0x000fe400010f16ff */
[C---:B-1----:R-:W-:Y:S01]  /*138a0*/  LEA R10, P6, R146.reuse, R0, 0x2 ;  /* 0x00000000920a7211 */ /* 0x042fe200078c10ff */
[----:B------:R-:W-:Y:S01]  /*138b0*/  IMAD.MOV.U32 R135, RZ, RZ, R133 ;  /* 0x000000ffff877224 */ /* 0x000fe200078e0085 */
[----:B------:R1:W-:Y:S01]  /*138c0*/  STL.64 [R1+0x1a0], R26 ;  /* 0x0001a01a01007387 */ /* 0x0003e20000100a00 */
[----:B------:R-:W-:Y:S01]  /*138d0*/  IMAD.MOV.U32 R133, RZ, RZ, R131 ;  /* 0x000000ffff857224 */ /* 0x000fe200078e0083 */
[----:B------:R-:W-:Y:S01]  /*138e0*/  LEA.HI.X.SX32 R11, R146, R250, 0x2, P6 ;  /* 0x000000fa920b7211 */ /* 0x000fe200030f16ff */
[----:B------:R-:W-:Y:S01]  /*138f0*/  IMAD.MOV.U32 R132, RZ, RZ, R130 ;  /* 0x000000ffff847224 */ /* 0x000fe200078e0082 */
[----:B------:R5:W-:Y:S01]  /*13900*/  STL.64 [R1+0x198], R18 ;  /* 0x0001981201007387 */ /* 0x000be20000100a00 */
[----:B------:R-:W-:Y:S02]  /*13910*/  IMAD.MOV.U32 R131, RZ, RZ, R129 ;  /* 0x000000ffff837224 */ /* 0x000fe400078e0081 */
[----:B------:R-:W-:-:S02]  /*13920*/  IMAD.MOV.U32 R130, RZ, RZ, R128 ;  /* 0x000000ffff827224 */ /* 0x000fc400078e0080 */
[----:B------:R-:W-:Y:S02]  /*13930*/  IMAD.MOV.U32 R128, RZ, RZ, R102 ;  /* 0x000000ffff807224 */ /* 0x000fe400078e0066 */
[----:B------:R-:W-:Y:S02]  /*13940*/  IMAD.MOV.U32 R129, RZ, RZ, R96 ;  /* 0x000000ffff817224 */ /* 0x000fe400078e0060 */
[----:B------:R-:W3:Y:S01]  /*13950*/  LDL.LU R96, [R1+0x3cc] ;  /* 0x0003cc0001607983 */ /* 0x000ee20000300800 */
[----:B------:R-:W-:Y:S01]  /*13960*/  IMAD.MOV.U32 R102, RZ, RZ, R84 ;  /* 0x000000ffff667224 */ /* 0x000fe200078e0054 */
[-C--:B-1----:R-:W-:Y:S02]  /*13970*/  LEA R26, P0, R145, R0.reuse, 0x2 ;  /* 0x00000000911a7211 */ /* 0x082fe400078010ff */
[----:B------:R-:W3:Y:S01]  /*13980*/  LDL.LU R84, [R1+0x1514] ;  /* 0x0015140001547983 */ /* 0x000ee20000300800 */
[----:B-----5:R-:W-:-:S03]  /*13990*/  LEA R18, P2, R144, R0, 0x2 ;  /* 0x0000000090127211 */ /* 0x020fc600078410ff */
[----:B------:R1:W-:Y:S01]  /*139a0*/  STL.64 [R1+0x190], R10 ;  /* 0x0001900a01007387 */ /* 0x0003e20000100a00 */
[-C--:B------:R-:W-:Y:S02]  /*139b0*/  LEA.HI.X.SX32 R27, R145, R250.reuse, 0x2, P0 ;  /* 0x000000fa911b7211 */ /* 0x080fe400000f16ff */
[----:B------:R-:W-:Y:S02]  /*139c0*/  LEA.HI.X.SX32 R19, R144, R250, 0x2, P2 ;  /* 0x000000fa90137211 */ /* 0x000fe400010f16ff */
[----:B-1----:R-:W-:-:S04]  /*139d0*/  LEA R10, P6, R137, R0, 0x2 ;  /* 0x00000000890a7211 */ /* 0x002fc800078c10ff */
[----:B------:R-:W-:Y:S01]  /*139e0*/  LEA.HI.X.SX32 R11, R137, R250, 0x2, P6 ;  /* 0x000000fa890b7211 */ /* 0x000fe200030f16ff */
[----:B------:R-:W-:Y:S02]  /*139f0*/  IMAD.MOV.U32 R137, RZ, RZ, R133 ;  /* 0x000000ffff897224 */ /* 0x000fe400078e0085 */
[----:B------:R-:W-:Y:S01]  /*13a00*/  IMAD.MOV.U32 R133, RZ, RZ, R132 ;  /* 0x000000ffff857224 */ /* 0x000fe200078e0084 */
[----:B------:R1:W-:Y:S01]  /*13a10*/  STL.64 [R1+0x188], R26 ;  /* 0x0001881a01007387 */ /* 0x0003e20000100a00 */
[----:B------:R-:W-:Y:S02]  /*13a20*/  IMAD.MOV.U32 R132, RZ, RZ, R131 ;  /* 0x000000ffff847224 */ /* 0x000fe400078e0083 */
[----:B------:R-:W-:Y:S01]  /*13a30*/  IMAD.MOV.U32 R131, RZ, RZ, R123 ;  /* 0x000000ffff837224 */ /* 0x000fe200078e007b */
[----:B------:R5:W-:Y:S01]  /*13a40*/  STL.64 [R1+0x180], R18 ;  /* 0x0001801201007387 */ /* 0x000be20000100a00 */
[----:B------:R-:W-:Y:S02]  /*13a50*/  IMAD.MOV.U32 R123, RZ, RZ, R116 ;  /* 0x000000ffff7b7224 */ /* 0x000fe400078e0074 */
[----:B------:R-:W-:Y:S01]  /*13a60*/  IMAD.MOV.U32 R116, RZ, RZ, R88 ;  /* 0x000000ffff747224 */ /* 0x000fe200078e0058 */
[----:B------:R5:W-:Y:S01]  /*13a70*/  STL.64 [R1+0x178], R10 ;  /* 0x0001780a01007387 */ /* 0x000be20000100a00 */
[----:B-1----:R-:W-:-:S03]  /*13a80*/  LEA R26, P0, R143, R0, 0x2 ;  /* 0x000000008f1a7211 */ /* 0x002fc600078010ff */
[----:B------:R-:W3:Y:S01]  /*13a90*/  LDL.LU R88, [R1+0x3bc] ;  /* 0x0003bc0001587983 */ /* 0x000ee20000300800 */
[C---:B-----5:R-:W-:Y:S02]  /*13aa0*/  LEA R18, P2, R134.reuse, R0, 0x2 ;  /* 0x0000000086127211 */ /* 0x060fe400078410ff */
[-C--:B------:R-:W-:Y:S02]  /*13ab0*/  LEA.HI.X.SX32 R27, R143, R250.reuse, 0x2, P0 ;  /* 0x000000fa8f1b7211 */ /* 0x080fe400000f16ff */
[----:B------:R-:W-:Y:S01]  /*13ac0*/  LEA.HI.X.SX32 R19, R134, R250, 0x2, P2 ;  /* 0x000000fa86137211 */ /* 0x000fe200010f16ff */
[----:B------:R-:W-:Y:S02]  /*13ad0*/  IMAD.MOV.U32 R134, RZ, RZ, R131 ;  /* 0x000000ffff867224 */ /* 0x000fe400078e0083 */
[----:B------:R-:W-:Y:S01]  /*13ae0*/  IMAD.MOV.U32 R131, RZ, RZ, R123 ;  /* 0x000000ffff837224 */ /* 0x000fe200078e007b */
[----:B------:R1:W-:Y:S01]  /*13af0*/  STL.64 [R1+0x170], R26 ;  /* 0x0001701a01007387 */ /* 0x0003e20000100a00 */
[----:B------:R-:W-:-:S02]  /*13b00*/  IMAD.MOV.U32 R123, RZ, RZ, R116 ;  /* 0x000000ffff7b7224 */ /* 0x000fc400078e0074 */
[----:B------:R-:W-:Y:S01]  /*13b10*/  IMAD.MOV.U32 R116, RZ, RZ, R115 ;  /* 0x000000ffff747224 */ /* 0x000fe200078e0073 */
[----:B------:R5:W-:Y:S01]  /*13b20*/  STL.64 [R1+0x168], R18 ;  /* 0x0001681201007387 */ /* 0x000be20000100a00 */
[----:B------:R-:W-:-:S03]  /*13b30*/  IMAD.MOV.U32 R115, RZ, RZ, R252 ;  /* 0x000000ffff737224 */ /* 0x000fc600078e00fc */
[----:B------:R-:W3:Y:S01]  /*13b40*/  LDL.LU R252, [R1+0x1510] ;  /* 0x0015100001fc7983 */ /* 0x000ee20000300800 */
[----:B------:R-:W-:-:S04]  /*13b50*/  LEA R10, P6, R142, R0, 0x2 ;  /* 0x000000008e0a7211 */ /* 0x000fc800078c10ff */
[----:B------:R-:W-:Y:S02]  /*13b60*/  LEA.HI.X.SX32 R11, R142, R250, 0x2, P6 ;  /* 0x000000fa8e0b7211 */ /* 0x000fe400030f16ff */
[CC--:B-1----:R-:W-:Y:S02]  /*13b70*/  LEA R26, P0, R141.reuse, R0.reuse, 0x2 ;  /* 0x000000008d1a7211 */ /* 0x0c2fe400078010ff */
[C---:B-----5:R-:W-:Y:S01]  /*13b80*/  LEA R18, P2, R140.reuse, R0, 0x2 ;  /* 0x000000008c127211 */ /* 0x060fe200078410ff */
[----:B------:R1:W-:Y:S01]  /*13b90*/  STL.64 [R1+0x160], R10 ;  /* 0x0001600a01007387 */ /* 0x0003e20000100a00 */
[-C--:B------:R-:W-:Y:S02]  /*13ba0*/  LEA.HI.X.SX32 R27, R141, R250.reuse, 0x2, P0 ;  /* 0x000000fa8d1b7211 */ /* 0x080fe400000f16ff */
[----:B------:R-:W-:Y:S02]  /*13bb0*/  LEA.HI.X.SX32 R19, R140, R250, 0x2, P2 ;  /* 0x000000fa8c137211 */ /* 0x000fe400010f16ff */
[C---:B-1----:R-:W-:Y:S01]  /*13bc0*/  LEA R10, P6, R139.reuse, R0, 0x2 ;  /* 0x000000008b0a7211 */ /* 0x042fe200078c10ff */
[----:B------:R1:W-:Y:S03]  /*13bd0*/  STL.64 [R1+0x158], R26 ;  /* 0x0001581a01007387 */ /* 0x0003e60000100a00 */
[----:B------:R-:W-:Y:S01]  /*13be0*/  LEA.HI.X.SX32 R11, R139, R250, 0x2, P6 ;  /* 0x000000fa8b0b7211 */ /* 0x000fe200030f16ff */
[----:B------:R5:W-:Y:S04]  /*13bf0*/  STL.64 [R1+0x150], R18 ;  /* 0x0001501201007387 */ /* 0x000be80000100a00 */
[----:B------:R5:W-:Y:S01]  /*13c00*/  STL.64 [R1+0x148], R10 ;  /* 0x0001480a01007387 */ /* 0x000be20000100a00 */
[----:B-1----:R-:W-:-:S02]  /*13c10*/  LEA R26, P0, R138, R0, 0x2 ;  /* 0x000000008a1a7211 */ /* 0x002fc400078010ff */
[C---:B-----5:R-:W-:Y:S02]  /*13c20*/  LEA R18, P2, R137.reuse, R0, 0x2 ;  /* 0x0000000089127211 */ /* 0x060fe400078410ff */
[----:B------:R-:W-:Y:S02]  /*13c30*/  LEA.HI.X.SX32 R27, R138, R250, 0x2, P0 ;  /* 0x000000fa8a1b7211 */ /* 0x000fe400000f16ff */
[C---:B------:R-:W-:Y:S02]  /*13c40*/  LEA R10, P6, R136.reuse, R0, 0x2 ;  /* 0x00000000880a7211 */ /* 0x040fe400078c10ff */
[-C--:B------:R-:W-:Y:S02]  /*13c50*/  LEA.HI.X.SX32 R19, R137, R250.reuse, 0x2, P2 ;  /* 0x000000fa89137211 */ /* 0x080fe400010f16ff */
[----:B------:R-:W-:Y:S01]  /*13c60*/  LEA.HI.X.SX32 R11, R136, R250, 0x2, P6 ;  /* 0x000000fa880b7211 */ /* 0x000fe200030f16ff */
[----:B------:R-:W-:Y:S04]  /*13c70*/  STL.64 [R1+0x140], R26 ;  /* 0x0001401a01007387 */ /* 0x000fe80000100a00 */
[----:B------:R1:W-:Y:S04]  /*13c80*/  STL.64 [R1+0x138], R18 ;  /* 0x0001381201007387 */ /* 0x0003e80000100a00 */
[----:B------:R5:W-:Y:S04]  /*13c90*/  STL.64 [R1+0x130], R10 ;  /* 0x0001300a01007387 */ /* 0x000be80000100a00 */
[----:B------:R-:W5:Y:S04]  /*13ca0*/  LDL.LU R165, [R1+0x450] ;  /* 0x0004500001a57983 */ /* 0x000f680000300800 */
        /* <DEDUP_REMOVED lines=20> */
[----:B------:R-:W5:Y:S01]  /*13df0*/  LDL.LU R38, [R1+0x4a4] ;  /* 0x0004a40001267983 */ /* 0x000f620000300800 */
[-C--:B------:R-:W-:Y:S01]  /*13e00*/  LEA R52, P0, R135, R0.reuse, 0x2 ;  /* 0x0000000087347211 */ /* 0x080fe200078010ff */
[----:B------:R-:W-:Y:S01]  /*13e10*/  IMAD R50, R251, c[0x0][0x190], RZ ;  /* 0x00006400fb327a24 */ /* 0x000fe200078e02ff */
[----:B------:R-:W-:Y:S01]  /*13e20*/  LEA R56, P6, R133, R0, 0x2 ;  /* 0x0000000085387211 */ /* 0x000fe200078c10ff */
[----:B------:R-:W-:Y:S01]  /*13e30*/  IMAD R13, R62, c[0x0][0x190], RZ ;  /* 0x000064003e0d7a24 */ /* 0x000fe200078e02ff */
[----:B------:R-:W-:Y:S01]  /*13e40*/  LEA.HI.X.SX32 R53, R135, R250, 0x2, P0 ;  /* 0x000000fa87357211 */ /* 0x000fe200000f16ff */
[----:B------:R-:W-:Y:S01]  /*13e50*/  IMAD R4, R65, c[0x0][0x190], RZ ;  /* 0x0000640041047a24 */ /* 0x000fe200078e02ff */
[-C--:B------:R-:W-:Y:S01]  /*13e60*/  LEA R58, P0, R132, R0.reuse, 0x2 ;  /* 0x00000000843a7211 */ /* 0x080fe200078010ff */
[----:B------:R-:W-:Y:S01]  /*13e70*/  IMAD R251, R64, c[0x0][0x190], RZ ;  /* 0x0000640040fb7a24 */ /* 0x000fe200078e02ff */
[----:B------:R-:W-:Y:S01]  /*13e80*/  LEA R54, P2, R134, R0, 0x2 ;  /* 0x0000000086367211 */ /* 0x000fe200078410ff */
[----:B------:R-:W-:Y:S01]  /*13e90*/  IMAD R42, R63, c[0x0][0x190], RZ ;  /* 0x000064003f2a7a24 */ /* 0x000fe200078e02ff */
[----:B------:R-:W-:Y:S01]  /*13ea0*/  LEA.HI.X.SX32 R59, R132, R250, 0x2, P0 ;  /* 0x000000fa843b7211 */ /* 0x000fe200000f16ff */
[----:B------:R-:W-:Y:S01]  /*13eb0*/  IMAD R12, R61, c[0x0][0x190], RZ ;  /* 0x000064003d0c7a24 */ /* 0x000fe200078e02ff */
[----:B------:R-:W-:Y:S01]  /*13ec0*/  LEA R64, P0, R129, R0, 0x2 ;  /* 0x0000000081407211 */ /* 0x000fe200078010ff */
[----:B------:R-:W-:Y:S01]  /*13ed0*/  IMAD R5, R66, c[0x0][0x190], RZ ;  /* 0x0000640042057a24 */ /* 0x000fe200078e02ff */
[----:B------:R-:W-:Y:S01]  /*13ee0*/  LEA.HI.X.SX32 R57, R133, R250, 0x2, P6 ;  /* 0x000000fa85397211 */ /* 0x000fe200030f16ff */
[----:B------:R-:W-:Y:S01]  /*13ef0*/  IMAD R99, R99, c[0x0][0x190], RZ ;  /* 0x0000640063637a24 */ /* 0x000fe200078e02ff */
[----:B------:R-:W-:Y:S01]  /*13f00*/  LEA R62, P6, R130, R0, 0x2 ;  /* 0x00000000823e7211 */ /* 0x000fe200078c10ff */
[----:B------:R-:W-:Y:S01]  /*13f10*/  IMAD R100, R100, c[0x0][0x190], RZ ;  /* 0x0000640064647a24 */ /* 0x000fe200078e02ff */
[-C--:B------:R-:W-:Y:S01]  /*13f20*/  LEA.HI.X.SX32 R65, R129, R250.reuse, 0x2, P0 ;  /* 0x000000fa81417211 */ /* 0x080fe200000f16ff */
        /* <DEDUP_REMOVED lines=14> */
[----:B------:R-:W-:Y:S01]  /*14010*/  IMAD.MOV.U32 R140, RZ, RZ, R115 ;  /* 0x000000ffff8c7224 */ /* 0x000fe200078e0073 */
[----:B------:R-:W-:Y:S01]  /*14020*/  LEA R66, P2, R128, R0, 0x2 ;  /* 0x0000000080427211 */ /* 0x000fe200078410ff */
[----:B------:R-:W-:Y:S01]  /*14030*/  IMAD.MOV.U32 R184, RZ, RZ, R164 ;  /* 0x000000ffffb87224 */ /* 0x000fe200078e00a4 */
[----:B------:R-:W-:Y:S01]  /*14040*/  LEA.HI.X.SX32 R69, R127, R250, 0x2, P6 ;  /* 0x000000fa7f457211 */ /* 0x000fe200030f16ff */
[----:B------:R-:W-:Y:S01]  /*14050*/  IMAD R3, R171, c[0x0][0x190], RZ ;  /* 0x00006400ab037a24 */ /* 0x000fe200078e02ff */
[----:B------:R-:W-:Y:S01]  /*14060*/  LEA R74, P6, R124, R0, 0x2 ;  /* 0x000000007c4a7211 */ /* 0x000fe200078c10ff */
[----:B------:R-:W5:Y:S01]  /*14070*/  LDL.LU R208, [R1+0x4a8] ;  /* 0x0004a80001d07983 */ /* 0x000f620000300800 */
[----:B------:R-:W-:-:S02]  /*14080*/  LEA.HI.X.SX32 R67, R128, R250, 0x2, P2 ;  /* 0x000000fa80437211 */ /* 0x000fc400010f16ff */
[----:B------:R-:W-:Y:S01]  /*14090*/  LEA R72, P2, R125, R0, 0x2 ;  /* 0x000000007d487211 */ /* 0x000fe200078410ff */
[----:B------:R-:W-:Y:S01]  /*140a0*/  IMAD.MOV.U32 R131, RZ, RZ, R119 ;  /* 0x000000ffff837224 */ /* 0x000fe200078e0077 */
[----:B------:R-:W-:Y:S02]  /*140b0*/  LEA.HI.X.SX32 R75, R124, R250, 0x2, P6 ;  /* 0x000000fa7c4b7211 */ /* 0x000fe400030f16ff */
[C---:B----4-:R-:W-:Y:S01]  /*140c0*/  LEA R76, P0, R122.reuse, R0, 0x2 ;  /* 0x000000007a4c7211 */ /* 0x050fe200078010ff */
[----:B------:R-:W-:Y:S01]  /*140d0*/  IMAD.MOV.U32 R132, RZ, RZ, R116 ;  /* 0x000000ffff847224 */ /* 0x000fe200078e0074 */
[----:B------:R-:W4:Y:S02]  /*140e0*/  LDL.LU R210, [R1+0x4ac] ;  /* 0x0004ac0001d27983 */ /* 0x000f240000300800 */
[----:B------:R-:W-:Y:S02]  /*140f0*/  LEA.HI.X.SX32 R77, R122, R250, 0x2, P0 ;  /* 0x000000fa7a4d7211 */ /* 0x000fe400000f16ff */
[----:B------:R-:W-:-:S02]  /*14100*/  LEA R80, P6, R120, R0, 0x2 ;  /* 0x0000000078507211 */ /* 0x000fc400078c10ff */
[----:B------:R-:W-:Y:S01]  /*14110*/  LEA.HI.X.SX32 R73, R125, R250, 0x2, P2 ;  /* 0x000000fa7d497211 */ /* 0x000fe200010f16ff */
[----:B------:R-:W-:Y:S01]  /*14120*/  IMAD.MOV.U32 R124, RZ, RZ, R123 ;  /* 0x000000ffff7c7224 */ /* 0x000fe200078e007b */
[----:B------:R-:W-:Y:S01]  /*14130*/  LEA R78, P2, R85, R0, 0x2 ;  /* 0x00000000554e7211 */ /* 0x000fe200078410ff */
[----:B------:R-:W-:Y:S01]  /*14140*/  IMAD.MOV.U32 R122, RZ, RZ, R111 ;  /* 0x000000ffff7a7224 */ /* 0x000fe200078e006f */
[----:B------:R-:W-:Y:S01]  /*14150*/  LEA.HI.X.SX32 R81, R120, R250, 0x2, P6 ;  /* 0x000000fa78517211 */ /* 0x000fe200030f16ff */
[----:B--2---:R-:W-:Y:S01]  /*14160*/  IMAD.MOV.U32 R111, RZ, RZ, R89 ;  /* 0x000000ffff6f7224 */ /* 0x004fe200078e0059 */
[----:B------:R-:W2:Y:S01]  /*14170*/  LDL.LU R212, [R1+0x4b0] ;  /* 0x0004b00001d47983 */ /* 0x000ea20000300800 */
[----:B------:R-:W-:Y:S01]  /*14180*/  IMAD.MOV.U32 R123, RZ, RZ, R86 ;  /* 0x000000ffff7b7224 */ /* 0x000fe200078e0056 */
[----:B------:R-:W-:Y:S01]  /*14190*/  LEA R86, P6, R117, R0, 0x2 ;  /* 0x0000000075567211 */ /* 0x000fe200078c10ff */
[----:B------:R-:W-:Y:S01]  /*141a0*/  IMAD.MOV.U32 R120, RZ, RZ, R94 ;  /* 0x000000ffff787224 */ /* 0x000fe200078e005e */
[----:B------:R-:W-:Y:S01]  /*141b0*/  LEA.HI.X.SX32 R79, R85, R250, 0x2, P2 ;  /* 0x000000fa554f7211 */ /* 0x000fe200010f16ff */
[----:B---3--:R-:W-:Y:S01]  /*141c0*/  IMAD.MOV.U32 R119, RZ, RZ, R109 ;  /* 0x000000ffff777224 */ /* 0x008fe200078e006d */
[----:B------:R-:W3:Y:S01]  /*141d0*/  LDL.LU R214, [R1+0x4b4] ;  /* 0x0004b40001d67983 */ /* 0x000ee20000300800 */
[----:B------:R-:W-:-:S02]  /*141e0*/  IMAD.MOV.U32 R109, RZ, RZ, R99 ;  /* 0x000000ffff6d7224 */ /* 0x000fc400078e0063 */
[----:B------:R-:W-:Y:S01]  /*141f0*/  IMAD.MOV.U32 R99, RZ, RZ, R87 ;  /* 0x000000ffff637224 */ /* 0x000fe200078e0057 */
[----:B------:R-:W-:Y:S01]  /*14200*/  LEA.HI.X.SX32 R87, R117, R250, 0x2, P6 ;  /* 0x000000fa75577211 */ /* 0x000fe200030f16ff */
[----:B------:R-:W-:Y:S01]  /*14210*/  IMAD.MOV.U32 R116, RZ, RZ, R92 ;  /* 0x000000ffff747224 */ /* 0x000fe200078e005c */
[----:B------:R-:W-:Y:S01]  /*14220*/  LEA R92, P6, R124, R0, 0x2 ;  /* 0x000000007c5c7211 */ /* 0x000fe200078c10ff */
[----:B------:R-:W-:Y:S01]  /*14230*/  IMAD.MOV.U32 R135, RZ, RZ, R103 ;  /* 0x000000ffff877224 */ /* 0x000fe200078e0067 */
[----:B------:R-:W2:Y:S01]  /*14240*/  LDL.LU R216, [R1+0x4b8] ;  /* 0x0004b80001d87983 */ /* 0x000ea20000300800 */
[----:B------:R-:W-:Y:S02]  /*14250*/  IMAD.MOV.U32 R128, RZ, RZ, R100 ;  /* 0x000000ffff807224 */ /* 0x000fe400078e0064 */
[----:B------:R-:W-:Y:S01]  /*14260*/  IMAD.MOV.U32 R103, RZ, RZ, R90 ;  /* 0x000000ffff677224 */ /* 0x000fe200078e005a */
[----:B-1----:R-:W2:Y:S01]  /*14270*/  LDL.LU R19, [R1+0x4bc] ;  /* 0x0004bc0001137983 */ /* 0x002ea20000300800 */
[----:B------:R-:W-:-:S02]  /*14280*/  IMAD.MOV.U32 R117, RZ, RZ, R93 ;  /* 0x000000ffff757224 */ /* 0x000fc400078e005d */
[----:B------:R-:W-:Y:S01]  /*14290*/  IMAD.MOV.U32 R127, RZ, RZ, R84 ;  /* 0x000000ffff7f7224 */ /* 0x000fe200078e0054 */
[C---:B------:R-:W-:Y:S01]  /*142a0*/  LEA R84, P2, R113.reuse, R0, 0x2 ;  /* 0x0000000071547211 */ /* 0x040fe200078410ff */
[----:B------:R-:W-:Y:S01]  /*142b0*/  IMAD.MOV.U32 R136, RZ, RZ, R111 ;  /* 0x000000ffff887224 */ /* 0x000fe200078e006f */
[----:B------:R-:W2:Y:S02]  /*142c0*/  LDL.LU R27, [R1+0x4c0] ;  /* 0x0004c000011b7983 */ /* 0x000ea40000300800 */
[----:B------:R-:W-:Y:S02]  /*142d0*/  LEA.HI.X.SX32 R85, R113, R250, 0x2, P2 ;  /* 0x000000fa71557211 */ /* 0x000fe400010f16ff */
[----:B------:R-:W-:Y:S01]  /*142e0*/  LEA R90, P2, R96, R0, 0x2 ;  /* 0x00000000605a7211 */ /* 0x000fe200078410ff */
[----:B------:R-:W-:Y:S01]  /*142f0*/  IMAD.MOV.U32 R111, RZ, RZ, R101 ;  /* 0x000000ffff6f7224 */ /* 0x000fe200078e0065 */
[----:B------:R-:W-:Y:S01]  /*14300*/  LEA.HI.X.SX32 R93, R124, R250, 0x2, P6 ;  /* 0x000000fa7c5d7211 */ /* 0x000fe200030f16ff */
[----:B------:R-:W-:Y:S01]  /*14310*/  IMAD.MOV.U32 R126, RZ, RZ, R98 ;  /* 0x000000ffff7e7224 */ /* 0x000fe200078e0062 */
[----:B------:R-:W-:Y:S01]  /*14320*/  LEA R98, P6, R123, R0, 0x2 ;  /* 0x000000007b627211 */ /* 0x000fe200078c10ff */
[----:B------:R-:W-:Y:S01]  /*14330*/  IMAD.MOV.U32 R113, RZ, RZ, R91 ;  /* 0x000000ffff717224 */ /* 0x000fe200078e005b */
[----:B------:R-:W-:Y:S01]  /*14340*/  LEA.HI.X.SX32 R91, R96, R250, 0x2, P2 ;  /* 0x000000fa605b7211 */ /* 0x000fe200010f16ff */
[----:B------:R-:W-:Y:S01]  /*14350*/  IMAD.MOV.U32 R134, RZ, RZ, R107 ;  /* 0x000000ffff867224 */ /* 0x000fe200078e006b */
[-C--:B------:R-:W-:Y:S01]  /*14360*/  LEA R96, P2, R121, R0.reuse, 0x2 ;  /* 0x0000000079607211 */ /* 0x080fe200078410ff */
[----:B------:R-:W-:Y:S01]  /*14370*/  IMAD.MOV.U32 R107, RZ, RZ, R97 ;  /* 0x000000ffff6b7224 */ /* 0x000fe200078e0061 */
[----:B------:R-:W-:-:S04]  /*14380*/  LEA R82, P0, R88, R0, 0x2 ;  /* 0x0000000058527211 */ /* 0x000fc800078010ff */
[----:B------:R-:W-:Y:S02]  /*14390*/  LEA.HI.X.SX32 R83, R88, R250, 0x2, P0 ;  /* 0x000000fa58537211 */ /* 0x000fe400000f16ff */
[----:B------:R-:W-:-:S04]  /*143a0*/  LEA R88, P0, R118, R0, 0x2 ;  /* 0x0000000076587211 */ /* 0x000fc800078010ff */
[----:B------:R-:W-:Y:S01]  /*143b0*/  LEA.HI.X.SX32 R89, R118, R250, 0x2, P0 ;  /* 0x000000fa76597211 */ /* 0x000fe200000f16ff */
[----:B------:R-:W-:Y:S01]  /*143c0*/  IMAD.MOV.U32 R118, RZ, RZ, R95 ;  /* 0x000000ffff767224 */ /* 0x000fe200078e005f */
[----:B------:R-:W-:-:S04]  /*143d0*/  LEA R94, P0, R252, R0, 0x2 ;  /* 0x00000000fc5e7211 */ /* 0x000fc800078010ff */
[----:B------:R-:W-:Y:S02]  /*143e0*/  LEA.HI.X.SX32 R95, R252, R250, 0x2, P0 ;  /* 0x000000fafc5f7211 */ /* 0x000fe400000f16ff */
[----:B------:R-:W-:Y:S01]  /*143f0*/  LEA R100, P0, R127, R0, 0x2 ;  /* 0x000000007f647211 */ /* 0x000fe200078010ff */
[----:B------:R-:W-:-:S03]  /*14400*/  IMAD.MOV.U32 R124, RZ, RZ, R119 ;  /* 0x000000ffff7c7224 */ /* 0x000fc600078e0077 */
[----:B------:R-:W-:Y:S01]  /*14410*/  LEA.HI.X.SX32 R101, R127, R250, 0x2, P0 ;  /* 0x000000fa7f657211 */ /* 0x000fe200000f16ff */
[----:B------:R-:W-:Y:S02]  /*14420*/  IMAD.MOV.U32 R127, RZ, RZ, R120 ;  /* 0x000000ffff7f7224 */ /* 0x000fe400078e0078 */
[----:B------:R-:W-:Y:S01]  /*14430*/  IMAD.MOV.U32 R120, RZ, RZ, R106 ;  /* 0x000000ffff787224 */ /* 0x000fe200078e006a */
[C---:B------:R-:W-:Y:S01]  /*14440*/  LEA R106, P0, R132.reuse, R0, 0x2 ;  /* 0x00000000846a7211 */ /* 0x040fe200078010ff */
[----:B------:R-:W-:Y:S01]  /*14450*/  IMAD.MOV.U32 R119, RZ, RZ, R99 ;  /* 0x000000ffff777224 */ /* 0x000fe200078e0063 */
[----:B------:R-:W-:Y:S01]  /*14460*/  LEA.HI.X.SX32 R99, R123, R250, 0x2, P6 ;  /* 0x000000fa7b637211 */ /* 0x000fe200030f16ff */
[----:B------:R-:W-:Y:S02]  /*14470*/  IMAD.MOV.U32 R125, RZ, RZ, R116 ;  /* 0x000000ffff7d7224 */ /* 0x000fe400078e0074 */
[----:B------:R-:W-:Y:S01]  /*14480*/  IMAD.MOV.U32 R116, RZ, RZ, R104 ;  /* 0x000000ffff747224 */ /* 0x000fe200078e0068 */
[----:B------:R-:W-:Y:S01]  /*14490*/  LEA R104, P6, R135, R0, 0x2 ;  /* 0x0000000087687211 */ /* 0x000fe200078c10ff */
[----:B------:R-:W-:Y:S01]  /*144a0*/  IMAD.MOV.U32 R129, RZ, RZ, R107 ;  /* 0x000000ffff817224 */ /* 0x000fe200078e006b */
[-C--:B------:R-:W-:Y:S01]  /*144b0*/  LEA.HI.X.SX32 R97, R121, R250.reuse, 0x2, P2 ;  /* 0x000000fa79617211 */ /* 0x080fe200010f16ff */
[----:B------:R-:W-:Y:S01]  /*144c0*/  IMAD.MOV.U32 R130, RZ, RZ, R113 ;  /* 0x000000ffff827224 */ /* 0x000fe200078e0071 */
[----:B------:R-:W-:Y:S01]  /*144d0*/  LEA.HI.X.SX32 R107, R132, R250, 0x2, P0 ;  /* 0x000000fa846b7211 */ /* 0x000fe200000f16ff */
[----:B------:R-:W-:Y:S01]  /*144e0*/  IMAD.MOV.U32 R121, RZ, RZ, R102 ;  /* 0x000000ffff797224 */ /* 0x000fe200078e0066 */
[----:B------:R-:W-:Y:S01]  /*144f0*/  LEA R102, P2, R131, R0, 0x2 ;  /* 0x0000000083667211 */ /* 0x000fe200078410ff */
[----:B------:R-:W-:-:S02]  /*14500*/  IMAD.MOV.U32 R123, RZ, RZ, R117 ;  /* 0x000000ffff7b7224 */ /* 0x000fc400078e0075 */
[----:B------:R-:W-:Y:S02]  /*14510*/  IMAD.MOV.U32 R113, RZ, RZ, R103 ;  /* 0x000000ffff717224 */ /* 0x000fe400078e0067 */
[----:B------:R-:W-:Y:S01]  /*14520*/  IMAD.MOV.U32 R117, RZ, RZ, R105 ;  /* 0x000000ffff757224 */ /* 0x000fe200078e0069 */
[----:B------:R-:W-:Y:S01]  /*14530*/  LEA.HI.X.SX32 R105, R135, R250, 0x2, P6 ;  /* 0x000000fa87697211 */ /* 0x000fe200030f16ff */
[----:B------:R-:W-:Y:S01]  /*14540*/  IMAD.MOV.U32 R132, RZ, RZ, R112 ;  /* 0x000000ffff847224 */ /* 0x000fe200078e0070 */
[----:B------:R-:W-:Y:S01]  /*14550*/  LEA R112, P0, R119, R0, 0x2 ;  /* 0x0000000077707211 */ /* 0x000fe200078010ff */
[----:B------:R-:W-:Y:S01]  /*14560*/  IMAD.MOV.U32 R135, RZ, RZ, R128 ;  /* 0x000000ffff877224 */ /* 0x000fe200078e0080 */
[----:B------:R-:W-:Y:S01]  /*14570*/  LEA.HI.X.SX32 R103, R131, R250, 0x2, P2 ;  /* 0x000000fa83677211 */ /* 0x000fe200010f16ff */
[----:B------:R-:W-:Y:S01]  /*14580*/  IMAD.MOV.U32 R128, RZ, RZ, R110 ;  /* 0x000000ffff807224 */ /* 0x000fe200078e006e */
[----:B------:R-:W-:Y:S01]  /*14590*/  LEA R110, P6, R136, R0, 0x2 ;  /* 0x00000000886e7211 */ /* 0x000fe200078c10ff */
[----:B------:R-:W-:Y:S01]  /*145a0*/  IMAD.MOV.U32 R138, RZ, RZ, R113 ;  /* 0x000000ffff8a7224 */ /* 0x000fe200078e0071 */
[----:B------:R-:W-:Y:S01]  /*145b0*/  LEA.HI.X.SX32 R113, R119, R250, 0x2, P0 ;  /* 0x000000fa77717211 */ /* 0x000fe200000f16ff */
[----:B------:R-:W-:-:S02]  /*145c0*/  IMAD.MOV.U32 R131, RZ, RZ, R124 ;  /* 0x000000ffff837224 */ /* 0x000fc400078e007c */
[----:B------:R-:W-:Y:S01]  /*145d0*/  IMAD.MOV.U32 R144, RZ, RZ, R118 ;  /* 0x000000ffff907224 */ /* 0x000fe200078e0076 */
[----:B------:R-:W-:Y:S01]  /*145e0*/  LEA R118, P0, R125, R0, 0x2 ;  /* 0x000000007d767211 */ /* 0x000fe200078010ff */
        /* <DEDUP_REMOVED lines=12> */
[----:B------:R-:W-:-:S02]  /*146b0*/  LEA R108, P2, R134, R0, 0x2 ;  /* 0x00000000866c7211 */ /* 0x000fc400078410ff */
[----:B------:R-:W-:Y:S02]  /*146c0*/  LEA R122, P6, R129, R0, 0x2 ;  /* 0x00000000817a7211 */ /* 0x000fe400078c10ff */
[----:B------:R-:W-:Y:S01]  /*146d0*/  LEA.HI.X.SX32 R125, R131, R250, 0x2, P0 ;  /* 0x000000fa837d7211 */ /* 0x000fe200000f16ff */
[----:B------:R-:W-:Y:S01]  /*146e0*/  IMAD.MOV.U32 R133, RZ, RZ, R109 ;  /* 0x000000ffff857224 */ /* 0x000fe200078e006d */
[----:B------:R-:W-:Y:S01]  /*146f0*/  LEA R130, P0, R137, R0, 0x2 ;  /* 0x0000000089827211 */ /* 0x000fe200078010ff */
[----:B------:R-:W-:Y:S01]  /*14700*/  IMAD.MOV.U32 R154, RZ, RZ, R128 ;  /* 0x000000ffff9a7224 */ /* 0x000fe200078e0080 */
[-C--:B------:R-:W-:Y:S01]  /*14710*/  LEA.HI.X.SX32 R109, R134, R250.reuse, 0x2, P2 ;  /* 0x000000fa866d7211 */ /* 0x080fe200010f16ff */
[----:B------:R-:W-:Y:S01]  /*14720*/  IMAD.MOV.U32 R134, RZ, RZ, R114 ;  /* 0x000000ffff867224 */ /* 0x000fe200078e0072 */
[----:B------:R-:W-:Y:S01]  /*14730*/  LEA.HI.X.SX32 R123, R129, R250, 0x2, P6 ;  /* 0x000000fa817b7211 */ /* 0x000fe200030f16ff */
[----:B------:R-:W-:Y:S01]  /*14740*/  IMAD.MOV.U32 R162, RZ, RZ, R136 ;  /* 0x000000ffffa27224 */ /* 0x000fe200078e0088 */
[----:B------:R-:W-:-:S02]  /*14750*/  LEA R128, P6, R135, R0, 0x2 ;  /* 0x0000000087807211 */ /* 0x000fc400078c10ff */
[----:B------:R-:W-:Y:S02]  /*14760*/  LEA.HI.X.SX32 R131, R137, R250, 0x2, P0 ;  /* 0x000000fa89837211 */ /* 0x000fe400000f16ff */
[----:B------:R-:W-:Y:S01]  /*14770*/  LEA R136, P0, R142, R0, 0x2 ;  /* 0x000000008e887211 */ /* 0x000fe200078010ff */
[----:B------:R-:W-:Y:S01]  /*14780*/  IMAD.MOV.U32 R160, RZ, RZ, R134 ;  /* 0x000000ffffa07224 */ /* 0x000fe200078e0086 */
[----:B------:R-:W-:Y:S01]  /*14790*/  LEA.HI.X.SX32 R129, R135, R250, 0x2, P6 ;  /* 0x000000fa87817211 */ /* 0x000fe200030f16ff */
[----:B------:R-:W-:Y:S01]  /*147a0*/  IMAD.MOV.U32 R146, RZ, RZ, R120 ;  /* 0x000000ffff927224 */ /* 0x000fe200078e0078 */
[----:B------:R-:W-:Y:S02]  /*147b0*/  LEA R134, P6, R140, R0, 0x2 ;  /* 0x000000008c867211 */ /* 0x000fe400078c10ff */
[----:B------:R-:W-:Y:S02]  /*147c0*/  LEA.HI.X.SX32 R137, R142, R250, 0x2, P0 ;  /* 0x000000fa8e897211 */ /* 0x000fe400000f16ff */
[----:B------:R-:W-:Y:S01]  /*147d0*/  LEA R142, P0, R148, R0, 0x2 ;  /* 0x00000000948e7211 */ /* 0x000fe200078010ff */
[----:B------:R-:W-:Y:S01]  /*147e0*/  IMAD.MOV.U32 R152, RZ, RZ, R126 ;  /* 0x000000ffff987224 */ /* 0x000fe200078e007e */
[----:B------:R-:W-:-:S02]  /*147f0*/  LEA.HI.X.SX32 R135, R140, R250, 0x2, P6 ;  /* 0x000000fa8c877211 */ /* 0x000fc400030f16ff */
[----:B------:R-:W-:Y:S02]  /*14800*/  LEA R140, P6, R146, R0, 0x2 ;  /* 0x00000000928c7211 */ /* 0x000fe400078c10ff */
[----:B------:R-:W-:Y:S02]  /*14810*/  LEA.HI.X.SX32 R143, R148, R250, 0x2, P0 ;  /* 0x000000fa948f7211 */ /* 0x000fe400000f16ff */
[----:B------:R-:W-:Y:S01]  /*14820*/  LEA R148, P0, R154, R0, 0x2 ;  /* 0x000000009a947211 */ /* 0x000fe200078010ff */
[----:B------:R-:W-:Y:S01]  /*14830*/  IMAD.MOV.U32 R158, RZ, RZ, R132 ;  /* 0x000000ffff9e7224 */ /* 0x000fe200078e0084 */
[----:B------:R-:W-:Y:S02]  /*14840*/  LEA.HI.X.SX32 R141, R146, R250, 0x2, P6 ;  /* 0x000000fa928d7211 */ /* 0x000fe400030f16ff */
[----:B------:R-:W-:Y:S02]  /*14850*/  LEA R146, P6, R152, R0, 0x2 ;  /* 0x0000000098927211 */ /* 0x000fe400078c10ff */
[----:B------:R-:W-:-:S02]  /*14860*/  LEA.HI.X.SX32 R149, R154, R250, 0x2, P0 ;  /* 0x000000fa9a957211 */ /* 0x000fc400000f16ff */
[----:B------:R-:W-:Y:S02]  /*14870*/  LEA R154, P0, R160, R0, 0x2 ;  /* 0x00000000a09a7211 */ /* 0x000fe400078010ff */
[----:B------:R-:W-:Y:S02]  /*14880*/  LEA.HI.X.SX32 R147, R152, R250, 0x2, P6 ;  /* 0x000000fa98937211 */ /* 0x000fe400030f16ff */
[----:B------:R-:W-:Y:S02]  /*14890*/  LEA R152, P6, R158, R0, 0x2 ;  /* 0x000000009e987211 */ /* 0x000fe400078c10ff */
[----:B------:R-:W-:Y:S02]  /*148a0*/  LEA.HI.X.SX32 R155, R160, R250, 0x2, P0 ;  /* 0x000000faa09b7211 */ /* 0x000fe400000f16ff */
[----:B-----5:R-:W-:Y:S02]  /*148b0*/  LEA R160, P0, R166, R0, 0x2 ;  /* 0x00000000a6a07211 */ /* 0x020fe400078010ff */
[----:B------:R-:W-:-:S02]  /*148c0*/  LEA.HI.X.SX32 R153, R158, R250, 0x2, P6 ;  /* 0x000000fa9e997211 */ /* 0x000fc400030f16ff */
[C---:B------:R-:W-:Y:S02]  /*148d0*/  LEA R158, P6, R165.reuse, R0, 0x2 ;  /* 0x00000000a59e7211 */ /* 0x040fe400078c10ff */
[----:B------:R-:W-:Y:S02]  /*148e0*/  LEA.HI.X.SX32 R161, R166, R250, 0x2, P0 ;  /* 0x000000faa6a17211 */ /* 0x000fe400000f16ff */
[----:B------:R-:W-:Y:S02]  /*148f0*/  LEA R166, P0, R172, R0, 0x2 ;  /* 0x00000000aca67211 */ /* 0x000fe400078010ff */
[----:B------:R-:W-:Y:S02]  /*14900*/  LEA.HI.X.SX32 R159, R165, R250, 0x2, P6 ;  /* 0x000000faa59f7211 */ /* 0x000fe400030f16ff */
[----:B------:R-:W-:Y:S02]  /*14910*/  LEA R164, P6, R170, R0, 0x2 ;  /* 0x00000000aaa47211 */ /* 0x000fe400078c10ff */
[----:B------:R-:W-:-:S02]  /*14920*/  LEA.HI.X.SX32 R167, R172, R250, 0x2, P0 ;  /* 0x000000faaca77211 */ /* 0x000fc400000f16ff */
[----:B------:R-:W-:Y:S02]  /*14930*/  LEA R172, P0, R178, R0, 0x2 ;  /* 0x00000000b2ac7211 */ /* 0x000fe400078010ff */
[----:B------:R-:W-:Y:S02]  /*14940*/  LEA.HI.X.SX32 R165, R170, R250, 0x2, P6 ;  /* 0x000000faaaa57211 */ /* 0x000fe400030f16ff */
[----:B------:R-:W-:Y:S02]  /*14950*/  LEA R170, P6, R176, R0, 0x2 ;  /* 0x00000000b0aa7211 */ /* 0x000fe400078c10ff */
[----:B------:R-:W-:Y:S02]  /*14960*/  LEA.HI.X.SX32 R173, R178, R250, 0x2, P0 ;  /* 0x000000fab2ad7211 */ /* 0x000fe400000f16ff */
[----:B------:R-:W-:Y:S02]  /*14970*/  LEA R178, P0, R185, R0, 0x2 ;  /* 0x00000000b9b27211 */ /* 0x000fe400078010ff */
[----:B------:R-:W-:Y:S01]  /*14980*/  LEA.HI.X.SX32 R171, R176, R250, 0x2, P6 ;  /* 0x000000fab0ab7211 */ /* 0x000fe200030f16ff */
[----:B------:R-:W-:Y:S01]  /*14990*/  IMAD.MOV.U32 R35, RZ, RZ, R184 ;  /* 0x000000ffff237224 */ /* 0x000fe200078e00b8 */
[----:B------:R-:W-:-:S02]  /*149a0*/  LEA R176, P6, R182, R0, 0x2 ;  /* 0x00000000b6b07211 */ /* 0x000fc400078c10ff */
[----:B------:R-:W-:Y:S02]  /*149b0*/  LEA.HI.X.SX32 R179, R185, R250, 0x2, P0 ;  /* 0x000000fab9b37211 */ /* 0x000fe400000f16ff */
[----:B------:R-:W-:Y:S02]  /*149c0*/  LEA R184, P0, R190, R0, 0x2 ;  /* 0x00000000beb87211 */ /* 0x000fe400078010ff */
[----:B------:R-:W-:Y:S02]  /*149d0*/  LEA.HI.X.SX32 R177, R182, R250, 0x2, P6 ;  /* 0x000000fab6b17211 */ /* 0x000fe400030f16ff */
[----:B------:R-:W-:Y:S02]  /*149e0*/  LEA R182, P6, R188, R0, 0x2 ;  /* 0x00000000bcb67211 */ /* 0x000fe400078c10ff */
[----:B------:R-:W-:Y:S02]  /*149f0*/  LEA.HI.X.SX32 R185, R190, R250, 0x2, P0 ;  /* 0x000000fabeb97211 */ /* 0x000fe400000f16ff */
[----:B------:R-:W-:-:S02]  /*14a00*/  LEA R190, P0, R2, R0, 0x2 ;  /* 0x0000000002be7211 */ /* 0x000fc400078010ff */
[----:B------:R-:W-:Y:S02]  /*14a10*/  LEA.HI.X.SX32 R183, R188, R250, 0x2, P6 ;  /* 0x000000fabcb77211 */ /* 0x000fe400030f16ff */
[----:B------:R-:W-:Y:S02]  /*14a20*/  LEA R188, P6, R194, R0, 0x2 ;  /* 0x00000000c2bc7211 */ /* 0x000fe400078c10ff */
[----:B------:R-:W-:Y:S02]  /*14a30*/  LEA.HI.X.SX32 R191, R2, R250, 0x2, P0 ;  /* 0x000000fa02bf7211 */ /* 0x000fe400000f16ff */
[----:B------:R-:W5:Y:S01]  /*14a40*/  LDL.LU R2, [R1+0x4c4] ;  /* 0x0004c40001027983 */ /* 0x000f620000300800 */
[----:B------:R-:W-:Y:S02]  /*14a50*/  LEA R196, P0, R34, R0, 0x2 ;  /* 0x0000000022c47211 */ /* 0x000fe400078010ff */
[----:B------:R-:W-:Y:S01]  /*14a60*/  LEA.HI.X.SX32 R189, R194, R250, 0x2, P6 ;  /* 0x000000fac2bd7211 */ /* 0x000fe200030f16ff */
[----:B------:R-:W5:Y:S01]  /*14a70*/  LDL.LU R18, [R1+0x4c8] ;  /* 0x0004c80001127983 */ /* 0x000f620000300800 */
[----:B------:R-:W-:-:S02]  /*14a80*/  LEA R194, P6, R200, R0, 0x2 ;  /* 0x00000000c8c27211 */ /* 0x000fc400078c10ff */
[-C--:B------:R-:W-:Y:S01]  /*14a90*/  LEA.HI.X.SX32 R197, R34, R250.reuse, 0x2, P0 ;  /* 0x000000fa22c57211 */ /* 0x080fe200000f16ff */
[----:B------:R-:W5:Y:S01]  /*14aa0*/  LDL.LU R43, [R1+0x4cc] ;  /* 0x0004cc00012b7983 */ /* 0x000f620000300800 */
[----:B------:R-:W-:-:S03]  /*14ab0*/  LEA.HI.X.SX32 R195, R200, R250, 0x2, P6 ;  /* 0x000000fac8c37211 */ /* 0x000fc600030f16ff */
[----:B------:R-:W5:Y:S01]  /*14ac0*/  LDL.LU R34, [R1+0x4d0] ;  /* 0x0004d00001227983 */ /* 0x000f620000300800 */
[C---:B------:R-:W-:Y:S01]  /*14ad0*/  LEA R200, P6, R38.reuse, R0, 0x2 ;  /* 0x0000000026c87211 */ /* 0x040fe200078c10ff */
[----:B------:R-:W-:Y:S02]  /*14ae0*/  IMAD.MOV.U32 R26, RZ, RZ, R35 ;  /* 0x000000ffff1a7224 */ /* 0x000fe400078e0023 */
[----:B------:R-:W5:Y:S01]  /*14af0*/  LDL.LU R35, [R1+0x4d4] ;  /* 0x0004d40001237983 */ /* 0x000f620000300800 */
[----:B------:R-:W-:-:S03]  /*14b00*/  LEA.HI.X.SX32 R201, R38, R250, 0x2, P6 ;  /* 0x000000fa26c97211 */ /* 0x000fc600030f16ff */
[----:B------:R-:W5:Y:S04]  /*14b10*/  LDL.LU R38, [R1+0x4d8] ;  /* 0x0004d80001267983 */ /* 0x000f680000300800 */
[----:B------:R-:W5:Y:S04]  /*14b20*/  LDL.LU R11, [R1+0x4dc] ;  /* 0x0004dc00010b7983 */ /* 0x000f680000300800 */
[----:B------:R-:W5:Y:S04]  /*14b30*/  LDL.LU R48, [R1+0x4e0] ;  /* 0x0004e00001307983 */ /* 0x000f680000300800 */
[----:B------:R-:W5:Y:S01]  /*14b40*/  LDL.LU R10, [R1+0x4e4] ;  /* 0x0004e400010a7983 */ /* 0x000f620000300800 */
[----:B------:R-:W-:-:S02]  /*14b50*/  LEA R114, P2, R121, R0, 0x2 ;  /* 0x0000000079727211 */ /* 0x000fc400078410ff */
[----:B------:R-:W-:Y:S01]  /*14b60*/  LEA R202, P0, R208, R0, 0x2 ;  /* 0x00000000d0ca7211 */ /* 0x000fe200078010ff */
[----:B------:R-:W5:Y:S01]  /*14b70*/  LDL.LU R249, [R1+0x4e8] ;  /* 0x0004e80001f97983 */ /* 0x000f620000300800 */
[----:B------:R-:W-:Y:S02]  /*14b80*/  LEA.HI.X.SX32 R115, R121, R250, 0x2, P2 ;  /* 0x000000fa79737211 */ /* 0x000fe400010f16ff */
[C---:B------:R-:W-:Y:S01]  /*14b90*/  LEA R120, P2, R127.reuse, R0, 0x2 ;  /* 0x000000007f787211 */ /* 0x040fe200078410ff */
[----:B------:R-:W5:Y:S03]  /*14ba0*/  LDL.LU R248, [R1+0x4ec] ;  /* 0x0004ec0001f87983 */ /* 0x000f660000300800 */
[----:B------:R-:W-:Y:S02]  /*14bb0*/  LEA.HI.X.SX32 R121, R127, R250, 0x2, P2 ;  /* 0x000000fa7f797211 */ /* 0x000fe400010f16ff */
[----:B------:R-:W-:-:S04]  /*14bc0*/  LEA R126, P2, R133, R0, 0x2 ;  /* 0x00000000857e7211 */ /* 0x000fc800078410ff */
        /* <DEDUP_REMOVED lines=25> */
[-C--:B----4-:R-:W-:Y:S02]  /*14d60*/  LEA R204, P2, R210, R0.reuse, 0x2 ;  /* 0x00000000d2cc7211 */ /* 0x090fe400078410ff */
[----:B--2---:R-:W-:Y:S02]  /*14d70*/  LEA R206, P6, R212, R0, 0x2 ;  /* 0x00000000d4ce7211 */ /* 0x004fe400078c10ff */
[----:B------:R-:W-:Y:S02]  /*14d80*/  LEA.HI.X.SX32 R203, R208, R250, 0x2, P0 ;  /* 0x000000fad0cb7211 */ /* 0x000fe400000f16ff */
[----:B---3--:R-:W-:Y:S02]  /*14d90*/  LEA R208, P0, R214, R0, 0x2 ;  /* 0x00000000d6d07211 */ /* 0x008fe400078010ff */
[----:B------:R-:W-:-:S02]  /*14da0*/  LEA.HI.X.SX32 R205, R210, R250, 0x2, P2 ;  /* 0x000000fad2cd7211 */ /* 0x000fc400010f16ff */
[----:B------:R-:W-:Y:S02]  /*14db0*/  LEA R210, P2, R216, R0, 0x2 ;  /* 0x00000000d8d27211 */ /* 0x000fe400078410ff */
[----:B------:R-:W-:Y:S02]  /*14dc0*/  LEA.HI.X.SX32 R207, R212, R250, 0x2, P6 ;  /* 0x000000fad4cf7211 */ /* 0x000fe400030f16ff */
[----:B------:R-:W-:Y:S02]  /*14dd0*/  LEA R212, P6, R19, R0, 0x2 ;  /* 0x0000000013d47211 */ /* 0x000fe400078c10ff */
[----:B------:R-:W-:Y:S02]  /*14de0*/  LEA.HI.X.SX32 R209, R214, R250, 0x2, P0 ;  /* 0x000000fad6d17211 */ /* 0x000fe400000f16ff */
[----:B------:R-:W-:Y:S02]  /*14df0*/  LEA R214, P0, R27, R0, 0x2 ;  /* 0x000000001bd67211 */ /* 0x000fe400078010ff */
[----:B------:R-:W-:-:S02]  /*14e00*/  LEA.HI.X.SX32 R211, R216, R250, 0x2, P2 ;  /* 0x000000fad8d37211 */ /* 0x000fc400010f16ff */
[-C--:B------:R-:W-:Y:S02]  /*14e10*/  LEA.HI.X.SX32 R213, R19, R250.reuse, 0x2, P6 ;  /* 0x000000fa13d57211 */ /* 0x080fe400030f16ff */
[----:B------:R-:W-:Y:S01]  /*14e20*/  LEA.HI.X.SX32 R215, R27, R250, 0x2, P0 ;  /* 0x000000fa1bd77211 */ /* 0x000fe200000f16ff */
[----:B------:R-:W2:Y:S04]  /*14e30*/  LDL.LU R19, [R1+0x4f0] ;  /* 0x0004f00001137983 */ /* 0x000ea80000300800 */
[----:B------:R-:W3:Y:S01]  /*14e40*/  LDL.LU R27, [R1+0x4f4] ;  /* 0x0004f400011b7983 */ /* 0x000ee20000300800 */
[----:B------:R-:W-:Y:S02]  /*14e50*/  IMAD R24, R224, c[0x0][0x190], RZ ;  /* 0x00006400e0187a24 */ /* 0x000fe400078e02ff */
[----:B------:R-:W-:-:S02]  /*14e60*/  IMAD R16, R226, c[0x0][0x190], RZ ;  /* 0x00006400e2107a24 */ /* 0x000fc400078e02ff */
[----:B------:R-:W-:Y:S02]  /*14e70*/  IMAD R25, R225, c[0x0][0x190], RZ ;  /* 0x00006400e1197a24 */ /* 0x000fe400078e02ff */
[----:B------:R-:W-:Y:S02]  /*14e80*/  IMAD R17, R227, c[0x0][0x190], RZ ;  /* 0x00006400e3117a24 */ /* 0x000fe400078e02ff */
[----:B------:R-:W-:Y:S02]  /*14e90*/  IMAD R8, R228, c[0x0][0x190], RZ ;  /* 0x00006400e4087a24 */ /* 0x000fe400078e02ff */
[----:B------:R-:W-:Y:S02]  /*14ea0*/  IMAD R30, R232, c[0x0][0x190], RZ ;  /* 0x00006400e81e7a24 */ /* 0x000fe400078e02ff */
[----:B------:R-:W-:Y:S02]  /*14eb0*/  IMAD R9, R229, c[0x0][0x190], RZ ;  /* 0x00006400e5097a24 */ /* 0x000fe400078e02ff */
[----:B------:R-:W-:Y:S01]  /*14ec0*/  IMAD R51, R233, c[0x0][0x190], RZ ;  /* 0x00006400e9337a24 */ /* 0x000fe200078e02ff */
[----:B-----5:R-:W-:-:S02]  /*14ed0*/  LEA R216, P2, R2, R0, 0x2 ;  /* 0x0000000002d87211 */ /* 0x020fc400078410ff */
[----:B------:R-:W-:Y:S02]  /*14ee0*/  LEA R218, P6, R18, R0, 0x2 ;  /* 0x0000000012da7211 */ /* 0x000fe400078c10ff */
[----:B------:R-:W-:Y:S02]  /*14ef0*/  LEA.HI.X.SX32 R217, R2, R250, 0x2, P2 ;  /* 0x000000fa02d97211 */ /* 0x000fe400010f16ff */
[C---:B------:R-:W-:Y:S01]  /*14f00*/  LEA R220, P0, R43.reuse, R0, 0x2 ;  /* 0x000000002bdc7211 */ /* 0x040fe200078010ff */
[----:B------:R-:W4:Y:S01]  /*14f10*/  LDL.LU R2, [R1+0x4f8] ;  /* 0x0004f80001027983 */ /* 0x000f220000300800 */
[----:B------:R-:W-:Y:S02]  /*14f20*/  LEA.HI.X.SX32 R219, R18, R250, 0x2, P6 ;  /* 0x000000fa12db7211 */ /* 0x000fe400030f16ff */
[C---:B------:R-:W-:Y:S01]  /*14f30*/  LEA R222, P2, R34.reuse, R0, 0x2 ;  /* 0x0000000022de7211 */ /* 0x040fe200078410ff */
[----:B------:R-:W-:Y:S01]  /*14f40*/  IMAD.MOV.U32 R18, RZ, RZ, R26 ;  /* 0x000000ffff127224 */ /* 0x000fe200078e001a */
[-C--:B------:R-:W-:Y:S01]  /*14f50*/  LEA.HI.X.SX32 R221, R43, R250.reuse, 0x2, P0 ;  /* 0x000000fa2bdd7211 */ /* 0x080fe200000f16ff */
[----:B------:R-:W5:Y:S01]  /*14f60*/  LDL.LU R26, [R1+0x4fc] ;  /* 0x0004fc00011a7983 */ /* 0x000f620000300800 */
[----:B------:R-:W-:-:S03]  /*14f70*/  LEA.HI.X.SX32 R223, R34, R250, 0x2, P2 ;  /* 0x000000fa22df7211 */ /* 0x000fc600010f16ff */
[----:B------:R-:W5:Y:S01]  /*14f80*/  LDL.LU R43, [R1+0x500] ;  /* 0x00050000012b7983 */ /* 0x000f620000300800 */
[----:B------:R-:W-:-:S03]  /*14f90*/  LEA R224, P6, R35, R0, 0x2 ;  /* 0x0000000023e07211 */ /* 0x000fc600078c10ff */
[----:B------:R-:W5:Y:S01]  /*14fa0*/  LDL.LU R34, [R1+0x504] ;  /* 0x0005040001227983 */ /* 0x000f620000300800 */
[C---:B------:R-:W-:Y:S02]  /*14fb0*/  LEA R226, P0, R38.reuse, R0, 0x2 ;  /* 0x0000000026e27211 */ /* 0x040fe400078010ff */
[-C--:B------:R-:W-:Y:S02]  /*14fc0*/  LEA.HI.X.SX32 R225, R35, R250.reuse, 0x2, P6 ;  /* 0x000000fa23e17211 */ /* 0x080fe400030f16ff */
        /* <DEDUP_REMOVED lines=9> */
[----:B------:R-:W5:Y:S04]  /*15060*/  LDL.LU R40, [R1+0x518] ;  /* 0x0005180001287983 */ /* 0x000f680000300800 */
[----:B------:R-:W5:Y:S01]  /*15070*/  LDL.LU R10, [R1+0x51c] ;  /* 0x00051c00010a7983 */ /* 0x000f620000300800 */
[----:B------:R-:W-:Y:S01]  /*15080*/  IMAD R46, R230, c[0x0][0x190], RZ ;  /* 0x00006400e62e7a24 */ /* 0x000fe200078e02ff */
[----:B------:R-:W-:Y:S01]  /*15090*/  LEA R230, P6, R48, R0, 0x2 ;  /* 0x0000000030e67211 */ /* 0x000fe200078c10ff */
[----:B------:R-:W-:Y:S02]  /*150a0*/  IMAD R47, R231, c[0x0][0x190], RZ ;  /* 0x00006400e72f7a24 */ /* 0x000fe400078e02ff */
[----:B------:R-:W-:Y:S01]  /*150b0*/  IMAD R23, R236, c[0x0][0x190], RZ ;  /* 0x00006400ec177a24 */ /* 0x000fe200078e02ff */
[----:B------:R-:W-:-:S02]  /*150c0*/  LEA.HI.X.SX32 R231, R48, R250, 0x2, P6 ;  /* 0x000000fa30e77211 */ /* 0x000fc400030f16ff */
[-C--:B------:R-:W-:Y:S01]  /*150d0*/  LEA R236, P6, R248, R0.reuse, 0x2 ;  /* 0x00000000f8ec7211 */ /* 0x080fe200078c10ff */
[----:B------:R-:W-:Y:S01]  /*150e0*/  IMAD R31, R234, c[0x0][0x190], RZ ;  /* 0x00006400ea1f7a24 */ /* 0x000fe200078e02ff */
[----:B------:R-:W-:Y:S01]  /*150f0*/  LEA R234, P2, R249, R0, 0x2 ;  /* 0x00000000f9ea7211 */ /* 0x000fe200078410ff */
[----:B------:R-:W-:Y:S01]  /*15100*/  IMAD R14, R237, c[0x0][0x190], RZ ;  /* 0x00006400ed0e7a24 */ /* 0x000fe200078e02ff */
[-C--:B------:R-:W-:Y:S01]  /*15110*/  LEA.HI.X.SX32 R237, R248, R250.reuse, 0x2, P6 ;  /* 0x000000faf8ed7211 */ /* 0x080fe200030f16ff */
[----:B------:R-:W-:Y:S02]  /*15120*/  IMAD R45, R242, c[0x0][0x190], RZ ;  /* 0x00006400f22d7a24 */ /* 0x000fe400078e02ff */
[----:B------:R-:W-:Y:S02]  /*15130*/  IMAD R15, R238, c[0x0][0x190], RZ ;  /* 0x00006400ee0f7a24 */ /* 0x000fe400078e02ff */
[----:B------:R-:W-:Y:S01]  /*15140*/  IMAD R22, R235, c[0x0][0x190], RZ ;  /* 0x00006400eb167a24 */ /* 0x000fe200078e02ff */
[----:B------:R-:W-:Y:S01]  /*15150*/  LEA.HI.X.SX32 R235, R249, R250, 0x2, P2 ;  /* 0x000000faf9eb7211 */ /* 0x000fe200010f16ff */
[----:B------:R-:W-:Y:S01]  /*15160*/  IMAD R7, R240, c[0x0][0x190], RZ ;  /* 0x00006400f0077a24 */ /* 0x000fe200078e02ff */
[----:B------:R-:W5:Y:S01]  /*15170*/  LDL.LU R249, [R1+0x520] ;  /* 0x0005200001f97983 */ /* 0x000f620000300800 */
[----:B------:R-:W-:-:S02]  /*15180*/  IMAD R36, R243, c[0x0][0x190], RZ ;  /* 0x00006400f3247a24 */ /* 0x000fc400078e02ff */
[----:B------:R-:W-:Y:S01]  /*15190*/  IMAD R6, R239, c[0x0][0x190], RZ ;  /* 0x00006400ef067a24 */ /* 0x000fe200078e02ff */
[----:B------:R-:W5:Y:S01]  /*151a0*/  LDL.LU R248, [R1+0x524] ;  /* 0x0005240001f87983 */ /* 0x000f620000300800 */
[----:B------:R-:W-:Y:S02]  /*151b0*/  IMAD R37, R244, c[0x0][0x190], RZ ;  /* 0x00006400f4257a24 */ /* 0x000fe400078e02ff */
[----:B------:R-:W-:Y:S02]  /*151c0*/  IMAD R44, R241, c[0x0][0x190], RZ ;  /* 0x00006400f12c7a24 */ /* 0x000fe400078e02ff */
[----:B------:R-:W-:Y:S02]  /*151d0*/  IMAD R29, R246, c[0x0][0x190], RZ ;  /* 0x00006400f61d7a24 */ /* 0x000fe400078e02ff */
[----:B------:R-:W-:Y:S02]  /*151e0*/  IMAD.MOV.U32 R48, RZ, RZ, R3 ;  /* 0x000000ffff307224 */ /* 0x000fe400078e0003 */
[----:B------:R-:W-:-:S02]  /*151f0*/  IMAD R28, R245, c[0x0][0x190], RZ ;  /* 0x00006400f51c7a24 */ /* 0x000fc400078e02ff */
[----:B------:R-:W-:Y:S02]  /*15200*/  IMAD R20, R247, c[0x0][0x190], RZ ;  /* 0x00006400f7147a24 */ /* 0x000fe400078e02ff */
[----:B------:R-:W-:Y:S01]  /*15210*/  IMAD.MOV.U32 R49, RZ, RZ, R18 ;  /* 0x000000ffff317224 */ /* 0x000fe200078e0012 */
[-C--:B--2---:R-:W-:Y:S02]  /*15220*/  LEA R238, P0, R19, R0.reuse, 0x2 ;  /* 0x0000000013ee7211 */ /* 0x084fe400078010ff */
[----:B---3--:R-:W-:Y:S02]  /*15230*/  LEA R240, P2, R27, R0, 0x2 ;  /* 0x000000001bf07211 */ /* 0x008fe400078410ff */
[-C--:B------:R-:W-:Y:S02]  /*15240*/  LEA.HI.X.SX32 R239, R19, R250.reuse, 0x2, P0 ;  /* 0x000000fa13ef7211 */ /* 0x080fe400000f16ff */
[----:B------:R-:W-:Y:S01]  /*15250*/  LEA.HI.X.SX32 R241, R27, R250, 0x2, P2 ;  /* 0x000000fa1bf17211 */ /* 0x000fe200010f16ff */
[----:B------:R-:W2:Y:S04]  /*15260*/  LDL.LU R19, [R1+0x528] ;  /* 0x0005280001137983 */ /* 0x000ea80000300800 */
[----:B------:R-:W3:Y:S01]  /*15270*/  LDL.LU R18, [R1+0x52c] ;  /* 0x00052c0001127983 */ /* 0x000ee20000300800 */
[----:B----4-:R-:W-:-:S04]  /*15280*/  LEA R242, P6, R2, R0, 0x2 ;  /* 0x0000000002f27211 */ /* 0x010fc800078c10ff */
[----:B------:R-:W-:Y:S02]  /*15290*/  LEA.HI.X.SX32 R243, R2, R250, 0x2, P6 ;  /* 0x000000fa02f37211 */ /* 0x000fe400030f16ff */
[-C--:B-----5:R-:W-:Y:S02]  /*152a0*/  LEA R244, P0, R26, R0.reuse, 0x2 ;  /* 0x000000001af47211 */ /* 0x0a0fe400078010ff */
[-C--:B------:R-:W-:Y:S02]  /*152b0*/  LEA R246, P2, R43, R0.reuse, 0x2 ;  /* 0x000000002bf67211 */ /* 0x080fe400078410ff */
[----:B------:R-:W-:Y:S02]  /*152c0*/  LEA R2, P6, R34, R0, 0x2 ;  /* 0x0000000022027211 */ /* 0x000fe400078c10ff */
[-C--:B------:R-:W-:Y:S02]  /*152d0*/  LEA.HI.X.SX32 R245, R26, R250.reuse, 0x2, P0 ;  /* 0x000000fa1af57211 */ /* 0x080fe400000f16ff */
[----:B------:R-:W-:-:S02]  /*152e0*/  LEA.HI.X.SX32 R3, R34, R250, 0x2, P6 ;  /* 0x000000fa22037211 */ /* 0x000fc400030f16ff */
[----:B------:R-:W-:Y:S02]  /*152f0*/  LEA R26, P0, R35, R0, 0x2 ;  /* 0x00000000231a7211 */ /* 0x000fe400078010ff */
[----:B------:R-:W-:Y:S02]  /*15300*/  LEA.HI.X.SX32 R247, R43, R250, 0x2, P2 ;  /* 0x000000fa2bf77211 */ /* 0x000fe400010f16ff */
[----:B------:R-:W-:Y:S01]  /*15310*/  LEA R32, P2, R38, R0, 0x2 ;  /* 0x0000000026207211 */ /* 0x000fe200078410ff */
[----:B------:R-:W4:Y:S01]  /*15320*/  LDL.LU R43, [R1+0x534] ;  /* 0x00053400012b7983 */ /* 0x000f220000300800 */
[----:B------:R-:W-:-:S03]  /*15330*/  LEA.HI.X.SX32 R27, R35, R250, 0x2, P0 ;  /* 0x000000fa231b7211 */ /* 0x000fc600000f16ff */
[----:B------:R1:W-:Y:S01]  /*15340*/  STL.64 [R1+0x318], R2 ;  /* 0x0003180201007387 */ /* 0x0003e20000100a00 */
[----:B------:R-:W-:-:S03]  /*15350*/  LEA.HI.X.SX32 R33, R38, R250, 0x2, P2 ;  /* 0x000000fa26217211 */ /* 0x000fc600010f16ff */
[----:B------:R5:W-:Y:S04]  /*15360*/  STL.64 [R1+0x320], R26 ;  /* 0x0003201a01007387 */ /* 0x000be80000100a00 */
[----:B------:R-:W2:Y:S01]  /*15370*/  LDL.LU R38, [R1+0x538] ;  /* 0x0005380001267983 */ /* 0x000ea20000300800 */
[----:B-1----:R-:W-:-:S03]  /*15380*/  LEA R2, P6, R41, R0, 0x2 ;  /* 0x0000000029027211 */ /* 0x002fc600078c10ff */
[----:B------:R1:W-:Y:S01]  /*15390*/  STL.64 [R1+0x328], R32 ;  /* 0x0003282001007387 */ /* 0x0003e20000100a00 */
[----:B------:R-:W-:-:S03]  /*153a0*/  LEA.HI.X.SX32 R3, R41, R250, 0x2, P6 ;  /* 0x000000fa29037211 */ /* 0x000fc600030f16ff */
[----:B------:R-:W2:Y:S01]  /*153b0*/  LDL.LU R252, [R1+0x540] ;  /* 0x0005400001fc7983 */ /* 0x000ea20000300800 */
[CC--:B-----5:R-:W-:Y:S02]  /*153c0*/  LEA R26, P0, R11.reuse, R0.reuse, 0x2 ;  /* 0x000000000b1a7211 */ /* 0x0e0fe400078010ff */
[C---:B------:R-:W-:Y:S01]  /*153d0*/  LEA R34, P2, R40.reuse, R0, 0x2 ;  /* 0x0000000028227211 */ /* 0x040fe200078410ff */
[----:B------:R5:W-:Y:S01]  /*153e0*/  STL.64 [R1+0x330], R2 ;  /* 0x0003300201007387 */ /* 0x000be20000100a00 */
[-C--:B------:R-:W-:Y:S02]  /*153f0*/  LEA.HI.X.SX32 R27, R11, R250.reuse, 0x2, P0 ;  /* 0x000000fa0b1b7211 */ /* 0x080fe400000f16ff */
[----:B------:R-:W-:Y:S01]  /*15400*/  LEA.HI.X.SX32 R35, R40, R250, 0x2, P2 ;  /* 0x000000fa28237211 */ /* 0x000fe200010f16ff */
[----:B-1----:R-:W2:Y:S04]  /*15410*/  LDL.LU R33, [R1+0x544] ;  /* 0x0005440001217983 */ /* 0x002ea80000300800 */
[----:B------:R-:W2:Y:S01]  /*15420*/  LDL.LU R11, [R1+0x548] ;  /* 0x00054800010b7983 */ /* 0x000ea20000300800 */
[----:B-----5:R-:W-:-:S03]  /*15430*/  LEA R2, P6, R10, R0, 0x2 ;  /* 0x000000000a027211 */ /* 0x020fc600078c10ff */
[----:B------:R-:W5:Y:S01]  /*15440*/  LDL.LU R32, [R1+0x54c] ;  /* 0x00054c0001207983 */ /* 0x000f620000300800 */
[----:B------:R-:W-:-:S03]  /*15450*/  LEA.HI.X.SX32 R3, R10, R250, 0x2, P6 ;  /* 0x000000fa0a037211 */ /* 0x000fc600030f16ff */
[----:B------:R-:W-:Y:S04]  /*15460*/  STL.64 [R1+0x338], R26 ;  /* 0x0003381a01007387 */ /* 0x000fe80000100a00 */
[----:B------:R-:W2:Y:S04]  /*15470*/  LDL.LU R41, [R1+0x550] ;  /* 0x0005500001297983 */ /* 0x000ea80000300800 */
[----:B------:R-:W-:Y:S04]  /*15480*/  STL.64 [R1+0x340], R34 ;  /* 0x0003402201007387 */ /* 0x000fe80000100a00 */
[----:B------:R1:W-:Y:S04]  /*15490*/  STL.64 [R1+0x348], R2 ;  /* 0x0003480201007387 */ /* 0x0003e80000100a00 */
[----:B-1----:R-:W2:Y:S01]  /*154a0*/  LDL.LU R2, [R1+0x150c] ;  /* 0x00150c0001027983 */ /* 0x002ea20000300800 */
[----:B------:R-:W-:-:S03]  /*154b0*/  IMAD.MOV.U32 R35, RZ, RZ, R49 ;  /* 0x000000ffff237224 */ /* 0x000fc600078e0031 */
[----:B------:R-:W4:Y:S01]  /*154c0*/  LDL.LU R40, [R1+0x554] ;  /* 0x0005540001287983 */ /* 0x000f220000300800 */
[----:B------:R-:W-:-:S03]  /*154d0*/  LEA R26, P0, R249, R0, 0x2 ;  /* 0x00000000f91a7211 */ /* 0x000fc600078010ff */
[----:B------:R-:W4:Y:S01]  /*154e0*/  LDL.LU R49, [R1+0x558] ;  /* 0x0005580001317983 */ /* 0x000f220000300800 */
[----:B------:R-:W-:Y:S01]  /*154f0*/  IMAD.MOV.U32 R3, RZ, RZ, R48 ;  /* 0x000000ffff037224 */ /* 0x000fe200078e0030 */
[----:B------:R-:W-:Y:S02]  /*15500*/  LEA.HI.X.SX32 R27, R249, R250, 0x2, P0 ;  /* 0x000000faf91b7211 */ /* 0x000fe400000f16ff */
[----:B------:R-:W4:Y:S01]  /*15510*/  LDL.LU R48, [R1+0x55c] ;  /* 0x00055c0001307983 */ /* 0x000f220000300800 */
[----:B------:R-:W-:-:S03]  /*15520*/  LEA R34, P2, R248, R0, 0x2 ;  /* 0x00000000f8227211 */ /* 0x000fc600078410ff */
[----:B------:R-:W4:Y:S04]  /*15530*/  LDL.LU R249, [R1+0x560] ;  /* 0x0005600001f97983 */ /* 0x000f280000300800 */
[----:B------:R1:W-:Y:S02]  /*15540*/  STL.64 [R1+0x350], R26 ;  /* 0x0003501a01007387 */ /* 0x0003e40000100a00 */
[----:B-1----:R-:W-:Y:S01]  /*15550*/  IMAD.MOV.U32 R27, RZ, RZ, R35 ;  /* 0x000000ffff1b7224 */ /* 0x002fe200078e0023 */
[----:B------:R-:W-:Y:S02]  /*15560*/  LEA.HI.X.SX32 R35, R248, R250, 0x2, P2 ;  /* 0x000000faf8237211 */ /* 0x000fe400010f16ff */
[----:B------:R-:W5:Y:S04]  /*15570*/  LDL.LU R248, [R1+0x564] ;  /* 0x0005640001f87983 */ /* 0x000f680000300800 */
[----:B------:R1:W-:Y:S02]  /*15580*/  STL.64 [R1+0x358], R34 ;  /* 0x0003582201007387 */ /* 0x0003e40000100a00 */
[-C--:B-1----:R-:W-:Y:S01]  /*15590*/  LEA R34, P2, R3, R0.reuse, 0x2 ;  /* 0x0000000003227211 */ /* 0x082fe200078410ff */
[----:B------:R-:W-:Y:S01]  /*155a0*/  IMAD.MOV.U32 R35, RZ, RZ, R3 ;  /* 0x000000ffff237224 */ /* 0x000fe200078e0003 */
[----:B---3--:R-:W-:-:S04]  /*155b0*/  LEA R26, P0, R18, R0, 0x2 ;  /* 0x00000000121a7211 */ /* 0x008fc800078010ff */
[----:B------:R-:W-:Y:S01]  /*155c0*/  LEA.HI.X.SX32 R35, R35, R250, 0x2, P2 ;  /* 0x000000fa23237211 */ /* 0x000fe200010f16ff */
[----:B--2---:R-:W-:Y:S01]  /*155d0*/  IMAD.MOV.U32 R10, RZ, RZ, R2 ;  /* 0x000000ffff0a7224 */ /* 0x004fe200078e0002 */
[----:B------:R-:W-:-:S04]  /*155e0*/  LEA R2, P6, R19, R0, 0x2 ;  /* 0x0000000013027211 */ /* 0x000fc800078c10ff */
[-C--:B------:R-:W-:Y:S02]  /*155f0*/  LEA.HI.X.SX32 R3, R19, R250.reuse, 0x2, P6 ;  /* 0x000000fa13037211 */ /* 0x080fe400030f16ff */
[----:B------:R-:W2:Y:S04]  /*15600*/  LDL.LU R19, [R1+0x568] ;  /* 0x0005680001137983 */ /* 0x000ea80000300800 */
[----:B------:R1:W-:Y:S02]  /*15610*/  STL.64 [R1+0x360], R2 ;  /* 0x0003600201007387 */ /* 0x0003e40000100a00 */
[----:B-1----:R-:W-:Y:S01]  /*15620*/  IMAD.MOV.U32 R3, RZ, RZ, R27 ;  /* 0x000000ffff037224 */ /* 0x002fe200078e001b */
[----:B------:R-:W-:Y:S02]  /*15630*/  LEA.HI.X.SX32 R27, R18, R250, 0x2, P0 ;  /* 0x000000fa121b7211 */ /* 0x000fe400000f16ff */
[----:B------:R-:W3:Y:S01]  /*15640*/  LDL.LU R18, [R1+0x56c] ;  /* 0x00056c0001127983 */ /* 0x000ee20000300800 */
[----:B----4-:R-:W-:-:S03]  /*15650*/  LEA R2, P6, R43, R0, 0x2 ;  /* 0x000000002b027211 */ /* 0x010fc600078c10ff */
[----:B------:R1:W-:Y:S02]  /*15660*/  STL.64 [R1+0x368], R26 ;  /* 0x0003681a01007387 */ /* 0x0003e40000100a00 */
[-C--:B-1----:R-:W-:Y:S01]  /*15670*/  LEA R26, P0, R38, R0.reuse, 0x2 ;  /* 0x00000000261a7211 */ /* 0x082fe200078010ff */
[----:B------:R-:W-:Y:S02]  /*15680*/  IMAD.MOV.U32 R27, RZ, RZ, R38 ;  /* 0x000000ffff1b7224 */ /* 0x000fe400078e0026 */
[----:B------:R-:W4:Y:S04]  /*15690*/  LDL.LU R38, [R1+0x1508] ;  /* 0x0015080001267983 */ /* 0x000f280000300800 */
[----:B------:R1:W-:Y:S02]  /*156a0*/  STL.64 [R1+0x370], R34 ;  /* 0x0003702201007387 */ /* 0x0003e40000100a00 */
[----:B-1----:R-:W-:Y:S01]  /*156b0*/  LEA R34, P2, R3, R0, 0x2 ;  /* 0x0000000003227211 */ /* 0x002fe200078410ff */
[----:B------:R-:W-:Y:S01]  /*156c0*/  IMAD.MOV.U32 R35, RZ, RZ, R3 ;  /* 0x000000ffff237224 */ /* 0x000fe200078e0003 */
[----:B------:R-:W-:-:S02]  /*156d0*/  LEA.HI.X.SX32 R3, R43, R250, 0x2, P6 ;  /* 0x000000fa2b037211 */ /* 0x000fc400030f16ff */
[----:B------:R-:W4:Y:S01]  /*156e0*/  LDL.LU R43, [R1+0x570] ;  /* 0x00057000012b7983 */ /* 0x000f220000300800 */
[-C--:B------:R-:W-:Y:S02]  /*156f0*/  LEA.HI.X.SX32 R27, R27, R250.reuse, 0x2, P0 ;  /* 0x000000fa1b1b7211 */ /* 0x080fe400000f16ff */
[----:B------:R-:W-:Y:S01]  /*15700*/  LEA.HI.X.SX32 R35, R35, R250, 0x2, P2 ;  /* 0x000000fa23237211 */ /* 0x000fe200010f16ff */
[----:B------:R1:W-:Y:S04]  /*15710*/  STL.64 [R1+0x378], R2 ;  /* 0x0003780201007387 */ /* 0x0003e80000100a00 */
[----:B------:R5:W-:Y:S04]  /*15720*/  STL.64 [R1+0x380], R26 ;  /* 0x0003801a01007387 */ /* 0x000be80000100a00 */
[----:B------:R5:W-:Y:S01]  /*15730*/  STL.64 [R1+0x388], R34 ;  /* 0x0003882201007387 */ /* 0x000be20000100a00 */
[----:B-1----:R-:W-:-:S02]  /*15740*/  LEA R2, P6, R252, R0, 0x2 ;  /* 0x00000000fc027211 */ /* 0x002fc400078c10ff */
[----:B-----5:R-:W-:Y:S02]  /*15750*/  LEA R26, P0, R33, R0, 0x2 ;  /* 0x00000000211a7211 */ /* 0x020fe400078010ff */
[----:B------:R-:W-:Y:S02]  /*15760*/  LEA.HI.X.SX32 R3, R252, R250, 0x2, P6 ;  /* 0x000000fafc037211 */ /* 0x000fe400030f16ff */
[----:B------:R-:W-:Y:S02]  /*15770*/  LEA R34, P2, R11, R0, 0x2 ;  /* 0x000000000b227211 */ /* 0x000fe400078410ff */
[-C--:B------:R-:W-:Y:S02]  /*15780*/  LEA.HI.X.SX32 R27, R33, R250.reuse, 0x2, P0 ;  /* 0x000000fa211b7211 */ /* 0x080fe400000f16ff */
[----:B------:R-:W-:Y:S01]  /*15790*/  LEA.HI.X.SX32 R35, R11, R250, 0x2, P2 ;  /* 0x000000fa0b237211 */ /* 0x000fe200010f16ff */
[----:B------:R-:W-:Y:S04]  /*157a0*/  STL.64 [R1+0x390], R2 ;  /* 0x0003900201007387 */ /* 0x000fe80000100a00 */
[----:B------:R-:W-:Y:S04]  /*157b0*/  STL.64 [R1+0x398], R26 ;  /* 0x0003981a01007387 */ /* 0x000fe80000100a00 */
[----:B------:R1:W-:Y:S04]  /*157c0*/  STL.64 [R1+0x3a0], R34 ;  /* 0x0003a02201007387 */ /* 0x0003e80000100a00 */
[----:B-1----:R-:W5:Y:S01]  /*157d0*/  LDL.LU.64 R34, [R1+0x1500] ;  /* 0x0015000001227983 */ /* 0x002f620000300a00 */
[----:B------:R-:W-:-:S02]  /*157e0*/  LEA R2, P6, R32, R0, 0x2 ;  /* 0x0000000020027211 */ /* 0x000fc400078c10ff */
[C---:B------:R-:W-:Y:S02]  /*157f0*/  LEA R26, P0, R41.reuse, R0, 0x2 ;  /* 0x00000000291a7211 */ /* 0x040fe400078010ff */
[----:B------:R-:W-:Y:S01]  /*15800*/  LEA.HI.X.SX32 R3, R32, R250, 0x2, P6 ;  /* 0x000000fa20037211 */ /* 0x000fe200030f16ff */
[----:B------:R-:W-:Y:S01]  /*15810*/  IMAD.MOV.U32 R252, RZ, RZ, R10 ;  /* 0x000000fffffc7224 */ /* 0x000fe200078e000a */
[C---:B------:R-:W-:Y:S02]  /*15820*/  LEA R10, P2, R40.reuse, R0, 0x2 ;  /* 0x00000000280a7211 */ /* 0x040fe400078410ff */
[-C--:B------:R-:W-:Y:S01]  /*15830*/  LEA.HI.X.SX32 R27, R41, R250.reuse, 0x2, P0 ;  /* 0x000000fa291b7211 */ /* 0x080fe200000f16ff */
[----:B------:R1:W-:Y:S01]  /*15840*/  STL.64 [R1+0x3a8], R2 ;  /* 0x0003a80201007387 */ /* 0x0003e20000100a00 */
[----:B------:R-:W-:-:S03]  /*15850*/  LEA.HI.X.SX32 R11, R40, R250, 0x2, P2 ;  /* 0x000000fa280b7211 */ /* 0x000fc600010f16ff */
[----:B------:R1:W-:Y:S02]  /*15860*/  STL.64 [R1+0x3b0], R26 ;  /* 0x0003b01a01007387 */ /* 0x0003e40000100a00 */
[----:B-1----:R-:W-:-:S04]  /*15870*/  LEA R2, P6, R49, R0, 0x2 ;  /* 0x0000000031027211 */ /* 0x002fc800078c10ff */
[----:B------:R-:W-:Y:S02]  /*15880*/  LEA.HI.X.SX32 R3, R49, R250, 0x2, P6 ;  /* 0x000000fa31037211 */ /* 0x000fe400030f16ff */
[C---:B------:R-:W-:Y:S01]  /*15890*/  LEA R26, P0, R48.reuse, R0, 0x2 ;  /* 0x00000000301a7211 */ /* 0x040fe200078010ff */
[----:B------:R1:W-:Y:S03]  /*158a0*/  STL.64 [R1+0x3b8], R10 ;  /* 0x0003b80a01007387 */ /* 0x0003e60000100a00 */
[----:B------:R-:W-:Y:S01]  /*158b0*/  LEA.HI.X.SX32 R27, R48, R250, 0x2, P0 ;  /* 0x000000fa301b7211 */ /* 0x000fe200000f16ff */
[----:B------:R1:W-:Y:S04]  /*158c0*/  STL.64 [R1+0x3c0], R2 ;  /* 0x0003c00201007387 */ /* 0x0003e80000100a00 */
[----:B------:R-:W5:Y:S01]  /*158d0*/  LDL.LU R33, [R1+0x588] ;  /* 0x0005880001217983 */ /* 0x000f620000300800 */
[----:B-1----:R-:W-:-:S03]  /*158e0*/  LEA R10, P2, R249, R0, 0x2 ;  /* 0x00000000f90a7211 */ /* 0x002fc600078410ff */
[----:B------:R2:W-:Y:S01]  /*158f0*/  STL.64 [R1+0x3c8], R26 ;  /* 0x0003c81a01007387 */ /* 0x0005e20000100a00 */
[----:B------:R-:W-:-:S03]  /*15900*/  LEA.HI.X.SX32 R11, R249, R250, 0x2, P2 ;  /* 0x000000faf90b7211 */ /* 0x000fc600010f16ff */
[----:B------:R-:W5:Y:S01]  /*15910*/  LDL.LU R32, [R1+0x58c] ;  /* 0x00058c0001207983 */ /* 0x000f620000300800 */
[----:B------:R-:W-:-:S03]  /*15920*/  LEA R2, P6, R248, R0, 0x2 ;  /* 0x00000000f8027211 */ /* 0x000fc600078c10ff */
[----:B------:R-:W5:Y:S01]  /*15930*/  LDL.LU R41, [R1+0x590] ;  /* 0x0005900001297983 */ /* 0x000f620000300800 */
[----:B------:R-:W-:-:S03]  /*15940*/  LEA.HI.X.SX32 R3, R248, R250, 0x2, P6 ;  /* 0x000000faf8037211 */ /* 0x000fc600030f16ff */
[----:B------:R3:W-:Y:S04]  /*15950*/  STL.64 [R1+0x3d0], R10 ;  /* 0x0003d00a01007387 */ /* 0x0007e80000100a00 */
[----:B------:R-:W5:Y:S04]  /*15960*/  LDL.LU R40, [R1+0x594] ;  /* 0x0005940001287983 */ /* 0x000f680000300800 */
[----:B------:R-:W5:Y:S04]  /*15970*/  LDL.LU R49, [R1+0x598] ;  /* 0x0005980001317983 */ /* 0x000f680000300800 */
[----:B------:R-:W-:Y:S04]  /*15980*/  STL.64 [R1+0x3d8], R2 ;  /* 0x0003d80201007387 */ /* 0x000fe80000100a00 */
[----:B------:R-:W5:Y:S04]  /*15990*/  LDL.LU R48, [R1+0x59c] ;  /* 0x00059c0001307983 */ /* 0x000f680000300800 */
[----:B------:R-:W5:Y:S01]  /*159a0*/  LDL.LU R249, [R1+0x5a0] ;  /* 0x0005a00001f97983 */ /* 0x000f620000300800 */
[----:B--2---:R-:W-:-:S04]  /*159b0*/  LEA R26, P0, R19, R0, 0x2 ;  /* 0x00000000131a7211 */ /* 0x004fc800078010ff */
[----:B------:R-:W-:-:S05]  /*159c0*/  LEA.HI.X.SX32 R27, R19, R250, 0x2, P0 ;  /* 0x000000fa131b7211 */ /* 0x000fca00000f16ff */
[----:B------:R-:W-:Y:S04]  /*159d0*/  STL.64 [R1+0x3e0], R26 ;  /* 0x0003e01a01007387 */ /* 0x000fe80000100a00 */
[----:B------:R-:W2:Y:S01]  /*159e0*/  LDL.LU R248, [R1+0x5a4] ;  /* 0x0005a40001f87983 */ /* 0x000ea20000300800 */
[----:B---3--:R-:W-:-:S04]  /*159f0*/  LEA R10, P2, R18, R0, 0x2 ;  /* 0x00000000120a7211 */ /* 0x008fc800078410ff */
[----:B------:R-:W-:-:S05]  /*15a00*/  LEA.HI.X.SX32 R11, R18, R250, 0x2, P2 ;  /* 0x000000fa120b7211 */ /* 0x000fca00010f16ff */
[----:B------:R1:W-:Y:S04]  /*15a10*/  STL.64 [R1+0x3e8], R10 ;  /* 0x0003e80a01007387 */ /* 0x0003e80000100a00 */
[----:B-1----:R-:W3:Y:S04]  /*15a20*/  LDL.LU R11, [R1+0x5a8] ;  /* 0x0005a800010b7983 */ /* 0x002ee80000300800 */
[----:B------:R-:W3:Y:S01]  /*15a30*/  LDL.LU R10, [R1+0x5ac] ;  /* 0x0005ac00010a7983 */ /* 0x000ee20000300800 */
[----:B----4-:R-:W-:-:S04]  /*15a40*/  LEA R2, P6, R43, R0, 0x2 ;  /* 0x000000002b027211 */ /* 0x010fc800078c10ff */
[----:B------:R-:W-:Y:S02]  /*15a50*/  LEA.HI.X.SX32 R3, R43, R250, 0x2, P6 ;  /* 0x000000fa2b037211 */ /* 0x000fe400030f16ff */
[----:B------:R-:W4:Y:S01]  /*15a60*/  LDL.LU R43, [R1+0x5b0] ;  /* 0x0005b000012b7983 */ /* 0x000f220000300800 */
[----:B------:R-:W-:-:S04]  /*15a70*/  LEA R26, P0, R38, R0, 0x2 ;  /* 0x00000000261a7211 */ /* 0x000fc800078010ff */
[----:B------:R-:W-:Y:S01]  /*15a80*/  LEA.HI.X.SX32 R27, R38, R250, 0x2, P0 ;  /* 0x000000fa261b7211 */ /* 0x000fe200000f16ff */
[----:B------:R-:W-:Y:S04]  /*15a90*/  STL.64 [R1+0x3f0], R2 ;  /* 0x0003f00201007387 */ /* 0x000fe80000100a00 */
[----:B------:R1:W-:Y:S04]  /*15aa0*/  STL.64 [R1+0x3f8], R26 ;  /* 0x0003f81a01007387 */ /* 0x0003e80000100a00 */
[----:B-1----:R-:W4:Y:S04]  /*15ab0*/  LDL.LU R26, [R1+0x5b4] ;  /* 0x0005b400011a7983 */ /* 0x002f280000300800 */
[----:B------:R-:W4:Y:S01]  /*15ac0*/  LDL.LU R27, [R1+0x5b8] ;  /* 0x0005b800011b7983 */ /* 0x000f220000300800 */
[----:B-----5:R-:W-:-:S04]  /*15ad0*/  LEA R18, P2, R34, R0, 0x2 ;  /* 0x0000000022127211 */ /* 0x020fc800078410ff */
[----:B------:R-:W-:-:S05]  /*15ae0*/  LEA.HI.X.SX32 R19, R34, R250, 0x2, P2 ;  /* 0x000000fa22137211 */ /* 0x000fca00010f16ff */
[----:B------:R1:W-:Y:S04]  /*15af0*/  STL.64 [R1+0x400], R18 ;  /* 0x0004001201007387 */ /* 0x0003e80000100a00 */
[----:B-1----:R-:W5:Y:S04]  /*15b00*/  LDL.LU R18, [R1+0x5bc] ;  /* 0x0005bc0001127983 */ /* 0x002f680000300800 */
[----:B------:R-:W5:Y:S01]  /*15b10*/  LDL.LU R19, [R1+0x5c0] ;  /* 0x0005c00001137983 */ /* 0x000f620000300800 */
[----:B------:R-:W-:Y:S01]  /*15b20*/  IMAD.MOV.U32 R3, RZ, RZ, R39 ;  /* 0x000000ffff037224 */ /* 0x000fe200078e0027 */
[-C--:B------:R-:W-:Y:S01]  /*15b30*/  LEA R2, P6, R252, R0.reuse, 0x2 ;  /* 0x00000000fc027211 */ /* 0x080fe200078c10ff */
[----:B------:R-:W-:Y:S01]  /*15b40*/  IMAD.MOV.U32 R39, RZ, RZ, R35 ;  /* 0x000000ffff277224 */ /* 0x000fe200078e0023 */
[-C--:B------:R-:W-:Y:S01]  /*15b50*/  LEA R38, P0, R35, R0.reuse, 0x2 ;  /* 0x0000000023267211 */ /* 0x080fe200078010ff */
[----:B------:R-:W-:Y:S01]  /*15b60*/  IMAD.MOV.U32 R35, RZ, RZ, R3 ;  /* 0x000000ffff237224 */ /* 0x000fe200078e0003 */
[----:B------:R-:W-:-:S02]  /*15b70*/  LEA R34, P2, R3, R0, 0x2 ;  /* 0x0000000003227211 */ /* 0x000fc400078410ff */
[-C--:B------:R-:W-:Y:S02]  /*15b80*/  LEA.HI.X.SX32 R3, R252, R250.reuse, 0x2, P6 ;  /* 0x000000fafc037211 */ /* 0x080fe400030f16ff */
[----:B------:R-:W5:Y:S01]  /*15b90*/  LDL.LU R252, [R1+0x5c4] ;  /* 0x0005c40001fc7983 */ /* 0x000f620000300800 */
[----:B------:R-:W-:-:S03]  /*15ba0*/  LEA.HI.X.SX32 R39, R39, R250, 0x2, P0 ;  /* 0x000000fa27277211 */ /* 0x000fc600000f16ff */
[----:B------:R1:W-:Y:S01]  /*15bb0*/  STL.64 [R1+0x408], R2 ;  /* 0x0004080201007387 */ /* 0x0003e20000100a00 */
[----:B------:R-:W-:-:S03]  /*15bc0*/  LEA.HI.X.SX32 R35, R35, R250, 0x2, P2 ;  /* 0x000000fa23237211 */ /* 0x000fc600010f16ff */
[----:B------:R1:W-:Y:S02]  /*15bd0*/  STL.64 [R1+0x410], R38 ;  /* 0x0004102601007387 */ /* 0x0003e40000100a00 */
[C---:B-1----:R-:W-:Y:S02]  /*15be0*/  LEA R2, P6, R33.reuse, R0, 0x2 ;  /* 0x0000000021027211 */ /* 0x042fe400078c10ff */
[----:B------:R1:W-:Y:S02]  /*15bf0*/  STL.64 [R1+0x418], R34 ;  /* 0x0004182201007387 */ /* 0x0003e40000100a00 */
[----:B------:R-:W-:Y:S02]  /*15c00*/  LEA.HI.X.SX32 R3, R33, R250, 0x2, P6 ;  /* 0x000000fa21037211 */ /* 0x000fe400030f16ff */
[C---:B------:R-:W-:Y:S01]  /*15c10*/  LEA R38, P0, R32.reuse, R0, 0x2 ;  /* 0x0000000020267211 */ /* 0x040fe200078010ff */
[----:B------:R-:W5:Y:S03]  /*15c20*/  LDL.LU R33, [R1+0x14f8] ;  /* 0x0014f80001217983 */ /* 0x000f660000300800 */
[----:B------:R-:W-:Y:S01]  /*15c30*/  LEA.HI.X.SX32 R39, R32, R250, 0x2, P0 ;  /* 0x000000fa20277211 */ /* 0x000fe200000f16ff */
[----:B------:R1:W-:Y:S02]  /*15c40*/  STL.64 [R1+0x420], R2 ;  /* 0x0004200201007387 */ /* 0x0003e40000100a00 */
[----:B-1----:R-:W-:-:S02]  /*15c50*/  LEA R34, P2, R41, R0, 0x2 ;  /* 0x0000000029227211 */ /* 0x002fc400078410ff */
[----:B------:R-:W5:Y:S02]  /*15c60*/  LDL.LU R32, [R1+0x14f4] ;  /* 0x0014f40001207983 */ /* 0x000f640000300800 */
[----:B------:R-:W-:Y:S02]  /*15c70*/  LEA.HI.X.SX32 R35, R41, R250, 0x2, P2 ;  /* 0x000000fa29237211 */ /* 0x000fe400010f16ff */
[----:B------:R1:W-:Y:S01]  /*15c80*/  STL.64 [R1+0x428], R38 ;  /* 0x0004282601007387 */ /* 0x0003e20000100a00 */
[----:B------:R-:W-:-:S03]  /*15c90*/  LEA R2, P6, R40, R0, 0x2 ;  /* 0x0000000028027211 */ /* 0x000fc600078c10ff */
[----:B------:R-:W5:Y:S01]  /*15ca0*/  LDL.LU R41, [R1+0x14f0] ;  /* 0x0014f00001297983 */ /* 0x000f620000300800 */
[----:B------:R-:W-:-:S03]  /*15cb0*/  LEA.HI.X.SX32 R3, R40, R250, 0x2, P6 ;  /* 0x000000fa28037211 */ /* 0x000fc600030f16ff */
[----:B------:R1:W-:Y:S02]  /*15cc0*/  STL.64 [R1+0x430], R34 ;  /* 0x0004302201007387 */ /* 0x0003e40000100a00 */
[C---:B-1----:R-:W-:Y:S02]  /*15cd0*/  LEA R38, P0, R49.reuse, R0, 0x2 ;  /* 0x0000000031267211 */ /* 0x042fe400078010ff */
[----:B------:R-:W5:Y:S02]  /*15ce0*/  LDL.LU R40, [R1+0x14ec] ;  /* 0x0014ec0001287983 */ /* 0x000f640000300800 */
[----:B------:R-:W-:Y:S02]  /*15cf0*/  LEA.HI.X.SX32 R39, R49, R250, 0x2, P0 ;  /* 0x000000fa31277211 */ /* 0x000fe400000f16ff */
[----:B------:R1:W-:Y:S01]  /*15d00*/  STL.64 [R1+0x438], R2 ;  /* 0x0004380201007387 */ /* 0x0003e20000100a00 */
[----:B------:R-:W-:-:S03]  /*15d10*/  LEA R34, P2, R48, R0, 0x2 ;  /* 0x0000000030227211 */ /* 0x000fc600078410ff */
[----:B------:R-:W5:Y:S01]  /*15d20*/  LDL.LU R49, [R1+0x14e8] ;  /* 0x0014e80001317983 */ /* 0x000f620000300800 */
[----:B------:R-:W-:Y:S02]  /*15d30*/  LEA.HI.X.SX32 R35, R48, R250, 0x2, P2 ;  /* 0x000000fa30237211 */ /* 0x000fe400010f16ff */
[C---:B-1----:R-:W-:Y:S01]  /*15d40*/  LEA R2, P6, R249.reuse, R0, 0x2 ;  /* 0x00000000f9027211 */ /* 0x042fe200078c10ff */
[----:B------:R2:W-:Y:S03]  /*15d50*/  STL.64 [R1+0x440], R38 ;  /* 0x0004402601007387 */ /* 0x0005e60000100a00 */
[----:B------:R-:W-:Y:S01]  /*15d60*/  LEA.HI.X.SX32 R3, R249, R250, 0x2, P6 ;  /* 0x000000faf9037211 */ /* 0x000fe200030f16ff */
[----:B------:R-:W5:Y:S04]  /*15d70*/  LDL.LU R48, [R1+0x14e4] ;  /* 0x0014e40001307983 */ /* 0x000f680000300800 */
[----:B------:R3:W-:Y:S04]  /*15d80*/  STL.64 [R1+0x448], R34 ;  /* 0x0004482201007387 */ /* 0x0007e80000100a00 */
[----:B------:R-:W5:Y:S04]  /*15d90*/  LDL.LU R249, [R1+0x14e0] ;  /* 0x0014e00001f97983 */ /* 0x000f680000300800 */
[----:B------:R1:W-:Y:S01]  /*15da0*/  STL.64 [R1+0x450], R2 ;  /* 0x0004500201007387 */ /* 0x0003e20000100a00 */
[----:B--2---:R-:W-:-:S04]  /*15db0*/  LEA R38, P0, R248, R0, 0x2 ;  /* 0x00000000f8267211 */ /* 0x004fc800078010ff */
[----:B------:R-:W-:Y:S02]  /*15dc0*/  LEA.HI.X.SX32 R39, R248, R250, 0x2, P0 ;  /* 0x000000faf8277211 */ /* 0x000fe400000f16ff */
[----:B------:R-:W2:Y:S04]  /*15dd0*/  LDL.LU R248, [R1+0x14dc] ;  /* 0x0014dc0001f87983 */ /* 0x000ea80000300800 */
[----:B------:R4:W-:Y:S01]  /*15de0*/  STL.64 [R1+0x458], R38 ;  /* 0x0004582601007387 */ /* 0x0009e20000100a00 */
[CC--:B---3--:R-:W-:Y:S02]  /*15df0*/  LEA R34, P2, R11.reuse, R0.reuse, 0x2 ;  /* 0x000000000b227211 */ /* 0x0c8fe400078410ff */
[----:B-1----:R-:W-:Y:S02]  /*15e00*/  LEA R2, P6, R10, R0, 0x2 ;  /* 0x000000000a027211 */ /* 0x002fe400078c10ff */
[----:B------:R-:W-:-:S02]  /*15e10*/  LEA.HI.X.SX32 R35, R11, R250, 0x2, P2 ;  /* 0x000000fa0b237211 */ /* 0x000fc400010f16ff */
[----:B------:R-:W-:Y:S01]  /*15e20*/  LEA.HI.X.SX32 R3, R10, R250, 0x2, P6 ;  /* 0x000000fa0a037211 */ /* 0x000fe200030f16ff */
[----:B------:R-:W3:Y:S04]  /*15e30*/  LDL.LU R11, [R1+0x14d8] ;  /* 0x0014d800010b7983 */ /* 0x000ee80000300800 */
[----:B------:R1:W-:Y:S04]  /*15e40*/  STL.64 [R1+0x460], R34 ;  /* 0x0004602201007387 */ /* 0x0003e80000100a00 */
[----:B------:R-:W2:Y:S01]  /*15e50*/  LDL.LU R10, [R1+0x14d4] ;  /* 0x0014d400010a7983 */ /* 0x000ea20000300800 */
[----:B----4-:R-:W-:-:S03]  /*15e60*/  LEA R38, P0, R43, R0, 0x2 ;  /* 0x000000002b267211 */ /* 0x010fc600078010ff */
[----:B------:R4:W-:Y:S01]  /*15e70*/  STL.64 [R1+0x468], R2 ;  /* 0x0004680201007387 */ /* 0x0009e20000100a00 */
[----:B------:R-:W-:-:S03]  /*15e80*/  LEA.HI.X.SX32 R39, R43, R250, 0x2, P0 ;  /* 0x000000fa2b277211 */ /* 0x000fc600000f16ff */
[----:B------:R-:W2:Y:S04]  /*15e90*/  LDL.LU R43, [R1+0x14d0] ;  /* 0x0014d000012b7983 */ /* 0x000ea80000300800 */
[----:B------:R5:W-:Y:S01]  /*15ea0*/  STL.64 [R1+0x470], R38 ;  /* 0x0004702601007387 */ /* 0x000be20000100a00 */
[CC--:B-1----:R-:W-:Y:S02]  /*15eb0*/  LEA R34, P2, R26.reuse, R0.reuse, 0x2 ;  /* 0x000000001a227211 */ /* 0x0c2fe400078410ff */
[C---:B----4-:R-:W-:Y:S02]  /*15ec0*/  LEA R2, P6, R27.reuse, R0, 0x2 ;  /* 0x000000001b027211 */ /* 0x050fe400078c10ff */
[-C--:B------:R-:W-:Y:S02]  /*15ed0*/  LEA.HI.X.SX32 R35, R26, R250.reuse, 0x2, P2 ;  /* 0x000000fa1a237211 */ /* 0x080fe400010f16ff */
[----:B------:R-:W4:Y:S01]  /*15ee0*/  LDL.LU R26, [R1+0x14cc] ;  /* 0x0014cc00011a7983 */ /* 0x000f220000300800 */
[----:B------:R-:W-:-:S03]  /*15ef0*/  LEA.HI.X.SX32 R3, R27, R250, 0x2, P6 ;  /* 0x000000fa1b037211 */ /* 0x000fc600030f16ff */
[----:B------:R1:W-:Y:S04]  /*15f00*/  STL.64 [R1+0x478], R34 ;  /* 0x0004782201007387 */ /* 0x0003e80000100a00 */
[----:B------:R-:W3:Y:S04]  /*15f10*/  LDL.LU R27, [R1+0x14c8] ;  /* 0x0014c800011b7983 */ /* 0x000ee80000300800 */
[----:B------:R1:W-:Y:S01]  /*15f20*/  STL.64 [R1+0x480], R2 ;  /* 0x0004800201007387 */ /* 0x0003e20000100a00 */
[----:B-----5:R-:W-:-:S04]  /*15f30*/  LEA R38, P0, R18, R0, 0x2 ;  /* 0x0000000012267211 */ /* 0x020fc800078010ff */
[----:B------:R-:W-:Y:S02]  /*15f40*/  LEA.HI.X.SX32 R39, R18, R250, 0x2, P0 ;  /* 0x000000fa12277211 */ /* 0x000fe400000f16ff */
[C---:B-1----:R-:W-:Y:S01]  /*15f50*/  LEA R34, P2, R19.reuse, R0, 0x2 ;  /* 0x0000000013227211 */ /* 0x042fe200078410ff */
[----:B------:R-:W5:Y:S03]  /*15f60*/  LDL.LU R18, [R1+0x14c4] ;  /* 0x0014c40001127983 */ /* 0x000f660000300800 */
[----:B------:R-:W-:Y:S01]  /*15f70*/  LEA.HI.X.SX32 R35, R19, R250, 0x2, P2 ;  /* 0x000000fa13237211 */ /* 0x000fe200010f16ff */
[----:B------:R2:W-:Y:S04]  /*15f80*/  STL.64 [R1+0x488], R38 ;  /* 0x0004882601007387 */ /* 0x0005e80000100a00 */
[----:B------:R-:W5:Y:S01]  /*15f90*/  LDL.LU R19, [R1+0x14c0] ;  /* 0x0014c00001137983 */ /* 0x000f620000300800 */
[----:B------:R-:W-:-:S04]  /*15fa0*/  LEA R2, P6, R252, R0, 0x2 ;  /* 0x00000000fc027211 */ /* 0x000fc800078c10ff */
[----:B------:R-:W-:Y:S01]  /*15fb0*/  LEA.HI.X.SX32 R3, R252, R250, 0x2, P6 ;  /* 0x000000fafc037211 */ /* 0x000fe200030f16ff */
[----:B------:R4:W-:Y:S04]  /*15fc0*/  STL.64 [R1+0x490], R34 ;  /* 0x0004902201007387 */ /* 0x0009e80000100a00 */
[----:B------:R3:W-:Y:S01]  /*15fd0*/  STL.64 [R1+0x498], R2 ;  /* 0x0004980201007387 */ /* 0x0007e20000100a00 */
[----:B--2---:R-:W-:-:S04]  /*15fe0*/  LEA R38, P0, R43, R0, 0x2 ;  /* 0x000000002b267211 */ /* 0x004fc800078010ff */
[----:B------:R-:W-:Y:S02]  /*15ff0*/  LEA.HI.X.SX32 R39, R43, R250, 0x2, P0 ;  /* 0x000000fa2b277211 */ /* 0x000fe400000f16ff */
[----:B------:R-:W2:Y:S04]  /*16000*/  LDL.LU R43, [R1+0x14bc] ;  /* 0x0014bc00012b7983 */ /* 0x000ea80000300800 */
[----:B------:R-:W-:Y:S01]  /*16010*/  STL.64 [R1+0x4a0], R38 ;  /* 0x0004a02601007387 */ /* 0x000fe20000100a00 */
[----:B----4-:R-:W-:-:S04]  /*16020*/  LEA R34, P2, R26, R0, 0x2 ;  /* 0x000000001a227211 */ /* 0x010fc800078410ff */
[----:B------:R-:W-:Y:S02]  /*16030*/  LEA.HI.X.SX32 R35, R26, R250, 0x2, P2 ;  /* 0x000000fa1a237211 */ /* 0x000fe400010f16ff */
[----:B------:R-:W4:Y:S01]  /*16040*/  LDL.LU R26, [R1+0x14b8] ;  /* 0x0014b800011a7983 */ /* 0x000f220000300800 */
[----:B---3--:R-:W-:-:S03]  /*16050*/  LEA R2, P6, R27, R0, 0x2 ;  /* 0x000000001b027211 */ /* 0x008fc600078c10ff */
[----:B------:R-:W-:Y:S01]  /*16060*/  STL.64 [R1+0x4a8], R34 ;  /* 0x0004a82201007387 */ /* 0x000fe20000100a00 */
[----:B------:R-:W-:-:S03]  /*16070*/  LEA.HI.X.SX32 R3, R27, R250, 0x2, P6 ;  /* 0x000000fa1b037211 */ /* 0x000fc600030f16ff */
[----:B------:R-:W4:Y:S04]  /*16080*/  LDL.LU R27, [R1+0x14b4] ;  /* 0x0014b400011b7983 */ /* 0x000f280000300800 */
[----:B------:R1:W-:Y:S02]  /*16090*/  STL.64 [R1+0x4b0], R2 ;  /* 0x0004b00201007387 */ /* 0x0003e40000100a00 */
[-C--:B-1----:R-:W-:Y:S02]  /*160a0*/  LEA R2, P6, R10, R0.reuse, 0x2 ;  /* 0x000000000a027211 */ /* 0x082fe400078c10ff */
[----:B-----5:R-:W-:-:S04]  /*160b0*/  LEA R38, P0, R18, R0, 0x2 ;  /* 0x0000000012267211 */ /* 0x020fc800078010ff */
[----:B------:R-:W-:Y:S02]  /*160c0*/  LEA.HI.X.SX32 R39, R18, R250, 0x2, P0 ;  /* 0x000000fa12277211 */ /* 0x000fe400000f16ff */
[----:B------:R-:W3:Y:S01]  /*160d0*/  LDL.LU R18, [R1+0x14b0] ;  /* 0x0014b00001127983 */ /* 0x000ee20000300800 */
[----:B------:R-:W-:-:S03]  /*160e0*/  LEA R34, P2, R19, R0, 0x2 ;  /* 0x0000000013227211 */ /* 0x000fc600078410ff */
[----:B------:R1:W-:Y:S01]  /*160f0*/  STL.64 [R1+0x4b8], R38 ;  /* 0x0004b82601007387 */ /* 0x0003e20000100a00 */
[----:B------:R-:W-:-:S03]  /*16100*/  LEA.HI.X.SX32 R35, R19, R250, 0x2, P2 ;  /* 0x000000fa13237211 */ /* 0x000fc600010f16ff */
[----:B------:R-:W3:Y:S01]  /*16110*/  LDL.LU R19, [R1+0x14ac] ;  /* 0x0014ac0001137983 */ /* 0x000ee20000300800 */
[----:B------:R-:W-:-:S03]  /*16120*/  LEA.HI.X.SX32 R3, R10, R250, 0x2, P6 ;  /* 0x000000fa0a037211 */ /* 0x000fc600030f16ff */
[----:B------:R5:W-:Y:S01]  /*16130*/  STL.64 [R1+0x4c0], R34 ;  /* 0x0004c02201007387 */ /* 0x000be20000100a00 */
[----:B-1----:R-:W-:-:S03]  /*16140*/  LEA R38, P0, R11, R0, 0x2 ;  /* 0x000000000b267211 */ /* 0x002fc600078010ff */
[----:B------:R-:W2:Y:S01]  /*16150*/  LDL.LU R10, [R1+0x14a8] ;  /* 0x0014a800010a7983 */ /* 0x000ea20000300800 */
[----:B------:R-:W-:-:S03]  /*16160*/  LEA.HI.X.SX32 R39, R11, R250, 0x2, P0 ;  /* 0x000000fa0b277211 */ /* 0x000fc600000f16ff */
[----:B------:R1:W-:Y:S01]  /*16170*/  STL.64 [R1+0x4c8], R2 ;  /* 0x0004c80201007387 */ /* 0x0003e20000100a00 */
[----:B-----5:R-:W-:-:S03]  /*16180*/  LEA R34, P2, R248, R0, 0x2 ;  /* 0x00000000f8227211 */ /* 0x020fc600078410ff */
[----:B------:R-:W5:Y:S01]  /*16190*/  LDL.LU R11, [R1+0x14a4] ;  /* 0x0014a400010b7983 */ /* 0x000f620000300800 */
[----:B------:R-:W-:-:S03]  /*161a0*/  LEA.HI.X.SX32 R35, R248, R250, 0x2, P2 ;  /* 0x000000faf8237211 */ /* 0x000fc600010f16ff */
[----:B------:R1:W-:Y:S02]  /*161b0*/  STL.64 [R1+0x4d0], R38 ;  /* 0x0004d02601007387 */ /* 0x0003e40000100a00 */
[C---:B-1----:R-:W-:Y:S02]  /*161c0*/  LEA R2, P6, R249.reuse, R0, 0x2 ;  /* 0x00000000f9027211 */ /* 0x042fe400078c10ff */
[----:B------:R-:W2:Y:S02]  /*161d0*/  LDL.LU R248, [R1+0x14a0] ;  /* 0x0014a00001f87983 */ /* 0x000ea40000300800 */
[----:B------:R-:W-:Y:S02]  /*161e0*/  LEA.HI.X.SX32 R3, R249, R250, 0x2, P6 ;  /* 0x000000faf9037211 */ /* 0x000fe400030f16ff */
[----:B------:R1:W-:Y:S01]  /*161f0*/  STL.64 [R1+0x4d8], R34 ;  /* 0x0004d82201007387 */ /* 0x0003e20000100a00 */
[----:B------:R-:W-:-:S03]  /*16200*/  LEA R38, P0, R48, R0, 0x2 ;  /* 0x0000000030267211 */ /* 0x000fc600078010ff */
[----:B------:R-:W2:Y:S01]  /*16210*/  LDL.LU R249, [R1+0x149c] ;  /* 0x00149c0001f97983 */ /* 0x000ea20000300800 */
[----:B------:R-:W-:-:S03]  /*16220*/  LEA.HI.X.SX32 R39, R48, R250, 0x2, P0 ;  /* 0x000000fa30277211 */ /* 0x000fc600000f16ff */
[----:B------:R1:W-:Y:S02]  /*16230*/  STL.64 [R1+0x4e0], R2 ;  /* 0x0004e00201007387 */ /* 0x0003e40000100a00 */
[C---:B-1----:R-:W-:Y:S02]  /*16240*/  LEA R34, P2, R49.reuse, R0, 0x2 ;  /* 0x0000000031227211 */ /* 0x042fe400078410ff */
[----:B------:R-:W2:Y:S02]  /*16250*/  LDL.LU R48, [R1+0x1498] ;  /* 0x0014980001307983 */ /* 0x000ea40000300800 */
[----:B------:R-:W-:Y:S02]  /*16260*/  LEA.HI.X.SX32 R35, R49, R250, 0x2, P2 ;  /* 0x000000fa31237211 */ /* 0x000fe400010f16ff */
[----:B------:R1:W-:Y:S01]  /*16270*/  STL.64 [R1+0x4e8], R38 ;  /* 0x0004e82601007387 */ /* 0x0003e20000100a00 */
[----:B------:R-:W-:-:S03]  /*16280*/  LEA R2, P6, R40, R0, 0x2 ;  /* 0x0000000028027211 */ /* 0x000fc600078c10ff */
[----:B------:R-:W3:Y:S01]  /*16290*/  LDL.LU R49, [R1+0x1494] ;  /* 0x0014940001317983 */ /* 0x000ee20000300800 */
[----:B------:R-:W-:-:S03]  /*162a0*/  LEA.HI.X.SX32 R3, R40, R250, 0x2, P6 ;  /* 0x000000fa28037211 */ /* 0x000fc600030f16ff */
[----:B------:R1:W-:Y:S02]  /*162b0*/  STL.64 [R1+0x4f0], R34 ;  /* 0x0004f02201007387 */ /* 0x0003e40000100a00 */
[C---:B-1----:R-:W-:Y:S02]  /*162c0*/  LEA R38, P0, R41.reuse, R0, 0x2 ;  /* 0x0000000029267211 */ /* 0x042fe400078010ff */
[----:B------:R-:W3:Y:S02]  /*162d0*/  LDL.LU R40, [R1+0x1490] ;  /* 0x0014900001287983 */ /* 0x000ee40000300800 */
        /* <DEDUP_REMOVED lines=50> */
[----:B------:R-:W-:Y:S01]  /*16600*/  LEA R34, P2, R31, R0, 0x2 ;  /* 0x000000001f227211 */ /* 0x000fe200078410ff */
[----:B------:R-:W-:-:S02]  /*16610*/  IMAD.MOV.U32 R252, RZ, RZ, R50 ;  /* 0x000000fffffc7224 */ /* 0x000fc400078e0032 */
[----:B------:R1:W-:Y:S01]  /*16620*/  STL.64 [R1+0x560], R38 ;  /* 0x0005602601007387 */ /* 0x0003e20000100a00 */
[----:B------:R-:W-:Y:S02]  /*16630*/  LEA.HI.X.SX32 R35, R31, R250, 0x2, P2 ;  /* 0x000000fa1f237211 */ /* 0x000fe400010f16ff */
[CC--:B------:R-:W-:Y:S02]  /*16640*/  LEA R50, P0, R23.reuse, R0.reuse, 0x2 ;  /* 0x0000000017327211 */ /* 0x0c0fe400078010ff */
[C---:B-1----:R-:W-:Y:S02]  /*16650*/  LEA R2, P6, R22.reuse, R0, 0x2 ;  /* 0x0000000016027211 */ /* 0x042fe400078c10ff */
[-C--:B------:R-:W-:Y:S02]  /*16660*/  LEA.HI.X.SX32 R51, R23, R250.reuse, 0x2, P0 ;  /* 0x000000fa17337211 */ /* 0x080fe400000f16ff */
[----:B------:R-:W-:Y:S01]  /*16670*/  LEA.HI.X.SX32 R3, R22, R250, 0x2, P6 ;  /* 0x000000fa16037211 */ /* 0x000fe200030f16ff */
[----:B------:R-:W3:Y:S04]  /*16680*/  LDL.LU.64 R38, [R1+0x1458] ;  /* 0x0014580001267983 */ /* 0x000ee80000300a00 */
[----:B------:R-:W3:Y:S04]  /*16690*/  LDL.LU R31, [R1+0x1450] ;  /* 0x00145000011f7983 */ /* 0x000ee80000300800 */
[----:B------:R1:W-:Y:S04]  /*166a0*/  STL.64 [R1+0x568], R34 ;  /* 0x0005682201007387 */ /* 0x0003e80000100a00 */
[----:B------:R-:W3:Y:S04]  /*166b0*/  LDL.LU R22, [R1+0x144c] ;  /* 0x00144c0001167983 */ /* 0x000ee80000300800 */
[----:B------:R1:W-:Y:S02]  /*166c0*/  STL.64 [R1+0x570], R2 ;  /* 0x0005700201007387 */ /* 0x0003e40000100a00 */
[----:B-1----:R-:W-:-:S02]  /*166d0*/  LEA R34, P2, R14, R0, 0x2 ;  /* 0x000000000e227211 */ /* 0x002fc400078410ff */
        /* <DEDUP_REMOVED lines=22> */
[----:B------:R4:W-:Y:S01]  /*16840*/  STL.64 [R1+0x5a0], R2 ;  /* 0x0005a00201007387 */ /* 0x0009e20000100a00 */
[----:B-1----:R-:W-:-:S03]  /*16850*/  LEA R34, P2, R36, R0, 0x2 ;  /* 0x0000000024227211 */ /* 0x002fc600078410ff */
[----:B------:R-:W3:Y:S01]  /*16860*/  LDL.LU R45, [R1+0x1430] ;  /* 0x00143000012d7983 */ /* 0x000ee20000300800 */
[----:B------:R-:W-:-:S03]  /*16870*/  LEA.HI.X.SX32 R35, R36, R250, 0x2, P2 ;  /* 0x000000fa24237211 */ /* 0x000fc600010f16ff */
[----:B------:R1:W-:Y:S01]  /*16880*/  STL.64 [R1+0x5a8], R50 ;  /* 0x0005a83201007387 */ /* 0x0003e20000100a00 */
[----:B----4-:R-:W-:-:S03]  /*16890*/  LEA R2, P6, R37, R0, 0x2 ;  /* 0x0000000025027211 */ /* 0x010fc600078c10ff */
[----:B------:R-:W4:Y:S01]  /*168a0*/  LDL.LU R36, [R1+0x142c] ;  /* 0x00142c0001247983 */ /* 0x000f220000300800 */
[----:B------:R-:W-:-:S03]  /*168b0*/  LEA.HI.X.SX32 R3, R37, R250, 0x2, P6 ;  /* 0x000000fa25037211 */ /* 0x000fc600030f16ff */
[----:B------:R1:W-:Y:S02]  /*168c0*/  STL.64 [R1+0x5b0], R34 ;  /* 0x0005b02201007387 */ /* 0x0003e40000100a00 */
[C---:B-1----:R-:W-:Y:S02]  /*168d0*/  LEA R50, P0, R28.reuse, R0, 0x2 ;  /* 0x000000001c327211 */ /* 0x042fe400078010ff */
[----:B------:R-:W4:Y:S02]  /*168e0*/  LDL.LU R37, [R1+0x1428] ;  /* 0x0014280001257983 */ /* 0x000f240000300800 */
        /* <DEDUP_REMOVED lines=18> */
[----:B-----5:R-:W-:-:S03]  /*16a10*/  LEA R2, P6, R13, R0, 0x2 ;  /* 0x000000000d027211 */ /* 0x020fc600078c10ff */
[----:B------:R-:W5:Y:S01]  /*16a20*/  LDL.LU R12, [R1+0x1414] ;  /* 0x00141400010c7983 */ /* 0x000f620000300800 */
[----:B------:R-:W-:-:S03]  /*16a30*/  LEA.HI.X.SX32 R3, R13, R250, 0x2, P6 ;  /* 0x000000fa0d037211 */ /* 0x000fc600030f16ff */
[----:B------:R1:W-:Y:S02]  /*16a40*/  STL.64 [R1+0x5e0], R34 ;  /* 0x0005e02201007387 */ /* 0x0003e40000100a00 */
[----:B-1----:R-:W-:Y:S01]  /*16a50*/  IMAD.MOV.U32 R51, RZ, RZ, R252 ;  /* 0x000000ffff337224 */ /* 0x002fe200078e00fc */
[----:B------:R-:W-:Y:S01]  /*16a60*/  LEA R50, P0, R252, R0, 0x2 ;  /* 0x00000000fc327211 */ /* 0x000fe200078010ff */
[----:B------:R-:W5:Y:S03]  /*16a70*/  LDL.LU R13, [R1+0x1410] ;  /* 0x00141000010d7983 */ /* 0x000f660000300800 */
[----:B------:R-:W-:Y:S02]  /*16a80*/  LEA.HI.X.SX32 R51, R51, R250, 0x2, P0 ;  /* 0x000000fa33337211 */ /* 0x000fe400000f16ff */
[C---:B------:R-:W-:Y:S01]  /*16a90*/  LEA R34, P2, R4.reuse, R0, 0x2 ;  /* 0x0000000004227211 */ /* 0x040fe200078410ff */
[----:B------:R1:W-:Y:S03]  /*16aa0*/  STL.64 [R1+0x5e8], R2 ;  /* 0x0005e80201007387 */ /* 0x0003e60000100a00 */
[----:B------:R-:W-:Y:S01]  /*16ab0*/  LEA.HI.X.SX32 R35, R4, R250, 0x2, P2 ;  /* 0x000000fa04237211 */ /* 0x000fe200010f16ff */
[----:B------:R2:W-:Y:S04]  /*16ac0*/  STL.64 [R1+0x5f0], R50 ;  /* 0x0005f03201007387 */ /* 0x0005e80000100a00 */
[----:B------:R-:W3:Y:S01]  /*16ad0*/  LDL.LU R4, [R1+0x140c] ;  /* 0x00140c0001047983 */ /* 0x000ee20000300800 */
[----:B-1----:R-:W-:-:S03]  /*16ae0*/  LEA R2, P6, R5, R0, 0x2 ;  /* 0x0000000005027211 */ /* 0x002fc600078c10ff */
[----:B------:R1:W-:Y:S01]  /*16af0*/  STL.64 [R1+0x5f8], R34 ;  /* 0x0005f82201007387 */ /* 0x0003e20000100a00 */
[----:B--2---:R-:W-:Y:S02]  /*16b00*/  IADD3 R51, R43, -0x49, RZ ;  /* 0xffffffb72b337810 */ /* 0x004fe40007ffe0ff */
[C---:B------:R-:W-:Y:S02]  /*16b10*/  LEA R50, P0, R42.reuse, R0, 0x2 ;  /* 0x000000002a327211 */ /* 0x040fe400078010ff */
[----:B------:R-:W-:Y:S02]  /*16b20*/  LEA.HI.X.SX32 R3, R5, R250, 0x2, P6 ;  /* 0x000000fa05037211 */ /* 0x000fe400030f16ff */
[----:B------:R-:W-:Y:S01]  /*16b30*/  ISETP.GE.U32.AND P6, PT, R51, 0x7fffff78, PT ;  /* 0x7fffff783300780c */ /* 0x000fe20003fc6070 */
[----:B------:R-:W3:Y:S01]  /*16b40*/  LDL.LU R5, [R1+0x1408] ;  /* 0x0014080001057983 */ /* 0x000ee20000300800 */
[C---:B-1----:R-:W-:Y:S02]  /*16b50*/  LEA R34, P2, R251.reuse, R0, 0x2 ;  /* 0x00000000fb227211 */ /* 0x042fe400078410ff */
[-C--:B------:R-:W-:Y:S01]  /*16b60*/  LEA.HI.X.SX32 R51, R42, R250.reuse, 0x2, P0 ;  /* 0x000000fa2a337211 */ /* 0x080fe200000f16ff */
[----:B------:R1:W-:Y:S01]  /*16b70*/  STL.64 [R1+0x600], R2 ;  /* 0x0006000201007387 */ /* 0x0003e20000100a00 */
[----:B------:R-:W-:-:S02]  /*16b80*/  LEA.HI.X.SX32 R35, R251, R250, 0x2, P2 ;  /* 0x000000fafb237211 */ /* 0x000fc400010f16ff */
[C---:B------:R-:W-:Y:S02]  /*16b90*/  IADD3 R0, R43.reuse, -0x4d, RZ ;  /* 0xffffffb32b007810 */ /* 0x040fe40007ffe0ff */
[----:B------:R-:W-:Y:S01]  /*16ba0*/  IADD3 R43, R43, -0x40, RZ ;  /* 0xffffffc02b2b7810 */ /* 0x000fe20007ffe0ff */
[----:B-1----:R-:W2:Y:S04]  /*16bb0*/  LDL.LU.64 R2, [R1+0x1400] ;  /* 0x0014000001027983 */ /* 0x002ea80000300a00 */
[----:B------:R-:W2:Y:S04]  /*16bc0*/  LDL.LU R42, [R1+0x13f8] ;  /* 0x0013f800012a7983 */ /* 0x000ea80000300800 */
[----:B------:R1:W-:Y:S01]  /*16bd0*/  STL.64 [R1+0x610], R50 ;  /* 0x0006103201007387 */ /* 0x0003e20000100a00 */
[----:B------:R-:W-:-:S03]  /*16be0*/  ISETP.GE.U32.AND P2, PT, R43, 0x7fffff81, PT ;  /* 0x7fffff812b00780c */ /* 0x000fc60003f46070 */
[----:B-1----:R-:W2:Y:S04]  /*16bf0*/  LDL.LU.64 R50, [R1+0x13f0] ;  /* 0x0013f00001327983 */ /* 0x002ea80000300a00 */
[----:B------:R1:W-:Y:S04]  /*16c00*/  STL.64 [R1+0x608], R34 ;  /* 0x0006082201007387 */ /* 0x0003e80000100a00 */
[----:B-1----:R-:W2:Y:S04]  /*16c10*/  LDL.LU.64 R34, [R1+0x13e8] ;  /* 0x0013e80001227983 */ /* 0x002ea80000300a00 */
[----:B------:R-:W3:Y:S04]  /*16c20*/  LDL.LU R43, [R1+0x13e0] ;  /* 0x0013e000012b7983 */ /* 0x000ee80000300800 */
[----:B------:R-:W1:Y:S01]  /*16c30*/  S2R R252, SR_TID.X ;  /* 0x0000000000fc7919 */ /* 0x000e620000002100 */
[----:B------:R-:W-:Y:S01]  /*16c40*/  IMAD.MOV.U32 R251, RZ, RZ, 0x3f ;  /* 0x0000003ffffb7424 */ /* 0x000fe200078e00ff */
[----:B------:R-:W-:-:S02]  /*16c50*/  ISETP.GE.U32.AND P0, PT, R0, 0x7fffff74, PT ;  /* 0x7fffff740000780c */ /* 0x000fc40003f06070 */
[----:B-1----:R-:W-:-:S05]  /*16c60*/  LOP3.LUT R252, R252, 0x7f, RZ, 0xc0, !PT ;  /* 0x0000007ffcfc7812 */ /* 0x002fca00078ec0ff */
[----:B------:R-:W-:-:S05]  /*16c70*/  IMAD.SHL.U32 R252, R252, 0x4, RZ ;  /* 0x00000004fcfc7824 */ /* 0x000fca00078e00ff */
[----:B------:R-:W-:-:S04]  /*16c80*/  LOP3.LUT R252, R252, 0x60, RZ, 0x3c, !PT ;  /* 0x00000060fcfc7812 */ /* 0x000fc800078e3cff */
[C---:B------:R-:W-:Y:S02]  /*16c90*/  IADD3 R250, R252.reuse, 0x100000, RZ ;  /* 0x00100000fcfa7810 */ /* 0x040fe40007ffe0ff */
[----:B------:R-:W-:Y:S02]  /*16ca0*/  IADD3 R0, R252, 0x100000, RZ ;  /* 0x00100000fc007810 */ /* 0x000fe40007ffe0ff */
[----:B------:R-:W-:Y:S02]  /*16cb0*/  IADD3 R252, R251, c[0x0][0x180], RZ ;  /* 0x00006000fbfc7a10 */ /* 0x000fe40007ffe0ff */
[----:B------:R-:W1:Y:S04]  /*16cc0*/  S2R R251, SR_TID.X ;  /* 0x0000000000fb7919 */ /* 0x000e680000002100 */
[----:B--2---:R1:W-:Y:S04]  /*16cd0*/  LDGSTS.E [R250+-0x79200], [R34.64], !P3 ;  /* 0x86e0000022fa7fae */ /* 0x0043e8000d921844 */
[----:B---3--:R2:W-:Y:S01]  /*16ce0*/  LDGSTS.E [R0+-0x78a00], [R42.64], !P1 ;  /* 0x876000002a007fae */ /* 0x0085e2000c921844 */
[----:B-1----:R-:W-:-:S02]  /*16cf0*/  LOP3.LUT R250, R251, 0x7f, RZ, 0xc0, !PT ;  /* 0x0000007ffbfa7812 */ /* 0x002fc400078ec0ff */
[----:B------:R-:W-:-:S03]  /*16d00*/  LOP3.LUT R251, R251, 0x3f, RZ, 0xc0, !PT ;  /* 0x0000003ffbfb7812 */ /* 0x000fc600078ec0ff */
[----:B--2---:R-:W-:Y:S02]  /*16d10*/  IMAD.SHL.U32 R0, R250, 0x4, RZ ;  /* 0x00000004fa007824 */ /* 0x004fe400078e00ff */
[----:B------:R-:W-:Y:S01]  /*16d20*/  IMAD.MOV.U32 R250, RZ, RZ, c[0x0][0x180] ;  /* 0x00006000fffa7624 */ /* 0x000fe200078e00ff */
[----:B------:R-:W-:Y:S02]  /*16d30*/  ISETP.GT.AND P1, PT, R252, 0x3f, PT ;  /* 0x0000003ffc00780c */ /* 0x000fe40003f24270 */
[----:B------:R-:W-:Y:S02]  /*16d40*/  ISETP.GE.AND P3, PT, R251, c[0x0][0x180], PT ;  /* 0x00006000fb007a0c */ /* 0x000fe40003f66270 */
[----:B------:R-:W-:Y:S02]  /*16d50*/  IADD3 R252, R250, -0x51, RZ ;  /* 0xffffffaffafc7810 */ /* 0x000fe40007ffe0ff */
[----:B------:R-:W-:-:S04]  /*16d60*/  SEL R250, RZ, 0x4, !P1 ;  /* 0x00000004fffa7807 */ /* 0x000fc80004800000 */
[----:B------:R-:W-:Y:S02]  /*16d70*/  SEL R250, R250, RZ, !P3 ;  /* 0x000000fffafa7207 */ /* 0x000fe40005800000 */
[----:B------:R-:W-:Y:S02]  /*16d80*/  ISETP.GE.U32.AND P3, PT, R252, 0x7fffff70, PT ;  /* 0x7fffff70fc00780c */ /* 0x000fe40003f66070 */
[----:B------:R-:W1:Y:S01]  /*16d90*/  S2R R252, SR_TID.X ;  /* 0x0000000000fc7919 */ /* 0x000e620000002100 */
[----:B------:R-:W-:Y:S01]  /*16da0*/  IMAD.SHL.U32 R251, R251, 0x4, RZ ;  /* 0x00000004fbfb7824 */ /* 0x000fe200078e00ff */
[----:B-1----:R-:W-:-:S04]  /*16db0*/  SHF.R.S32.HI R252, RZ, 0x6, R252 ;  /* 0x00000006fffc7819 */ /* 0x002fc800000114fc */
[----:B------:R-:W-:-:S04]  /*16dc0*/  SGXT R252, R252, 0x1 ;  /* 0x00000001fcfc781a */ /* 0x000fc80000000200 */
[----:B------:R-:W-:-:S05]  /*16dd0*/  LOP3.LUT R251, R251, 0x110, R252, 0x78, !PT ;  /* 0x00000110fbfb7812 */ /* 0x000fca00078e78fc */
[----:B------:R-:W-:Y:S04]  /*16de0*/  STL [R1+0x980], R251 ;  /* 0x000980fb01007387 */ /* 0x000fe80000100800 */
[----:B------:R1:W-:Y:S04]  /*16df0*/  STL.64 [R1+0x1d58], R4 ;  /* 0x001d580401007387 */ /* 0x0003e80000100a00 */
[----:B-1----:R-:W2:Y:S04]  /*16e00*/  LDL.64 R4, [R1+0x130] ;  /* 0x0001300001047983 */ /* 0x002ea80000100a00 */
[----:B-----5:R1:W-:Y:S04]  /*16e10*/  STL.64 [R1+0x1d50], R12 ;  /* 0x001d500c01007387 */ /* 0x0203e80000100a00 */
[----:B-1----:R-:W3:Y:S04]  /*16e20*/  LDL.64 R12, [R1+0x150] ;  /* 0x00015000010c7983 */ /* 0x002ee80000100a00 */
[----:B------:R1:W-:Y:S04]  /*16e30*/  STL.64 [R1+0x1d48], R20 ;  /* 0x001d481401007387 */ /* 0x0003e80000100a00 */
[----:B-1----:R-:W2:Y:S04]  /*16e40*/  LDL.64 R20, [R1+0x170] ;  /* 0x0001700001147983 */ /* 0x002ea80000100a00 */
[----:B------:R1:W-:Y:S04]  /*16e50*/  STL.64 [R1+0x1d40], R28 ;  /* 0x001d401c01007387 */ /* 0x0003e80000100a00 */
[----:B-1----:R-:W2:Y:S04]  /*16e60*/  LDL.64 R28, [R1+0x190] ;  /* 0x00019000011c7983 */ /* 0x002ea80000100a00 */
[----:B----4-:R1:W-:Y:S04]  /*16e70*/  STL.64 [R1+0x1d38], R36 ;  /* 0x001d382401007387 */ /* 0x0103e80000100a00 */
[----:B-1----:R-:W4:Y:S04]  /*16e80*/  LDL.64 R36, [R1+0x1b0] ;  /* 0x0001b00001247983 */ /* 0x002f280000100a00 */
[----:B------:R1:W-:Y:S04]  /*16e90*/  STL.64 [R1+0x1d30], R44 ;  /* 0x001d302c01007387 */ /* 0x0003e80000100a00 */
[----:B-1----:R-:W2:Y:S04]  /*16ea0*/  LDL.64 R44, [R1+0x1d0] ;  /* 0x0001d000012c7983 */ /* 0x002ea80000100a00 */
[----:B------:R1:W-:Y:S04]  /*16eb0*/  STL.64 [R1+0x1d28], R6 ;  /* 0x001d280601007387 */ /* 0x0003e80000100a00 */
[----:B-1----:R-:W2:Y:S04]  /*16ec0*/  LDL.64 R6, [R1+0x1f0] ;  /* 0x0001f00001067983 */ /* 0x002ea80000100a00 */
[----:B------:R1:W-:Y:S04]  /*16ed0*/  STL.64 [R1+0x1d20], R14 ;  /* 0x001d200e01007387 */ /* 0x0003e80000100a00 */
[----:B-1----:R-:W2:Y:S04]  /*16ee0*/  LDL R15, [R1+0x980] ;  /* 0x00098000010f7983 */ /* 0x002ea80000100800 */
[----:B------:R1:W-:Y:S04]  /*16ef0*/  STL.64 [R1+0x1d18], R22 ;  /* 0x001d181601007387 */ /* 0x0003e80000100a00 */
[----:B-1----:R-:W3:Y:S04]  /*16f00*/  LDL.64 R22, [R1+0x210] ;  /* 0x0002100001167983 */ /* 0x002ee80000100a00 */
        /* <DEDUP_REMOVED lines=15> */
[----:B-1----:R-:W3:Y:S01]  /*17000*/  LDL.64 R40, [R1+0x310] ;  /* 0x0003100001287983 */ /* 0x002ee20000100a00 */
[----:B------:R-:W-:-:S04]  /*17010*/  LOP3.LUT R0, R0, 0x60, RZ, 0x3c, !PT ;  /* 0x0000006000007812 */ /* 0x000fc800078e3cff */
[----:B------:R-:W-:-:S05]  /*17020*/  IADD3 R0, R0, 0x100000, RZ ;  /* 0x0010000000007810 */ /* 0x000fca0007ffe0ff */
[----:B------:R1:W-:Y:S01]  /*17030*/  LDGSTS.E [R0+-0x78200], [R50.64], !P2 ;  /* 0x87e0000032007fae */ /* 0x0003e2000d121844 */
[----:B------:R-:W-:-:S03]  /*17040*/  ISETP.NE.U32.AND P2, PT, R250, RZ, PT ;  /* 0x000000fffa00720c */ /* 0x000fc60003f45070 */
[----:B------:R-:W-:Y:S04]  /*17050*/  STL.64 [R1+0x1cd0], R48 ;  /* 0x001cd03001007387 */ /* 0x000fe80000100a00 */
[----:B------:R-:W-:Y:S04]  /*17060*/  STL.64 [R1+0x1cc8], R248 ;  /* 0x001cc8f801007387 */ /* 0x000fe80000100a00 */
[----:B------:R-:W0:Y:S04]  /*17070*/  LDGDEPBAR ;  /* 0x00000000000079af */ /* 0x000e280000000000 */
[----:B------:R-:W-:Y:S04]  /*17080*/  STL.64 [R1+0x1cc0], R10 ;  /* 0x001cc00a01007387 */ /* 0x000fe80000100a00 */
[----:B------:R-:W-:Y:S04]  /*17090*/  STL.64 [R1+0x1cb8], R18 ;  /* 0x001cb81201007387 */ /* 0x000fe80000100a00 */
[----:B------:R-:W-:Y:S04]  /*170a0*/  STL.64 [R1+0x1cb0], R26 ;  /* 0x001cb01a01007387 */ /* 0x000fe80000100a00 */
[----:B------:R-:W-:Y:S04]  /*170b0*/  STL.64 [R1+0x1ca8], R34 ;  /* 0x001ca82201007387 */ /* 0x000fe80000100a00 */
[----:B------:R1:W-:Y:S04]  /*170c0*/  STL.64 [R1+0x1ca0], R42 ;  /* 0x001ca02a01007387 */ /* 0x0003e80000100a00 */
[----:B------:R-:W-:Y:S01]  /*170d0*/  STL.64 [R1+0x1c98], R50 ;  /* 0x001c983201007387 */ /* 0x000fe20000100a00 */
[----:B--2---:R-:W-:-:S02]  /*170e0*/  LOP3.LUT R252, R15, 0x20, RZ, 0x3c, !PT ;  /* 0x000000200ffc7812 */ /* 0x004fc400078e3cff */
[C---:B------:R-:W-:Y:S02]  /*170f0*/  LOP3.LUT R251, R15.reuse, 0x40, RZ, 0x3c, !PT ;  /* 0x000000400ffb7812 */ /* 0x040fe400078e3cff */
[----:B------:R-:W-:Y:S01]  /*17100*/  LOP3.LUT R250, R15, 0x60, RZ, 0x3c, !PT ;  /* 0x000000600ffa7812 */ /* 0x000fe200078e3cff */
[----:B------:R-:W-:Y:S04]  /*17110*/  STL [R1+0x13c4], R252 ;  /* 0x0013c4fc01007387 */ /* 0x000fe80000100800 */
[----:B------:R-:W-:Y:S04]  /*17120*/  STL [R1+0x13c0], R251 ;  /* 0x0013c0fb01007387 */ /* 0x000fe80000100800 */
[----:B------:R-:W-:Y:S04]  /*17130*/  STL [R1+0x13bc], R250 ;  /* 0x0013bcfa01007387 */ /* 0x000fe80000100800 */
[----:B---3--:R2:W-:Y:S04]  /*17140*/  LDGSTS.E [R15], [R40.64], P2 ;  /* 0x00000000280f7fae */ /* 0x0085e80009121844 */
[----:B------:R3:W-:Y:S04]  /*17150*/  LDGSTS.E [R15+0x800], [R32.64], P2 ;  /* 0x00800000200f7fae */ /* 0x0007e80009121844 */
        /* <DEDUP_REMOVED lines=9> */
[----:B-1----:R-:W5:Y:S04]  /*171f0*/  LDL.64 R22, [R1+0x320] ;  /* 0x0003200001167983 */ /* 0x002f680000100a00 */
[----:B--2---:R-:W2:Y:S04]  /*17200*/  LDL.64 R6, [R1+0x340] ;  /* 0x0003400001067983 */ /* 0x004ea80000100a00 */
[----:B----4-:R1:W-:Y:S04]  /*17210*/  LDGSTS.E [R15+0x5800], [R36.64], P2 ;  /* 0x05800000240f7fae */ /* 0x0103e80009121844 */
[----:B---3--:R-:W3:Y:S04]  /*17220*/  LDL.64 R44, [R1+0x360] ;  /* 0x00036000012c7983 */ /* 0x008ee80000100a00 */
[----:B------:R4:W-:Y:S04]  /*17230*/  LDGSTS.E [R15+0x6000], [R28.64], P2 ;  /* 0x060000001c0f7fae */ /* 0x0009e80009121844 */
[----:B-1----:R-:W3:Y:S04]  /*17240*/  LDL.64 R36, [R1+0x380] ;  /* 0x0003800001247983 */ /* 0x002ee80000100a00 */
[----:B------:R1:W-:Y:S04]  /*17250*/  LDGSTS.E [R15+0x6800], [R20.64], P2 ;  /* 0x06800000140f7fae */ /* 0x0003e80009121844 */
[----:B----4-:R-:W3:Y:S04]  /*17260*/  LDL.64 R28, [R1+0x3a0] ;  /* 0x0003a000011c7983 */ /* 0x010ee80000100a00 */
[----:B------:R1:W-:Y:S04]  /*17270*/  LDGSTS.E [R15+0x7000], [R12.64], P2 ;  /* 0x070000000c0f7fae */ /* 0x0003e80009121844 */
[----:B-1----:R-:W3:Y:S04]  /*17280*/  LDL.64 R20, [R1+0x3c0] ;  /* 0x0003c00001147983 */ /* 0x002ee80000100a00 */
[----:B------:R1:W-:Y:S04]  /*17290*/  LDGSTS.E [R15+0x7800], [R4.64], P2 ;  /* 0x07800000040f7fae */ /* 0x0003e80009121844 */
[----:B------:R-:W3:Y:S04]  /*172a0*/  LDL.64 R12, [R1+0x3e0] ;  /* 0x0003e000010c7983 */ /* 0x000ee80000100a00 */
[----:B------:R2:W-:Y:S04]  /*172b0*/  LDGSTS.E [R15+0x8000], [R58.64], P2 ;  /* 0x080000003a0f7fae */ /* 0x0005e80009121844 */
[----:B-1----:R-:W3:Y:S04]  /*172c0*/  LDL.64 R4, [R1+0x400] ;  /* 0x0004000001047983 */ /* 0x002ee80000100a00 */
[----:B------:R-:W-:Y:S04]  /*172d0*/  STL.64 [R1+0x1b70], R58 ;  /* 0x001b703a01007387 */ /* 0x000fe80000100a00 */
        /* <DEDUP_REMOVED lines=14> */
[----:B------:R1:W-:Y:S04]  /*173c0*/  LDGSTS.E [R15+0x8800], [R66.64], P2 ;  /* 0x08800000420f7fae */ /* 0x0003e80009121844 */
        /* <DEDUP_REMOVED lines=16> */
[----:B------:R1:W-:Y:S04]  /*174d0*/  STL.64 [R1+0x1c20], R242 ;  /* 0x001c20f201007387 */ /* 0x0003e80000100a00 */
[----:B------:R1:W-:Y:S04]  /*174e0*/  LDGSTS.E [R15+0xd000], [R138.64], P2 ;  /* 0x0d0000008a0f7fae */ /* 0x0003e80009121844 */
[----:B------:R-:W4:Y:S04]  /*174f0*/  LDL.64 R42, [R1+0x420] ;  /* 0x00042000012a7983 */ /* 0x000f280000100a00 */
        /* <DEDUP_REMOVED lines=26> */
[----:B-----5:R5:W-:Y:S04]  /*176a0*/  LDGSTS.E [R15+0x14000], [R22.64], P2 ;  /* 0x14000000160f7fae */ /* 0x020be80009121844 */
[----:B------:R-:W4:Y:S04]  /*176b0*/  LDL.64 R30, [R1+0x5e0] ;  /* 0x0005e000011e7983 */ /* 0x000f280000100a00 */
[----:B--2---:R2:W-:Y:S04]  /*176c0*/  LDGSTS.E [R15+0x14800], [R6.64], P2 ;  /* 0x14800000060f7fae */ /* 0x0045e80009121844 */
[----:B-----5:R-:W5:Y:S04]  /*176d0*/  LDL.64 R22, [R1+0x600] ;  /* 0x0006000001167983 */ /* 0x020f680000100a00 */
[----:B---3--:R3:W-:Y:S04]  /*176e0*/  LDGSTS.E [R15+0x15000], [R44.64], P2 ;  /* 0x150000002c0f7fae */ /* 0x0087e80009121844 */
[----:B--2---:R-:W2:Y:S04]  /*176f0*/  LDL.64 R6, [R1+0x308] ;  /* 0x0003080001067983 */ /* 0x004ea80000100a00 */
[----:B------:R1:W-:Y:S04]  /*17700*/  LDGSTS.E [R15+0x15800], [R36.64], P2 ;  /* 0x15800000240f7fae */ /* 0x0003e80009121844 */
[----:B---3--:R-:W3:Y:S04]  /*17710*/  LDL.64 R44, [R1+0x2e8] ;  /* 0x0002e800012c7983 */ /* 0x008ee80000100a00 */
[----:B------:R1:W-:Y:S04]  /*17720*/  LDGSTS.E [R15+0x16000], [R28.64], P2 ;  /* 0x160000001c0f7fae */ /* 0x0003e80009121844 */
[----:B-1----:R-:W3:Y:S04]  /*17730*/  LDL.64 R36, [R1+0x2c8] ;  /* 0x0002c80001247983 */ /* 0x002ee80000100a00 */
[----:B------:R1:W-:Y:S04]  /*17740*/  LDGSTS.E [R15+0x16800], [R20.64], P2 ;  /* 0x16800000140f7fae */ /* 0x0003e80009121844 */
[----:B------:R-:W3:Y:S04]  /*17750*/  LDL.64 R28, [R1+0x2a8] ;  /* 0x0002a800011c7983 */ /* 0x000ee80000100a00 */
[----:B------:R1:W-:Y:S04]  /*17760*/  LDGSTS.E [R15+0x17000], [R12.64], P2 ;  /* 0x170000000c0f7fae */ /* 0x0003e80009121844 */
[----:B-1----:R-:W3:Y:S04]  /*17770*/  LDL.64 R20, [R1+0x288] ;  /* 0x0002880001147983 */ /* 0x002ee80000100a00 */
[----:B------:R1:W-:Y:S04]  /*17780*/  LDGSTS.E [R15+0x17800], [R4.64], P2 ;  /* 0x17800000040f7fae */ /* 0x0003e80009121844 */
[----:B------:R-:W3:Y:S04]  /*17790*/  LDL.64 R12, [R1+0x268] ;  /* 0x00026800010c7983 */ /* 0x000ee80000100a00 */
[----:B-1----:R-:W3:Y:S04]  /*177a0*/  LDL.64 R4, [R1+0x248] ;  /* 0x0002480001047983 */ /* 0x002ee80000100a00 */
[----:B------:R-:W3:Y:S04]  /*177b0*/  LDL.LU.64 R242, [R1+0x228] ;  /* 0x0002280001f27983 */ /* 0x000ee80000300a00 */
[----:B------:R-:W3:Y:S04]  /*177c0*/  LDL.LU.64 R218, [R1+0x208] ;  /* 0x0002080001da7983 */ /* 0x000ee80000300a00 */
[----:B------:R-:W3:Y:S04]  /*177d0*/  LDL.LU.64 R194, [R1+0x1e8] ;  /* 0x0001e80001c27983 */ /* 0x000ee80000300a00 */
[----:B------:R-:W3:Y:S04]  /*177e0*/  LDL.LU.64 R170, [R1+0x1c8] ;  /* 0x0001c80001aa7983 */ /* 0x000ee80000300a00 */
[----:B------:R-:W3:Y:S04]  /*177f0*/  LDL.LU.64 R146, [R1+0x1a8] ;  /* 0x0001a80001927983 */ /* 0x000ee80000300a00 */
[----:B------:R-:W3:Y:S04]  /*17800*/  LDL.LU.64 R122, [R1+0x188] ;  /* 0x00018800017a7983 */ /* 0x000ee80000300a00 */
[----:B------:R-:W3:Y:S04]  /*17810*/  LDL.LU.64 R98, [R1+0x168] ;  /* 0x0001680001627983 */ /* 0x000ee80000300a00 */
[----:B------:R-:W3:Y:S04]  /*17820*/  LDL.LU.64 R74, [R1+0x148] ;  /* 0x00014800014a7983 */ /* 0x000ee80000300a00 */
[----:B----4-:R1:W-:Y:S04]  /*17830*/  LDGSTS.E [R15+0x18000], [R42.64], P2 ;  /* 0x180000002a0f7fae */ /* 0x0103e80009121844 */
        /* <DEDUP_REMOVED lines=14> */
[----:B-----5:R1:W-:Y:S04]  /*17920*/  LDGSTS.E [R15+0x1f800], [R22.64], P2 ;  /* 0x1f800000160f7fae */ /* 0x0203e80009121844 */
[----:B--2---:R2:W-:Y:S04]  /*17930*/  LDGSTS.E [R252+0x200], [R6.64], P2 ;  /* 0x0020000006fc7fae */ /* 0x0045e80009121844 */
[----:B-1----:R-:W4:Y:S04]  /*17940*/  LDL.64 R14, [R1+0x328] ;  /* 0x00032800010e7983 */ /* 0x002f280000100a00 */
[----:B---3--:R1:W-:Y:S04]  /*17950*/  LDGSTS.E [R252+0xa00], [R44.64], P2 ;  /* 0x00a000002cfc7fae */ /* 0x0083e80009121844 */
[----:B--2---:R-:W2:Y:S04]  /*17960*/  LDL.64 R6, [R1+0x348] ;  /* 0x0003480001067983 */ /* 0x004ea80000100a00 */
[----:B------:R3:W-:Y:S04]  /*17970*/  LDGSTS.E [R252+0x1200], [R36.64], P2 ;  /* 0x0120000024fc7fae */ /* 0x0007e80009121844 */
[----:B-1----:R-:W5:Y:S04]  /*17980*/  LDL.64 R44, [R1+0x368] ;  /* 0x00036800012c7983 */ /* 0x002f680000100a00 */
[----:B------:R1:W-:Y:S04]  /*17990*/  LDGSTS.E [R252+0x1a00], [R28.64], P2 ;  /* 0x01a000001cfc7fae */ /* 0x0003e80009121844 */
[----:B---3--:R-:W5:Y:S04]  /*179a0*/  LDL.64 R36, [R1+0x388] ;  /* 0x0003880001247983 */ /* 0x008f680000100a00 */
[----:B------:R1:W-:Y:S04]  /*179b0*/  LDGSTS.E [R252+0x2200], [R20.64], P2 ;  /* 0x0220000014fc7fae */ /* 0x0003e80009121844 */
[----:B-1----:R-:W5:Y:S04]  /*179c0*/  LDL.64 R28, [R1+0x3a8] ;  /* 0x0003a800011c7983 */ /* 0x002f680000100a00 */
[----:B------:R1:W-:Y:S04]  /*179d0*/  LDGSTS.E [R252+0x2a00], [R12.64], P2 ;  /* 0x02a000000cfc7fae */ /* 0x0003e80009121844 */
[----:B------:R-:W5:Y:S04]  /*179e0*/  LDL.64 R20, [R1+0x3c8] ;  /* 0x0003c80001147983 */ /* 0x000f680000100a00 */
[----:B------:R1:W-:Y:S04]  /*179f0*/  LDGSTS.E [R252+0x3200], [R4.64], P2 ;  /* 0x0320000004fc7fae */ /* 0x0003e80009121844 */
[----:B-1----:R-:W5:Y:S04]  /*17a00*/  LDL.64 R12, [R1+0x3e8] ;  /* 0x0003e800010c7983 */ /* 0x002f680000100a00 */
[----:B------:R1:W-:Y:S04]  /*17a10*/  LDGSTS.E [R252+0x3a00], [R242.64], P2 ;  /* 0x03a00000f2fc7fae */ /* 0x0003e80009121844 */
[----:B------:R-:W5:Y:S04]  /*17a20*/  LDL.64 R4, [R1+0x408] ;  /* 0x0004080001047983 */ /* 0x000f680000100a00 */
        /* <DEDUP_REMOVED lines=39> */
[----:B------:R1:W-:Y:S04]  /*17ca0*/  LDGSTS.E [R252+0x10a00], [R196.64], P2 ;  /* 0x10a00000c4fc7fae */ /* 0x0003e80009121844 */
[----:B------:R-:W3:Y:S04]  /*17cb0*/  LDL.64 R32, [R1+0x428] ;  /* 0x0004280001207983 */ /* 0x000ee80000100a00 */
        /* <DEDUP_REMOVED lines=12> */
[----:B------:R-:W3:Y:S04]  /*17d80*/  LDL.64 R22, [R1+0x508] ;  /* 0x0005080001167983 */ /* 0x000ee80000100a00 */
[----:B----4-:R4:W-:Y:S04]  /*17d90*/  LDGSTS.E [R252+0x14200], [R14.64], P2 ;  /* 0x142000000efc7fae */ /* 0x0109e80009121844 */
[----:B--2---:R2:W-:Y:S04]  /*17da0*/  LDGSTS.E [R252+0x14a00], [R6.64], P2 ;  /* 0x14a0000006fc7fae */ /* 0x0045e80009121844 */
[----:B----4-:R-:W4:Y:S04]  /*17db0*/  LDL.64 R14, [R1+0x528] ;  /* 0x00052800010e7983 */ /* 0x010f280000100a00 */
[----:B-----5:R5:W-:Y:S04]  /*17dc0*/  LDGSTS.E [R252+0x15200], [R44.64], P2 ;  /* 0x152000002cfc7fae */ /* 0x020be80009121844 */
[----:B--2---:R-:W2:Y:S04]  /*17dd0*/  LDL.64 R6, [R1+0x548] ;  /* 0x0005480001067983 */ /* 0x004ea80000100a00 */
[----:B------:R1:W-:Y:S04]  /*17de0*/  LDGSTS.E [R252+0x15a00], [R36.64], P2 ;  /* 0x15a0000024fc7fae */ /* 0x0003e80009121844 */
[----:B-----5:R-:W5:Y:S04]  /*17df0*/  LDL.64 R44, [R1+0x568] ;  /* 0x00056800012c7983 */ /* 0x020f680000100a00 */
        /* <DEDUP_REMOVED lines=8> */
[----:B-1----:R-:W5:Y:S04]  /*17e80*/  LDL.64 R4, [R1+0x610] ;  /* 0x0006100001047983 */ /* 0x002f680000100a00 */
[----:B------:R-:W5:Y:S04]  /*17e90*/  LDL.LU.64 R92, [R1+0x300] ;  /* 0x00030000015c7983 */ /* 0x000f680000300a00 */
        /* <DEDUP_REMOVED lines=14> */
[----:B---3--:R1:W-:Y:S04]  /*17f80*/  LDGSTS.E [R252+0x18200], [R32.64], P2 ;  /* 0x1820000020fc7fae */ /* 0x0083e80009121844 */
[----:B------:R3:W-:Y:S04]  /*17f90*/  LDGSTS.E [R252+0x18a00], [R24.64], P2 ;  /* 0x18a0000018fc7fae */ /* 0x0007e80009121844 */
[----:B-1----:R-:W5:Y:S04]  /*17fa0*/  LDL.64 R32, [R1+0x430] ;  /* 0x0004300001207983 */ /* 0x002f680000100a00 */
        /* <DEDUP_REMOVED lines=9> */
[----:B------:R1:W-:Y:S04]  /*18040*/  LDGSTS.E [R252+0x1ba00], [R22.64], P2 ;  /* 0x1ba0000016fc7fae */ /* 0x0003e80009121844 */
[----:B------:R-:W3:Y:S04]  /*18050*/  LDL.64 R38, [R1+0x4d0] ;  /* 0x0004d00001267983 */ /* 0x000ee80000100a00 */
[----:B-1----:R-:W3:Y:S04]  /*18060*/  LDL.64 R30, [R1+0x4f0] ;  /* 0x0004f000011e7983 */ /* 0x002ee80000100a00 */
[----:B------:R-:W3:Y:S04]  /*18070*/  LDL.64 R22, [R1+0x510] ;  /* 0x0005100001167983 */ /* 0x000ee80000100a00 */
[----:B----4-:R1:W-:Y:S04]  /*18080*/  LDGSTS.E [R252+0x1c200], [R14.64], P2 ;  /* 0x1c2000000efc7fae */ /* 0x0103e80009121844 */
[----:B--2---:R2:W-:Y:S04]  /*18090*/  LDGSTS.E [R252+0x1ca00], [R6.64], P2 ;  /* 0x1ca0000006fc7fae */ /* 0x0045e80009121844 */
[----:B-1----:R-:W4:Y:S04]  /*180a0*/  LDL.64 R14, [R1+0x330] ;  /* 0x00033000010e7983 */ /* 0x002f280000100a00 */
[----:B-----5:R1:W-:Y:S04]  /*180b0*/  LDGSTS.E [R252+0x1d200], [R44.64], P2 ;  /* 0x1d2000002cfc7fae */ /* 0x0203e80009121844 */
[----:B--2---:R-:W2:Y:S04]  /*180c0*/  LDL.64 R6, [R1+0x350] ;  /* 0x0003500001067983 */ /* 0x004ea80000100a00 */
[----:B------:R5:W-:Y:S04]  /*180d0*/  LDGSTS.E [R252+0x1da00], [R36.64], P2 ;  /* 0x1da0000024fc7fae */ /* 0x000be80009121844 */
[----:B-1----:R-:W3:Y:S04]  /*180e0*/  LDL.64 R44, [R1+0x370] ;  /* 0x00037000012c7983 */ /* 0x002ee80000100a00 */
        /* <DEDUP_REMOVED lines=49> */
[----:B----4-:R4:W-:Y:S04]  /*18400*/  LDGSTS.E [R251+0x14400], [R14.64], P2 ;  /* 0x144000000efb7fae */ /* 0x0109e80009121844 */
[----:B--2---:R2:W-:Y:S04]  /*18410*/  LDGSTS.E [R251+0x14c00], [R6.64], P2 ;  /* 0x14c0000006fb7fae */ /* 0x0045e80009121844 */
[----:B----4-:R-:W4:Y:S04]  /*18420*/  LDL.64 R14, [R1+0x530] ;  /* 0x00053000010e7983 */ /* 0x010f280000100a00 */
[----:B---3--:R3:W-:Y:S04]  /*18430*/  LDGSTS.E [R251+0x15400], [R44.64], P2 ;  /* 0x154000002cfb7fae */ /* 0x0087e80009121844 */
[----:B--2---:R-:W2:Y:S04]  /*18440*/  LDL.64 R6, [R1+0x550] ;  /* 0x0005500001067983 */ /* 0x004ea80000100a00 */
[----:B-----5:R5:W-:Y:S04]  /*18450*/  LDGSTS.E [R251+0x15c00], [R36.64], P2 ;  /* 0x15c0000024fb7fae */ /* 0x020be80009121844 */
[----:B---3--:R-:W3:Y:S04]  /*18460*/  LDL.64 R44, [R1+0x570] ;  /* 0x00057000012c7983 */ /* 0x008ee80000100a00 */
        /* <DEDUP_REMOVED lines=25> */
[----:B------:R1:W-:Y:S04]  /*18600*/  LDGSTS.E [R251+0x18c00], [R24.64], P2 ;  /* 0x18c0000018fb7fae */ /* 0x0003e80009121844 */
[----:B------:R1:W-:Y:S04]  /*18610*/  LDGSTS.E [R251+0x19400], [R16.64], P2 ;  /* 0x1940000010fb7fae */ /* 0x0003e80009121844 */
[----:B------:R1:W-:Y:S04]  /*18620*/  LDGSTS.E [R251+0x19c00], [R8.64], P2 ;  /* 0x19c0000008fb7fae */ /* 0x0003e80009121844 */
[----:B------:R1:W-:Y:S04]  /*18630*/  LDGSTS.E [R251+0x1a400], [R46.64], P2 ;  /* 0x1a4000002efb7fae */ /* 0x0003e80009121844 */
[----:B------:R1:W-:Y:S04]  /*18640*/  LDGSTS.E [R251+0x1ac00], [R38.64], P2 ;  /* 0x1ac0000026fb7fae */ /* 0x0003e80009121844 */
[----:B------:R1:W-:Y:S04]  /*18650*/  LDGSTS.E [R251+0x1b400], [R30.64], P2 ;  /* 0x1b4000001efb7fae */ /* 0x0003e80009121844 */
[----:B------:R1:W-:Y:S04]  /*18660*/  LDGSTS.E [R251+0x1bc00], [R22.64], P2 ;  /* 0x1bc0000016fb7fae */ /* 0x0003e80009121844 */
[----:B------:R-:W5:Y:S04]  /*18670*/  LDL.64 R10, [R1+0x458] ;  /* 0x00045800010a7983 */ /* 0x000f680000100a00 */
[----:B-1----:R-:W5:Y:S04]  /*18680*/  LDL.64 R30, [R1+0x438] ;  /* 0x00043800011e7983 */ /* 0x002f680000100a00 */
[----:B------:R-:W5:Y:S04]  /*18690*/  LDL.64 R22, [R1+0x418] ;  /* 0x0004180001167983 */ /* 0x000f680000100a00 */
        /* <DEDUP_REMOVED lines=14> */
[----:B----4-:R1:W-:Y:S04]  /*18780*/  LDGSTS.E [R251+0x1c400], [R14.64], P2 ;  /* 0x1c4000000efb7fae */ /* 0x0103e80009121844 */
[----:B--2---:R2:W-:Y:S04]  /*18790*/  LDGSTS.E [R251+0x1cc00], [R6.64], P2 ;  /* 0x1cc0000006fb7fae */ /* 0x0045e80009121844 */
[----:B-1----:R-:W4:Y:S04]  /*187a0*/  LDL.64 R14, [R1+0x3f8] ;  /* 0x0003f800010e7983 */ /* 0x002f280000100a00 */
[----:B---3--:R1:W-:Y:S04]  /*187b0*/  LDGSTS.E [R251+0x1d400], [R44.64], P2 ;  /* 0x1d4000002cfb7fae */ /* 0x0083e80009121844 */
[----:B--2---:R-:W2:Y:S04]  /*187c0*/  LDL.64 R6, [R1+0x3d8] ;  /* 0x0003d80001067983 */ /* 0x004ea80000100a00 */
[----:B-----5:R3:W-:Y:S04]  /*187d0*/  LDGSTS.E [R251+0x1dc00], [R36.64], P2 ;  /* 0x1dc0000024fb7fae */ /* 0x0207e80009121844 */
[----:B-1----:R-:W5:Y:S04]  /*187e0*/  LDL.64 R44, [R1+0x3b8] ;  /* 0x0003b800012c7983 */ /* 0x002f680000100a00 */
[----:B------:R1:W-:Y:S04]  /*187f0*/  LDGSTS.E [R251+0x1e400], [R28.64], P2 ;  /* 0x1e4000001cfb7fae */ /* 0x0003e80009121844 */
[----:B---3--:R-:W3:Y:S04]  /*18800*/  LDL.64 R36, [R1+0x398] ;  /* 0x0003980001247983 */ /* 0x008ee80000100a00 */
[----:B------:R1:W-:Y:S04]  /*18810*/  LDGSTS.E [R251+0x1ec00], [R20.64], P2 ;  /* 0x1ec0000014fb7fae */ /* 0x0003e80009121844 */
[----:B-1----:R-:W2:Y:S04]  /*18820*/  LDL.64 R28, [R1+0x378] ;  /* 0x00037800011c7983 */ /* 0x002ea80000100a00 */
[----:B------:R1:W-:Y:S04]  /*18830*/  LDGSTS.E [R251+0x1f400], [R12.64], P2 ;  /* 0x1f4000000cfb7fae */ /* 0x0003e80009121844 */
[----:B------:R-:W2:Y:S04]  /*18840*/  LDL.64 R20, [R1+0x358] ;  /* 0x0003580001147983 */ /* 0x000ea80000100a00 */
[----:B------:R1:W-:Y:S04]  /*18850*/  LDGSTS.E [R251+0x1fc00], [R4.64], P2 ;  /* 0x1fc0000004fb7fae */ /* 0x0003e80009121844 */
[----:B-1----:R-:W2:Y:S04]  /*18860*/  LDL.64 R12, [R1+0x338] ;  /* 0x00033800010c7983 */ /* 0x002ea80000100a00 */
[----:B------:R1:W-:Y:S04]  /*18870*/  LDGSTS.E [R250+0x600], [R84.64], P2 ;  /* 0x0060000054fa7fae */ /* 0x0003e80009121844 */
[----:B------:R-:W2:Y:S04]  /*18880*/  LDL.64 R4, [R1+0x318] ;  /* 0x0003180001047983 */ /* 0x000ea80000100a00 */
        /* <DEDUP_REMOVED lines=36> */
[----:B------:R-:W1:Y:S04]  /*18ad0*/  S2R R252, SR_TID.X ;  /* 0x0000000000fc7919 */ /* 0x000e680000002100 */
[----:B------:R1:W-:Y:S04]  /*18ae0*/  LDGSTS.E [R250+0x12e00], [R232.64], P2 ;  /* 0x12e00000e8fa7fae */ /* 0x0003e80009121844 */
[----:B------:R1:W-:Y:S01]  /*18af0*/  LDGSTS.E [R250+0x13600], [R240.64], P2 ;  /* 0x13600000f0fa7fae */ /* 0x0003e20009121844 */
[----:B------:R-:W-:-:S05]  /*18b00*/  IMAD.MOV.U32 R0, RZ, RZ, c[0x0][0x180] ;  /* 0x00006000ff007624 */ /* 0x000fca00078e00ff */
[----:B------:R-:W-:Y:S01]  /*18b10*/  IADD3 R0, R0, -0x55, RZ ;  /* 0xffffffab00007810 */ /* 0x000fe20007ffe0ff */
[----:B--2---:R2:W-:Y:S04]  /*18b20*/  LDGSTS.E [R250+0x13e00], [R4.64], P2 ;  /* 0x13e0000004fa7fae */ /* 0x0045e80009121844 */
[----:B------:R1:W-:Y:S04]  /*18b30*/  LDGSTS.E [R250+0x14600], [R12.64], P2 ;  /* 0x146000000cfa7fae */ /* 0x0003e80009121844 */
[----:B------:R1:W-:Y:S04]  /*18b40*/  LDGSTS.E [R250+0x14e00], [R20.64], P2 ;  /* 0x14e0000014fa7fae */ /* 0x0003e80009121844 */
[----:B------:R1:W-:Y:S04]  /*18b50*/  LDGSTS.E [R250+0x15600], [R28.64], P2 ;  /* 0x156000001cfa7fae */ /* 0x0003e80009121844 */
[----:B---3--:R3:W-:Y:S04]  /*18b60*/  LDGSTS.E [R250+0x15e00], [R36.64], P2 ;  /* 0x15e0000024fa7fae */ /* 0x0087e80009121844 */
[----:B-----5:R5:W-:Y:S04]  /*18b70*/  LDGSTS.E [R250+0x16600], [R44.64], P2 ;  /* 0x166000002cfa7fae */ /* 0x020be80009121844 */
[----:B------:R1:W-:Y:S04]  /*18b80*/  LDGSTS.E [R250+0x16e00], [R6.64], P2 ;  /* 0x16e0000006fa7fae */ /* 0x0003e80009121844 */
[----:B----4-:R4:W-:Y:S04]  /*18b90*/  LDGSTS.E [R250+0x17600], [R14.64], P2 ;  /* 0x176000000efa7fae */ /* 0x0109e80009121844 */
[----:B------:R1:W-:Y:S04]  /*18ba0*/  LDGSTS.E [R250+0x17e00], [R22.64], P2 ;  /* 0x17e0000016fa7fae */ /* 0x0003e80009121844 */
[----:B------:R1:W-:Y:S04]  /*18bb0*/  LDGSTS.E [R250+0x18600], [R30.64], P2 ;  /* 0x186000001efa7fae */ /* 0x0003e80009121844 */
[----:B------:R1:W-:Y:S04]  /*18bc0*/  LDGSTS.E [R250+0x18e00], [R10.64], P2 ;  /* 0x18e000000afa7fae */ /* 0x0003e80009121844 */
[----:B--2---:R-:W2:Y:S04]  /*18bd0*/  LDL.LU.64 R4, [R1+0x1d58] ;  /* 0x001d580001047983 */ /* 0x004ea80000300a00 */
[----:B------:R3:W-:Y:S04]  /*18be0*/  LDGSTS.E [R250+0x19600], [R38.64], P2 ;  /* 0x1960000026fa7fae */ /* 0x0007e80009121844 */
[----:B-1----:R-:W2:Y:S04]  /*18bf0*/  LDL.LU.64 R12, [R1+0x1d50] ;  /* 0x001d5000010c7983 */ /* 0x002ea80000300a00 */
[----:B------:R1:W-:Y:S04]  /*18c00*/  LDGSTS.E [R250+0x19e00], [R46.64], P2 ;  /* 0x19e000002efa7fae */ /* 0x0003e80009121844 */
[----:B------:R-:W2:Y:S04]  /*18c10*/  LDL.LU.64 R20, [R1+0x1d48] ;  /* 0x001d480001147983 */ /* 0x000ea80000300a00 */
[----:B------:R1:W-:Y:S04]  /*18c20*/  LDGSTS.E [R250+0x1a600], [R8.64], P2 ;  /* 0x1a60000008fa7fae */ /* 0x0003e80009121844 */
[----:B------:R-:W2:Y:S04]  /*18c30*/  LDL.LU.64 R28, [R1+0x1d40] ;  /* 0x001d4000011c7983 */ /* 0x000ea80000300a00 */
[----:B------:R1:W-:Y:S04]  /*18c40*/  LDGSTS.E [R250+0x1ae00], [R16.64], P2 ;  /* 0x1ae0000010fa7fae */ /* 0x0003e80009121844 */
[----:B---3--:R-:W3:Y:S04]  /*18c50*/  LDL.LU.64 R36, [R1+0x1d38] ;  /* 0x001d380001247983 */ /* 0x008ee80000300a00 */
[----:B------:R1:W-:Y:S04]  /*18c60*/  LDGSTS.E [R250+0x1b600], [R24.64], P2 ;  /* 0x1b60000018fa7fae */ /* 0x0003e80009121844 */
[----:B-----5:R-:W5:Y:S04]  /*18c70*/  LDL.LU.64 R44, [R1+0x1d30] ;  /* 0x001d3000012c7983 */ /* 0x020f680000300a00 */
[----:B------:R1:W-:Y:S04]  /*18c80*/  LDGSTS.E [R250+0x1be00], [R50.64], P2 ;  /* 0x1be0000032fa7fae */ /* 0x0003e80009121844 */
[----:B------:R-:W2:Y:S04]  /*18c90*/  LDL.LU.64 R6, [R1+0x1d28] ;  /* 0x001d280001067983 */ /* 0x000ea80000300a00 */
[----:B------:R1:W-:Y:S04]  /*18ca0*/  LDGSTS.E [R250+0x1c600], [R42.64], P2 ;  /* 0x1c6000002afa7fae */ /* 0x0003e80009121844 */
[----:B----4-:R-:W4:Y:S04]  /*18cb0*/  LDL.LU.64 R14, [R1+0x1d20] ;  /* 0x001d2000010e7983 */ /* 0x010f280000300a00 */
[----:B------:R1:W-:Y:S04]  /*18cc0*/  LDGSTS.E [R250+0x1ce00], [R34.64], P2 ;  /* 0x1ce0000022fa7fae */ /* 0x0003e80009121844 */
[----:B------:R-:W2:Y:S04]  /*18cd0*/  LDL.LU.64 R22, [R1+0x1d18] ;  /* 0x001d180001167983 */ /* 0x000ea80000300a00 */
[----:B------:R1:W-:Y:S04]  /*18ce0*/  LDGSTS.E [R250+0x1d600], [R26.64], P2 ;  /* 0x1d6000001afa7fae */ /* 0x0003e80009121844 */
[----:B------:R-:W2:Y:S04]  /*18cf0*/  LDL.LU.64 R30, [R1+0x1d10] ;  /* 0x001d1000011e7983 */ /* 0x000ea80000300a00 */
[----:B------:R2:W-:Y:S04]  /*18d00*/  LDGSTS.E [R250+0x1de00], [R18.64], P2 ;  /* 0x1de0000012fa7fae */ /* 0x0005e80009121844 */
[----:B------:R-:W2:Y:S01]  /*18d10*/  LDL.LU.64 R10, [R1+0x110] ;  /* 0x00011000010a7983 */ /* 0x000ea20000300a00 */
[----:B-1----:R-:W-:Y:S01]  /*18d20*/  LOP3.LUT R27, R252, 0x7f, RZ, 0xc0, !PT ;  /* 0x0000007ffc1b7812 */ /* 0x002fe200078ec0ff */
[----:B------:R-:W-:-:S02]  /*18d30*/  IMAD.MOV.U32 R252, RZ, RZ, c[0x0][0x188] ;  /* 0x00006200fffc7624 */ /* 0x000fc400078e00ff */
[----:B------:R1:W-:Y:S04]  /*18d40*/  LDGSTS.E [R250+0x1e600], [R248.64], P2 ;  /* 0x1e600000f8fa7fae */ /* 0x0003e80009121844 */
[----:B------:R-:W3:Y:S04]  /*18d50*/  LDL.LU.64 R38, [R1+0x1d08] ;  /* 0x001d080001267983 */ /* 0x000ee80000300a00 */
[----:B------:R1:W-:Y:S04]  /*18d60*/  LDGSTS.E [R250+0x1ee00], [R32.64], P2 ;  /* 0x1ee0000020fa7fae */ /* 0x0003e80009121844 */
[----:B------:R-:W3:Y:S04]  /*18d70*/  LDL.LU.64 R46, [R1+0x1d00] ;  /* 0x001d0000012e7983 */ /* 0x000ee80000300a00 */
[----:B------:R1:W-:Y:S04]  /*18d80*/  LDGSTS.E [R250+0x1f600], [R40.64], P2 ;  /* 0x1f60000028fa7fae */ /* 0x0003e80009121844 */
[----:B------:R-:W3:Y:S04]  /*18d90*/  LDL.LU.64 R8, [R1+0x1cf8] ;  /* 0x001cf80001087983 */ /* 0x000ee80000300a00 */
[----:B------:R1:W-:Y:S01]  /*18da0*/  LDGSTS.E [R250+0x1fe00], [R48.64], P2 ;  /* 0x1fe0000030fa7fae */ /* 0x0003e20009121844 */
[----:B------:R-:W-:Y:S01]  /*18db0*/  ISETP.GE.U32.AND P2, PT, R0, 0x7fffff6c, PT ;  /* 0x7fffff6c0000780c */ /* 0x000fe20003f46070 */
[----:B------:R-:W-:-:S02]  /*18dc0*/  IMAD.SHL.U32 R0, R252, 0x40, RZ ;  /* 0x00000040fc007824 */ /* 0x000fc400078e00ff */
[----:B------:R-:W3:Y:S04]  /*18dd0*/  LDL.LU.64 R16, [R1+0x1cf0] ;  /* 0x001cf00001107983 */ /* 0x000ee80000300a00 */
[----:B------:R-:W3:Y:S01]  /*18de0*/  LDL.LU.64 R24, [R1+0x1ce8] ;  /* 0x001ce80001187983 */ /* 0x000ee20000300a00 */
[----:B------:R-:W-:-:S03]  /*18df0*/  IMAD.WIDE R50, R0, 0x4, R2 ;  /* 0x0000000400327825 */ /* 0x000fc600078e0202 */
[----:B-1----:R-:W3:Y:S04]  /*18e00*/  LDL.LU.64 R32, [R1+0xd0] ;  /* 0x0000d00001207983 */ /* 0x002ee80000300a00 */
[----:B------:R-:W3:Y:S04]  /*18e10*/  LDL.LU.64 R40, [R1+0xb0] ;  /* 0x0000b00001287983 */ /* 0x000ee80000300a00 */
[----:B------:R-:W3:Y:S04]  /*18e20*/  LDL.LU.64 R48, [R1+0x90] ;  /* 0x0000900001307983 */ /* 0x000ee80000300a00 */
[----:B------:R-:W3:Y:S04]  /*18e30*/  LDL.LU.64 R248, [R1+0x70] ;  /* 0x0000700001f87983 */ /* 0x000ee80000300a00 */
[----:B------:R-:W3:Y:S04]  /*18e40*/  LDL.LU.64 R2, [R1+0xf0] ;  /* 0x0000f00001027983 */ /* 0x000ee80000300a00 */
[----:B------:R-:W0:Y:S01]  /*18e50*/  LDGDEPBAR ;  /* 0x00000000000079af */ /* 0x000e220000000000 */
[----:B------:R-:W-:-:S05]  /*18e60*/  IMAD.SHL.U32 R35, R27, 0x4, RZ ;  /* 0x000000041b237824 */ /* 0x000fca00078e00ff */
[C---:B------:R-:W-:Y:S01]  /*18e70*/  IADD3 R252, R35.reuse, 0x100000, RZ ;  /* 0x0010000023fc7810 */ /* 0x040fe20007ffe0ff */
[----:B------:R-:W-:Y:S01]  /*18e80*/  BAR.SYNC.DEFER_BLOCKING 0x0 ;  /* 0x0000000000007b1d */ /* 0x000fe20000010000 */
[----:B------:R-:W-:-:S05]  /*18e90*/  IADD3 R251, R35, 0x100000, RZ ;  /* 0x0010000023fb7810 */ /* 0x000fca0007ffe0ff */
[----:B------:R-:W-:Y:S01]  /*18ea0*/  @!PT LDS RZ, [RZ] ;  /* 0x00000000fffff984 */ /* 0x000fe20000000800 */
[----:B------:R-:W-:Y:S01]  /*18eb0*/  @!PT LDS RZ, [RZ] ;  /* 0x00000000fffff984 */ /* 0x000fe20000000800 */
[----:B------:R-:W-:Y:S01]  /*18ec0*/  @!PT LDS RZ, [RZ] ;  /* 0x00000000fffff984 */ /* 0x000fe20000000800 */
[----:B------:R1:W-:Y:S01]  /*18ed0*/  LDGSTS.E [R252+-0x78000], [R50.64], !P4 ;  /* 0x8800000032fc7fae */ /* 0x0003e2000e121844 */
[----:B--2---:R-:W-:-:S03]  /*18ee0*/  IMAD.WIDE R42, R0, 0x4, R10 ;  /* 0x00000004002a7825 */ /* 0x004fc600078e020a */
[----:B------:R-:W2:Y:S04]  /*18ef0*/  LDL.LU.64 R10, [R1+0x50] ;  /* 0x00005000010a7983 */ /* 0x000ea80000300a00 */
[----:B------:R1:W-:Y:S04]  /*18f00*/  STL.64 [R1+0xac0], R50 ;  /* 0x000ac03201007387 */ /* 0x0003e80000100a00 */
[----:B------:R1:W-:Y:S04]  /*18f10*/  STL.64 [R1+0xaa0], R42 ;  /* 0x000aa02a01007387 */ /* 0x0003e80000100a00 */
[----:B------:R1:W-:Y:S01]  /*18f20*/  LDGSTS.E [R251+-0x77800], [R42.64], !P5 ;  /* 0x888000002afb7fae */ /* 0x0003e2000e921844 */
[----:B---3--:R-:W-:-:S05]  /*18f30*/  IMAD.WIDE R2, R0, 0x4, R2 ;  /* 0x0000000400027825 */ /* 0x008fca00078e0202 */
[----:B------:R3:W-:Y:S04]  /*18f40*/  STL.64 [R1+0xa80], R2 ;  /* 0x000a800201007387 */ /* 0x0007e80000100a00 */
[----:B-1----:R-:W4:Y:S04]  /*18f50*/  LDL.LU.64 R50, [R1+0x30] ;  /* 0x0000300001327983 */ /* 0x002f280000300a00 */
[----:B------:R-:W5:Y:S01]  /*18f60*/  LDL.LU.64 R42, [R1+0x10] ;  /* 0x00001000012a7983 */ /* 0x000f620000300a00 */
[----:B------:R-:W-:Y:S01]  /*18f70*/  IADD3 R250, R35, 0x100000, RZ ;  /* 0x0010000023fa7810 */ /* 0x000fe20007ffe0ff */
[----:B------:R-:W-:-:S04]  /*18f80*/  IMAD.MOV.U32 R19, RZ, RZ, c[0x0][0x180] ;  /* 0x00006000ff137624 */ /* 0x000fc800078e00ff */
[----:B------:R1:W-:Y:S01]  /*18f90*/  LDGSTS.E [R250+-0x77000], [R2.64], !P6 ;  /* 0x8900000002fa7fae */ /* 0x0003e2000f121844 */
[C---:B------:R-:W-:Y:S01]  /*18fa0*/  IADD3 R26, R19.reuse, -0x59, RZ ;  /* 0xffffffa7131a7810 */ /* 0x040fe20007ffe0ff */
[----:B------:R-:W-:Y:S01]  /*18fb0*/  IMAD.WIDE R32, R0, 0x4, R32 ;  /* 0x0000000400207825 */ /* 0x000fe200078e0220 */
[----:B------:R-:W-:-:S03]  /*18fc0*/  IADD3 R18, R19, -0x5d, RZ ;  /* 0xffffffa313127810 */ /* 0x000fc60007ffe0ff */
[----:B------:R-:W-:Y:S01]  /*18fd0*/  IMAD.WIDE R40, R0, 0x4, R40 ;  /* 0x0000000400287825 */ /* 0x000fe200078e0228 */
[----:B------:R-:W-:Y:S02]  /*18fe0*/  ISETP.GE.U32.AND P4, PT, R26, 0x7fffff68, PT ;  /* 0x7fffff681a00780c */ /* 0x000fe40003f86070 */
[----:B-1----:R-:W-:Y:S02]  /*18ff0*/  IADD3 R250, R19, -0x61, RZ ;  /* 0xffffff9f13fa7810 */ /* 0x002fe40007ffe0ff */
[C---:B---3--:R-:W-:Y:S02]  /*19000*/  IADD3 R3, R35.reuse, 0x100000, RZ ;  /* 0x0010000023037810 */ /* 0x048fe40007ffe0ff */
[----:B------:R-:W-:Y:S02]  /*19010*/  IADD3 R2, R35, 0x100000, RZ ;  /* 0x0010000023027810 */ /* 0x000fe40007ffe0ff */
[----:B------:R-:W-:Y:S01]  /*19020*/  ISETP.GE.U32.AND P6, PT, R250, 0x7fffff60, PT ;  /* 0x7fffff60fa00780c */ /* 0x000fe20003fc6070 */
[----:B------:R1:W-:Y:S01]  /*19030*/  LDGSTS.E [R3+-0x76800], [R32.64], !P0 ;  /* 0x8980000020037fae */ /* 0x0003e2000c121844 */
[----:B------:R-:W-:-:S02]  /*19040*/  IADD3 R250, R19, -0x69, RZ ;  /* 0xffffff9713fa7810 */ /* 0x000fc40007ffe0ff */
[----:B------:R-:W-:Y:S01]  /*19050*/  ISETP.GE.U32.AND P5, PT, R18, 0x7fffff64, PT ;  /* 0x7fffff641200780c */ /* 0x000fe20003fa6070 */
[----:B------:R3:W-:Y:S01]  /*19060*/  LDGSTS.E [R2+-0x76000], [R40.64], !P3 ;  /* 0x8a00000028027fae */ /* 0x0007e2000d921844 */
[----:B------:R-:W-:Y:S01]  /*19070*/  IADD3 R251, R19, -0x65, RZ ;  /* 0xffffff9b13fb7810 */ /* 0x000fe20007ffe0ff */
[----:B------:R-:W-:Y:S01]  /*19080*/  IMAD.WIDE R48, R0, 0x4, R48 ;  /* 0x0000000400307825 */ /* 0x000fe200078e0230 */
[----:B------:R-:W-:Y:S02]  /*19090*/  ISETP.GE.U32.AND P3, PT, R250, 0x7fffff58, PT ;  /* 0x7fffff58fa00780c */ /* 0x000fe40003f66070 */
[----:B------:R-:W-:Y:S02]  /*190a0*/  IADD3 R250, R35, 0x100000, RZ ;  /* 0x0010000023fa7810 */ /* 0x000fe40007ffe0ff */
[----:B------:R-:W-:Y:S01]  /*190b0*/  ISETP.GE.U32.AND P0, PT, R251, 0x7fffff5c, PT ;  /* 0x7fffff5cfb00780c */ /* 0x000fe20003f06070 */
[----:B------:R-:W-:Y:S02]  /*190c0*/  IMAD.WIDE R248, R0, 0x4, R248 ;  /* 0x0000000400f87825 */ /* 0x000fe400078e02f8 */
[----:B------:R1:W-:Y:S01]  /*190d0*/  LDGSTS.E [R250+-0x75800], [R48.64], !P2 ;  /* 0x8a80000030fa7fae */ /* 0x0003e2000d121844 */
[----:B------:R-:W-:-:S03]  /*190e0*/  IADD3 R252, R19, -0x6d, RZ ;  /* 0xffffff9313fc7810 */ /* 0x000fc60007ffe0ff */
[----:B------:R3:W-:Y:S01]  /*190f0*/  LDGSTS.E [R3+-0x75000], [R248.64], !P4 ;  /* 0x8b000000f8037fae */ /* 0x0007e2000e121844 */
[----:B------:R-:W-:-:S03]  /*19100*/  IADD3 R251, R19, -0x71, RZ ;  /* 0xffffff8f13fb7810 */ /* 0x000fc60007ffe0ff */
[----:B------:R3:W-:Y:S01]  /*19110*/  STL.64 [R1+0xa60], R32 ;  /* 0x000a602001007387 */ /* 0x0007e20000100a00 */
[----:B-1----:R-:W-:Y:S02]  /*19120*/  IADD3 R250, R19, -0x75, RZ ;  /* 0xffffff8b13fa7810 */ /* 0x002fe40007ffe0ff */
[----:B------:R-:W-:Y:S01]  /*19130*/  ISETP.GE.U32.AND P2, PT, R252, 0x7fffff54, PT ;  /* 0x7fffff54fc00780c */ /* 0x000fe20003f46070 */
[----:B---3--:R-:W3:Y:S04]  /*19140*/  LDL.LU.64 R32, [R1+0x1ce0] ;  /* 0x001ce00001207983 */ /* 0x008ee80000300a00 */
[----:B------:R1:W-:Y:S01]  /*19150*/  STL.64 [R1+0xa40], R40 ;  /* 0x000a402801007387 */ /* 0x0003e20000100a00 */
[----:B------:R-:W-:Y:S01]  /*19160*/  ISETP.GE.U32.AND P4, PT, R251, 0x7fffff50, PT ;  /* 0x7fffff50fb00780c */ /* 0x000fe20003f86070 */
[C---:B------:R-:W-:Y:S01]  /*19170*/  IMAD.WIDE R4, R0.reuse, 0x4, R4 ;  /* 0x0000000400047825 */ /* 0x040fe200078e0204 */
[----:B------:R-:W-:Y:S01]  /*19180*/  IADD3 R251, R19, -0x79, RZ ;  /* 0xffffff8713fb7810 */ /* 0x000fe20007ffe0ff */
[----:B-1----:R-:W3:Y:S04]  /*19190*/  LDL.LU.64 R40, [R1+0x1cd8] ;  /* 0x001cd80001287983 */ /* 0x002ee80000300a00 */
[----:B------:R1:W-:Y:S01]  /*191a0*/  STL.64 [R1+0xa20], R48 ;  /* 0x000a203001007387 */ /* 0x0003e20000100a00 */
[----:B------:R-:W-:-:S03]  /*191b0*/  IMAD.WIDE R20, R0, 0x4, R20 ;  /* 0x0000000400147825 */ /* 0x000fc600078e0214 */
[----:B-1----:R-:W3:Y:S04]  /*191c0*/  LDL.LU.64 R48, [R1+0x1cd0] ;  /* 0x001cd00001307983 */ /* 0x002ee80000300a00 */
[----:B------:R1:W-:Y:S01]  /*191d0*/  STL.64 [R1+0xa00], R248 ;  /* 0x000a00f801007387 */ /* 0x0003e20000100a00 */
[----:B------:R-:W-:-:S03]  /*191e0*/  IMAD.WIDE R28, R0, 0x4, R28 ;  /* 0x00000004001c7825 */ /* 0x000fc600078e021c */
[----:B-1----:R-:W3:Y:S01]  /*191f0*/  LDL.LU.64 R248, [R1+0x1cc8] ;  /* 0x001cc80001f87983 */ /* 0x002ee20000300a00 */
[----:B------:R-:W-:Y:S01]  /*19200*/  IADD3 R252, R19, -0x42, RZ ;  /* 0xffffffbe13fc7810 */ /* 0x000fe20007ffe0ff */
[----:B------:R-:W-:-:S04]  /*19210*/  IMAD.WIDE R36, R0, 0x4, R36 ;  /* 0x0000000400247825 */ /* 0x000fc800078e0224 */
[----:B--2---:R-:W-:-:S05]  /*19220*/  IMAD.WIDE R10, R0, 0x4, R10 ;  /* 0x00000004000a7825 */ /* 0x004fca00078e020a */
[----:B------:R1:W-:Y:S01]  /*19230*/  LDGSTS.E [R2+-0x74800], [R10.64], !P5 ;  /* 0x8b8000000a027fae */ /* 0x0003e2000e921844 */
[----:B------:R-:W-:Y:S02]  /*19240*/  ISETP.GE.U32.AND P5, PT, R250, 0x7fffff4c, PT ;  /* 0x7fffff4cfa00780c */ /* 0x000fe40003fa6070 */
[----:B------:R-:W-:Y:S01]  /*19250*/  IADD3 R250, R19, -0x7d, RZ ;  /* 0xffffff8313fa7810 */ /* 0x000fe20007ffe0ff */
[----:B------:R1:W-:Y:S04]  /*19260*/  STL.64 [R1+0x9e0], R10 ;  /* 0x0009e00a01007387 */ /* 0x0003e80000100a00 */
[----:B-1----:R-:W2:Y:S01]  /*19270*/  LDL.LU.64 R10, [R1+0x1cc0] ;  /* 0x001cc000010a7983 */ /* 0x002ea20000300a00 */
[----:B----4-:R-:W-:-:S04]  /*19280*/  IMAD.WIDE R50, R0, 0x4, R50 ;  /* 0x0000000400327825 */ /* 0x010fc800078e0232 */
[----:B-----5:R-:W-:Y:S01]  /*19290*/  IMAD.WIDE R42, R0, 0x4, R42 ;  /* 0x00000004002a7825 */ /* 0x020fe200078e022a */
[----:B------:R1:W-:Y:S04]  /*192a0*/  LDGSTS.E [R3+-0x74000], [R50.64], !P6 ;  /* 0x8c00000032037fae */ /* 0x0003e8000f121844 */
[----:B------:R4:W-:Y:S01]  /*192b0*/  LDGSTS.E [R2+-0x73800], [R42.64], !P0 ;  /* 0x8c8000002a027fae */ /* 0x0009e2000c121844 */
[----:B------:R-:W-:Y:S02]  /*192c0*/  ISETP.GE.U32.AND P0, PT, R250, 0x7fffff44, PT ;  /* 0x7fffff44fa00780c */ /* 0x000fe40003f06070 */
[----:B------:R-:W-:Y:S01]  /*192d0*/  IADD3 R250, R35, 0x100000, RZ ;  /* 0x0010000023fa7810 */ /* 0x000fe20007ffe0ff */
[----:B------:R-:W-:Y:S01]  /*192e0*/  STL.64 [R1+0x9c0], R50 ;  /* 0x0009c03201007387 */ /* 0x000fe20000100a00 */
[----:B------:R-:W-:-:S03]  /*192f0*/  ISETP.GE.U32.AND P6, PT, R251, 0x7fffff48, PT ;  /* 0x7fffff48fb00780c */ /* 0x000fc60003fc6070 */
[----:B------:R4:W-:Y:S04]  /*19300*/  STL.64 [R1+0x9a0], R42 ;  /* 0x0009a02a01007387 */ /* 0x0009e80000100a00 */
[----:B------:R5:W-:Y:S01]  /*19310*/  LDGSTS.E [R250+-0x73000], [R4.64], !P3 ;  /* 0x8d00000004fa7fae */ /* 0x000be2000d921844 */
[----:B------:R-:W-:Y:S01]  /*19320*/  IADD3 R251, R19, -0x46, RZ ;  /* 0xffffffba13fb7810 */ /* 0x000fe20007ffe0ff */
[----:B----4-:R-:W-:-:S04]  /*19330*/  IMAD.WIDE R42, R0, 0x4, R12 ;  /* 0x00000004002a7825 */ /* 0x010fc800078e020c */
[----:B-----5:R-:W-:Y:S01]  /*19340*/  IMAD.SHL.U32 R250, R27, 0x4, RZ ;  /* 0x000000041bfa7824 */ /* 0x020fe200078e00ff */
[----:B------:R1:W-:Y:S04]  /*19350*/  LDGSTS.E [R3+-0x72800], [R42.64], !P2 ;  /* 0x8d8000002a037fae */ /* 0x0003e8000d121844 */
[----:B------:R-:W-:Y:S04]  /*19360*/  STL.64 [R1+0x978], R4 ;  /* 0x0009780401007387 */ /* 0x000fe80000100a00 */
[----:B------:R-:W-:Y:S01]  /*19370*/  STL.64 [R1+0x958], R42 ;  /* 0x0009582a01007387 */ /* 0x000fe20000100a00 */
[----:B-1----:R-:W-:-:S03]  /*19380*/  IADD3 R3, R250, 0x100000, RZ ;  /* 0x00100000fa037810 */ /* 0x002fc60007ffe0ff */
[----:B------:R1:W-:Y:S04]  /*19390*/  LDGSTS.E [R2+-0x72000], [R20.64], !P4 ;  /* 0x8e00000014027fae */ /* 0x0003e8000e121844 */
[----:B------:R-:W4:Y:S04]  /*193a0*/  LDL.LU.64 R18, [R1+0x128] ;  /* 0x0001280001127983 */ /* 0x000f280000300a00 */
[----:B------:R-:W-:Y:S01]  /*193b0*/  STL.64 [R1+0x930], R20 ;  /* 0x0009301401007387 */ /* 0x000fe20000100a00 */
[----:B-1----:R-:W-:-:S03]  /*193c0*/  IADD3 R2, R250, 0x100000, RZ ;  /* 0x00100000fa027810 */ /* 0x002fc60007ffe0ff */
[----:B------:R-:W5:Y:S04]  /*193d0*/  LDL.LU.64 R26, [R1+0xc8] ;  /* 0x0000c800011a7983 */ /* 0x000f680000300a00 */
[----:B------:R1:W-:Y:S04]  /*193e0*/  LDGSTS.E [R3+-0x71800], [R28.64], !P5 ;  /* 0x8e8000001c037fae */ /* 0x0003e8000e921844 */
[----:B------:R1:W-:Y:S04]  /*193f0*/  STL.64 [R1+0x1880], R28 ;  /* 0x0018801c01007387 */ /* 0x0003e80000100a00 */
[----:B------:R1:W-:Y:S04]  /*19400*/  LDGSTS.E [R2+-0x71000], [R36.64], !P6 ;  /* 0x8f00000024027fae */ /* 0x0003e8000f121844 */
[----:B-1----:R-:W2:Y:S04]  /*19410*/  LDL.LU.64 R28, [R1+0xe8] ;  /* 0x0000e800011c7983 */ /* 0x002ea80000300a00 */
[----:B------:R1:W-:Y:S04]  /*19420*/  STL.64 [R1+0x1888], R36 ;  /* 0x0018882401007387 */ /* 0x0003e80000100a00 */
[----:B-1----:R-:W3:Y:S01]  /*19430*/  LDL.LU.64 R36, [R1+0x108] ;  /* 0x0001080001247983 */ /* 0x002ee20000300a00 */
[----:B------:R-:W-:Y:S01]  /*19440*/  IMAD.MOV.U32 R13, RZ, RZ, c[0x0][0x180] ;  /* 0x00006000ff0d7624 */ /* 0x000fe200078e00ff */
[----:B------:R-:W-:-:S04]  /*19450*/  ISETP.GE.U32.AND P3, PT, R252, 0x7fffff7f, PT ;  /* 0x7fffff7ffc00780c */ /* 0x000fc80003f66070 */
[----:B------:R-:W-:Y:S02]  /*19460*/  IADD3 R4, R13, -0x4a, RZ ;  /* 0xffffffb60d047810 */ /* 0x000fe40007ffe0ff */
[----:B------:R-:W-:Y:S02]  /*19470*/  ISETP.GE.U32.AND P2, PT, R251, 0x7fffff7b, PT ;  /* 0x7fffff7bfb00780c */ /* 0x000fe40003f46070 */
[----:B------:R-:W-:Y:S02]  /*19480*/  ISETP.GE.U32.AND P4, PT, R4, 0x7fffff77, PT ;  /* 0x7fffff770400780c */ /* 0x000fe40003f86070 */
[----:B------:R-:W-:Y:S02]  /*19490*/  IADD3 R4, R13, -0x52, RZ ;  /* 0xffffffae0d047810 */ /* 0x000fe40007ffe0ff */
[----:B------:R-:W-:Y:S01]  /*194a0*/  LOP3.LUT R21, R35, 0x20, RZ, 0x3c, !PT ;  /* 0x0000002023157812 */ /* 0x000fe200078e3cff */
[----:B------:R-:W-:Y:S01]  /*194b0*/  IMAD.WIDE R44, R0, 0x4, R44 ;  /* 0x00000004002c7825 */ /* 0x000fe200078e022c */
[----:B------:R-:W-:Y:S01]  /*194c0*/  ISETP.GE.U32.AND P6, PT, R4, 0x7fffff6f, PT ;  /* 0x7fffff6f0400780c */ /* 0x000fe20003fc6070 */
[----:B------:R-:W3:Y:S01]  /*194d0*/  LDL.LU.64 R34, [R1+0xa8] ;  /* 0x0000a80001227983 */ /* 0x000ee20000300a00 */
[----:B------:R-:W-:-:S02]  /*194e0*/  IADD3 R4, R250, 0x100000, RZ ;  /* 0x00100000fa047810 */ /* 0x000fc40007ffe0ff */
[C---:B------:R-:W-:Y:S01]  /*194f0*/  IADD3 R3, R21.reuse, 0x100000, RZ ;  /* 0x0010000015037810 */ /* 0x040fe20007ffe0ff */
[----:B------:R-:W3:Y:S01]  /*19500*/  LDL.LU.64 R42, [R1+0x88] ;  /* 0x00008800012a7983 */ /* 0x000ee20000300a00 */
[----:B------:R-:W-:-:S03]  /*19510*/  IADD3 R2, R21, 0x100000, RZ ;  /* 0x0010000015027810 */ /* 0x000fc60007ffe0ff */
[----:B------:R-:W3:Y:S04]  /*19520*/  LDL.LU.64 R50, [R1+0x68] ;  /* 0x0000680001327983 */ /* 0x000ee80000300a00 */
[----:B------:R1:W-:Y:S01]  /*19530*/  LDGSTS.E [R4+-0x70800], [R44.64], !P0 ;  /* 0x8f8000002c047fae */ /* 0x0003e2000c121844 */
[----:B----4-:R-:W-:-:S05]  /*19540*/  IMAD.WIDE R18, R0, 0x4, R18 ;  /* 0x0000000400127825 */ /* 0x010fca00078e0212 */
[----:B------:R4:W-:Y:S04]  /*19550*/  STL.64 [R1+0xab8], R18 ;  /* 0x000ab81201007387 */ /* 0x0009e80000100a00 */
[----:B------:R1:W-:Y:S01]  /*19560*/  STL.64 [R1+0x1890], R44 ;  /* 0x0018902c01007387 */ /* 0x0003e20000100a00 */
[----:B-----5:R-:W-:-:S03]  /*19570*/  IMAD.WIDE R26, R0, 0x4, R26 ;  /* 0x00000004001a7825 */ /* 0x020fc600078e021a */
[----:B------:R4:W-:Y:S01]  /*19580*/  LDGSTS.E [R3+-0x77e00], [R18.64], !P3 ;  /* 0x8820000012037fae */ /* 0x0009e2000d921844 */
[----:B--2---:R-:W-:-:S04]  /*19590*/  IMAD.WIDE R28, R0, 0x4, R28 ;  /* 0x00000004001c7825 */ /* 0x004fc800078e021c */
[----:B---3--:R-:W-:-:S05]  /*195a0*/  IMAD.WIDE R36, R0, 0x4, R36 ;  /* 0x0000000400247825 */ /* 0x008fca00078e0224 */
[----:B------:R2:W-:Y:S04]  /*195b0*/  STL.64 [R1+0xa98], R36 ;  /* 0x000a982401007387 */ /* 0x0005e80000100a00 */
[----:B----4-:R-:W3:Y:S04]  /*195c0*/  LDL.LU.64 R18, [R1+0x1cb8] ;  /* 0x001cb80001127983 */ /* 0x010ee80000300a00 */
[----:B------:R2:W-:Y:S04]  /*195d0*/  LDGSTS.E [R2+-0x77600], [R36.64], !P2 ;  /* 0x88a0000024027fae */ /* 0x0005e8000d121844 */
[----:B-1----:R-:W4:Y:S04]  /*195e0*/  LDL.LU.64 R44, [R1+0x48] ;  /* 0x00004800012c7983 */ /* 0x002f280000300a00 */
[----:B------:R1:W-:Y:S04]  /*195f0*/  LDGSTS.E [R3+-0x76e00], [R28.64], !P4 ;  /* 0x892000001c037fae */ /* 0x0003e8000e121844 */
[----:B--2---:R-:W2:Y:S04]  /*19600*/  LDL.LU.64 R36, [R1+0x28] ;  /* 0x0000280001247983 */ /* 0x004ea80000300a00 */
[----:B------:R1:W-:Y:S04]  /*19610*/  STL.64 [R1+0xa78], R28 ;  /* 0x000a781c01007387 */ /* 0x0003e80000100a00 */
[----:B------:R5:W-:Y:S04]  /*19620*/  STL.64 [R1+0xa58], R26 ;  /* 0x000a581a01007387 */ /* 0x000be80000100a00 */
[----:B-1----:R-:W3:Y:S01]  /*19630*/  LDL.LU.64 R28, [R1+0x8] ;  /* 0x00000800011c7983 */ /* 0x002ee20000300a00 */
[----:B------:R-:W-:-:S04]  /*19640*/  IADD3 R5, R13, -0x4e, RZ ;  /* 0xffffffb20d057810 */ /* 0x000fc80007ffe0ff */
[----:B------:R-:W-:Y:S02]  /*19650*/  ISETP.GE.U32.AND P5, PT, R5, 0x7fffff73, PT ;  /* 0x7fffff730500780c */ /* 0x000fe40003fa6070 */
[C---:B------:R-:W-:Y:S02]  /*19660*/  IADD3 R12, R13.reuse, -0x56, RZ ;  /* 0xffffffaa0d0c7810 */ /* 0x040fe40007ffe0ff */
[C---:B------:R-:W-:Y:S02]  /*19670*/  IADD3 R4, R13.reuse, -0x5e, RZ ;  /* 0xffffffa20d047810 */ /* 0x040fe40007ffe0ff */
[----:B------:R-:W-:Y:S02]  /*19680*/  IADD3 R5, R13, -0x5a, RZ ;  /* 0xffffffa60d057810 */ /* 0x000fe40007ffe0ff */
[----:B------:R-:W-:Y:S02]  /*19690*/  ISETP.GE.U32.AND P0, PT, R12, 0x7fffff6b, PT ;  /* 0x7fffff6b0c00780c */ /* 0x000fe40003f06070 */
[----:B------:R-:W-:-:S02]  /*196a0*/  ISETP.GE.U32.AND P2, PT, R4, 0x7fffff63, PT ;  /* 0x7fffff630400780c */ /* 0x000fc40003f46070 */
[----:B------:R-:W-:Y:S01]  /*196b0*/  IADD3 R4, R13, -0x66, RZ ;  /* 0xffffff9a0d047810 */ /* 0x000fe20007ffe0ff */
[----:B------:R5:W-:Y:S01]  /*196c0*/  LDGSTS.E [R2+-0x76600], [R26.64], !P5 ;  /* 0x89a000001a027fae */ /* 0x000be2000e921844 */
[----:B------:R-:W-:Y:S01]  /*196d0*/  ISETP.GE.U32.AND P3, PT, R5, 0x7fffff67, PT ;  /* 0x7fffff670500780c */ /* 0x000fe20003f66070 */
[----:B------:R-:W-:Y:S01]  /*196e0*/  IMAD.WIDE R34, R0, 0x4, R34 ;  /* 0x0000000400227825 */ /* 0x000fe200078e0222 */
[----:B------:R-:W-:Y:S02]  /*196f0*/  IADD3 R5, R13, -0x62, RZ ;  /* 0xffffff9e0d057810 */ /* 0x000fe40007ffe0ff */
[----:B------:R-:W-:Y:S02]  /*19700*/  ISETP.GE.U32.AND P5, PT, R4, 0x7fffff5b, PT ;  /* 0x7fffff5b0400780c */ /* 0x000fe40003fa6070 */
[----:B------:R-:W-:Y:S01]  /*19710*/  IADD3 R4, R21, 0x100000, RZ ;  /* 0x0010000015047810 */ /* 0x000fe20007ffe0ff */
[C---:B------:R-:W-:Y:S01]  /*19720*/  IMAD.WIDE R42, R0.reuse, 0x4, R42 ;  /* 0x00000004002a7825 */ /* 0x040fe200078e022a */
[----:B------:R-:W-:Y:S01]  /*19730*/  ISETP.GE.U32.AND P4, PT, R5, 0x7fffff5f, PT ;  /* 0x7fffff5f0500780c */ /* 0x000fe20003f86070 */
[----:B-----5:R-:W5:Y:S02]  /*19740*/  LDL.LU.64 R26, [R1+0x1cb0] ;  /* 0x001cb000011a7983 */ /* 0x020f640000300a00 */
[----:B------:R-:W-:-:S02]  /*19750*/  IMAD.WIDE R50, R0, 0x4, R50 ;  /* 0x0000000400327825 */ /* 0x000fc400078e0232 */
[----:B------:R1:W-:Y:S04]  /*19760*/  STL.64 [R1+0xa38], R34 ;  /* 0x000a382201007387 */ /* 0x0003e80000100a00 */
[----:B------:R1:W-:Y:S01]  /*19770*/  LDGSTS.E [R4+-0x75e00], [R34.64], !P6 ;  /* 0x8a20000022047fae */ /* 0x0003e2000f121844 */
[----:B------:R-:W-:-:S03]  /*19780*/  IMAD.WIDE R6, R0, 0x4, R6 ;  /* 0x0000000400067825 */ /* 0x000fc600078e0206 */
[----:B------:R1:W-:Y:S04]  /*19790*/  LDGSTS.E [R3+-0x75600], [R42.64], !P0 ;  /* 0x8aa000002a037fae */ /* 0x0003e8000c121844 */
[----:B------:R1:W-:Y:S04]  /*197a0*/  LDGSTS.E [R2+-0x74e00], [R50.64], !P3 ;  /* 0x8b20000032027fae */ /* 0x0003e8000d921844 */
[----:B-1----:R-:W5:Y:S01]  /*197b0*/  LDL.LU.64 R34, [R1+0x1ca8] ;  /* 0x001ca80001227983 */ /* 0x002f620000300a00 */
[----:B------:R-:W-:-:S03]  /*197c0*/  IADD3 R4, R13, -0x72, RZ ;  /* 0xffffff8e0d047810 */ /* 0x000fc60007ffe0ff */
[----:B------:R1:W-:Y:S01]  /*197d0*/  STL.64 [R1+0xa18], R42 ;  /* 0x000a182a01007387 */ /* 0x0003e20000100a00 */
[----:B------:R-:W-:Y:S02]  /*197e0*/  ISETP.GE.U32.AND P3, PT, R4, 0x7fffff4f, PT ;  /* 0x7fffff4f0400780c */ /* 0x000fe40003f66070 */
[----:B------:R-:W-:Y:S01]  /*197f0*/  IADD3 R4, R13, -0x7a, RZ ;  /* 0xffffff860d047810 */ /* 0x000fe20007ffe0ff */
[----:B-1----:R-:W5:Y:S04]  /*19800*/  LDL.LU.64 R42, [R1+0x1ca0] ;  /* 0x001ca000012a7983 */ /* 0x002f680000300a00 */
[----:B------:R1:W-:Y:S01]  /*19810*/  STL.64 [R1+0x9f8], R50 ;  /* 0x0009f83201007387 */ /* 0x0003e20000100a00 */
[----:B------:R-:W-:-:S03]  /*19820*/  IMAD.WIDE R14, R0, 0x4, R14 ;  /* 0x00000004000e7825 */ /* 0x000fc600078e020e */
[----:B-1----:R-:W5:Y:S01]  /*19830*/  LDL.LU.64 R50, [R1+0x1c98] ;  /* 0x001c980001327983 */ /* 0x002f620000300a00 */
[----:B----4-:R-:W-:-:S04]  /*19840*/  IMAD.WIDE R44, R0, 0x4, R44 ;  /* 0x00000004002c7825 */ /* 0x010fc800078e022c */
[C---:B--2---:R-:W-:Y:S01]  /*19850*/  IMAD.WIDE R36, R0.reuse, 0x4, R36 ;  /* 0x0000000400247825 */ /* 0x044fe200078e0224 */
[----:B------:R1:W-:Y:S04]  /*19860*/  STL.64 [R1+0x9d8], R44 ;  /* 0x0009d82c01007387 */ /* 0x0003e80000100a00 */
[----:B------:R2:W-:Y:S04]  /*19870*/  STL.64 [R1+0x9b8], R36 ;  /* 0x0009b82401007387 */ /* 0x0005e80000100a00 */
[----:B------:R1:W-:Y:S04]  /*19880*/  LDGSTS.E [R3+-0x74600], [R44.64], !P2 ;  /* 0x8ba000002c037fae */ /* 0x0003e8000d121844 */
[----:B------:R2:W-:Y:S01]  /*19890*/  LDGSTS.E [R2+-0x73e00], [R36.64], !P4 ;  /* 0x8c20000024027fae */ /* 0x0005e2000e121844 */
[----:B---3--:R-:W-:Y:S01]  /*198a0*/  IMAD.WIDE R28, R0, 0x4, R28 ;  /* 0x00000004001c7825 */ /* 0x008fe200078e021c */
[----:B------:R-:W-:-:S04]  /*198b0*/  ISETP.GE.U32.AND P4, PT, R4, 0x7fffff47, PT ;  /* 0x7fffff470400780c */ /* 0x000fc80003f86070 */
[----:B------:R3:W-:Y:S04]  /*198c0*/  STL.64 [R1+0x998], R28 ;  /* 0x0009981c01007387 */ /* 0x0007e80000100a00 */
[----:B------:R4:W-:Y:S01]  /*198d0*/  STL.64 [R1+0x970], R6 ;  /* 0x0009700601007387 */ /* 0x0009e20000100a00 */
[----:B------:R-:W-:-:S03]  /*198e0*/  IADD3 R4, R21, 0x100000, RZ ;  /* 0x0010000015047810 */ /* 0x000fc60007ffe0ff */
[----:B-1----:R-:W5:Y:S04]  /*198f0*/  LDL.LU.64 R44, [R1+0x120] ;  /* 0x00012000012c7983 */ /* 0x002f680000300a00 */
[----:B------:R-:W-:Y:S04]  /*19900*/  STL.64 [R1+0x950], R14 ;  /* 0x0009500e01007387 */ /* 0x000fe80000100a00 */
[----:B------:R3:W-:Y:S04]  /*19910*/  LDGSTS.E [R4+-0x73600], [R28.64], !P5 ;  /* 0x8ca000001c047fae */ /* 0x0007e8000e921844 */
[----:B--2---:R-:W2:Y:S04]  /*19920*/  LDL.LU.64 R36, [R1+0x100] ;  /* 0x0001000001247983 */ /* 0x004ea80000300a00 */
[----:B---3--:R-:W3:Y:S01]  /*19930*/  LDL.LU.64 R28, [R1+0xe0] ;  /* 0x0000e000011c7983 */ /* 0x008ee20000300a00 */
[----:B------:R-:W-:-:S02]  /*19940*/  IADD3 R12, R13, -0x6a, RZ ;  /* 0xffffff960d0c7810 */ /* 0x000fc40007ffe0ff */
[----:B------:R-:W-:Y:S02]  /*19950*/  IADD3 R5, R13, -0x6e, RZ ;  /* 0xffffff920d057810 */ /* 0x000fe40007ffe0ff */
[----:B------:R-:W-:Y:S02]  /*19960*/  ISETP.GE.U32.AND P6, PT, R12, 0x7fffff57, PT ;  /* 0x7fffff570c00780c */ /* 0x000fe40003fc6070 */
[----:B------:R-:W-:Y:S02]  /*19970*/  ISETP.GE.U32.AND P0, PT, R5, 0x7fffff53, PT ;  /* 0x7fffff530500780c */ /* 0x000fe40003f06070 */
[----:B------:R-:W-:-:S04]  /*19980*/  IADD3 R5, R13, -0x76, RZ ;  /* 0xffffff8a0d057810 */ /* 0x000fc80007ffe0ff */
[----:B------:R-:W-:Y:S02]  /*19990*/  ISETP.GE.U32.AND P2, PT, R5, 0x7fffff4b, PT ;  /* 0x7fffff4b0500780c */ /* 0x000fe40003f46070 */
[C---:B------:R-:W-:Y:S02]  /*199a0*/  IADD3 R5, R13.reuse, -0x7e, RZ ;  /* 0xffffff820d057810 */ /* 0x040fe40007ffe0ff */
[C---:B------:R-:W-:Y:S01]  /*199b0*/  IADD3 R12, R13.reuse, -0x43, RZ ;  /* 0xffffffbd0d0c7810 */ /* 0x040fe20007ffe0ff */
[----:B------:R4:W-:Y:S01]  /*199c0*/  LDGSTS.E [R3+-0x72e00], [R6.64], !P6 ;  /* 0x8d20000006037fae */ /* 0x0009e2000f121844 */
[----:B------:R-:W-:Y:S01]  /*199d0*/  IADD3 R4, R13, -0x47, RZ ;  /* 0xffffffb90d047810 */ /* 0x000fe20007ffe0ff */
[----:B------:R-:W-:Y:S01]  /*199e0*/  IMAD.WIDE R22, R0, 0x4, R22 ;  /* 0x0000000400167825 */ /* 0x000fe200078e0216 */
[----:B------:R-:W-:Y:S01]  /*199f0*/  ISETP.GE.U32.AND P5, PT, R5, 0x7fffff43, PT ;  /* 0x7fffff430500780c */ /* 0x000fe20003fa6070 */
[----:B------:R1:W-:Y:S01]  /*19a00*/  LDGSTS.E [R2+-0x72600], [R14.64], !P0 ;  /* 0x8da000000e027fae */ /* 0x0003e2000c121844 */
[----:B------:R-:W-:Y:S01]  /*19a10*/  ISETP.GE.U32.AND P6, PT, R12, 0x7fffff7e, PT ;  /* 0x7fffff7e0c00780c */ /* 0x000fe20003fc6070 */
[----:B------:R-:W-:Y:S01]  /*19a20*/  IMAD.WIDE R30, R0, 0x4, R30 ;  /* 0x00000004001e7825 */ /* 0x000fe200078e021e */
[----:B------:R-:W-:Y:S01]  /*19a30*/  ISETP.GE.U32.AND P0, PT, R4, 0x7fffff7a, PT ;  /* 0x7fffff7a0400780c */ /* 0x000fe20003f06070 */
[----:B------:R1:W-:Y:S01]  /*19a40*/  LDGSTS.E [R3+-0x71e00], [R22.64], !P3 ;  /* 0x8e20000016037fae */ /* 0x0003e2000d921844 */
[----:B------:R-:W-:-:S02]  /*19a50*/  IADD3 R4, R13, -0x4f, RZ ;  /* 0xffffffb10d047810 */ /* 0x000fc40007ffe0ff */
[----:B------:R-:W-:Y:S01]  /*19a60*/  LOP3.LUT R252, R250, 0x40, RZ, 0x3c, !PT ;  /* 0x00000040fafc7812 */ /* 0x000fe200078e3cff */
[----:B------:R-:W-:Y:S01]  /*19a70*/  STL.64 [R1+0x1898], R22 ;  /* 0x0018981601007387 */ /* 0x000fe20000100a00 */
[----:B------:R-:W-:-:S03]  /*19a80*/  IMAD.WIDE R38, R0, 0x4, R38 ;  /* 0x0000000400267825 */ /* 0x000fc600078e0226 */
[----:B------:R1:W-:Y:S01]  /*19a90*/  LDGSTS.E [R2+-0x71600], [R30.64], !P2 ;  /* 0x8ea000001e027fae */ /* 0x0003e2000d121844 */
[----:B------:R-:W-:Y:S02]  /*19aa0*/  ISETP.GE.U32.AND P2, PT, R4, 0x7fffff72, PT ;  /* 0x7fffff720400780c */ /* 0x000fe40003f46070 */
[----:B------:R-:W-:Y:S01]  /*19ab0*/  IADD3 R4, R21, 0x100000, RZ ;  /* 0x0010000015047810 */ /* 0x000fe20007ffe0ff */
[----:B------:R1:W-:Y:S01]  /*19ac0*/  STL.64 [R1+0x18a0], R30 ;  /* 0x0018a01e01007387 */ /* 0x0003e20000100a00 */
[----:B------:R-:W-:Y:S01]  /*19ad0*/  IMAD.WIDE R20, R0, 0x4, R46 ;  /* 0x0000000400147825 */ /* 0x000fe200078e022e */
[----:B----4-:R-:W-:Y:S02]  /*19ae0*/  IADD3 R6, R13, -0x53, RZ ;  /* 0xffffffad0d067810 */ /* 0x010fe40007ffe0ff */
[----:B------:R4:W-:Y:S01]  /*19af0*/  LDGSTS.E [R4+-0x70e00], [R38.64], !P4 ;  /* 0x8f20000026047fae */ /* 0x0009e2000e121844 */
[----:B-1----:R-:W-:-:S03]  /*19b00*/  IADD3 R2, R252, 0x100000, RZ ;  /* 0x00100000fc027810 */ /* 0x002fc60007ffe0ff */
[----:B------:R2:W-:Y:S04]  /*19b10*/  LDGSTS.E [R3+-0x70600], [R20.64], !P5 ;  /* 0x8fa0000014037fae */ /* 0x0005e8000e921844 */
[----:B------:R-:W4:Y:S04]  /*19b20*/  LDL.LU.64 R30, [R1+0xc0] ;  /* 0x0000c000011e7983 */ /* 0x000f280000300a00 */
[----:B------:R-:W4:Y:S04]  /*19b30*/  LDL.LU.64 R22, [R1+0xa0] ;  /* 0x0000a00001167983 */ /* 0x000f280000300a00 */
[----:B------:R-:W4:Y:S04]  /*19b40*/  LDL.LU.64 R46, [R1+0x80] ;  /* 0x00008000012e7983 */ /* 0x000f280000300a00 */
[----:B------:R-:W-:Y:S01]  /*19b50*/  STL.64 [R1+0x18a8], R38 ;  /* 0x0018a82601007387 */ /* 0x000fe20000100a00 */
[----:B------:R-:W-:Y:S01]  /*19b60*/  ISETP.GE.U32.AND P4, PT, R6, 0x7fffff6e, PT ;  /* 0x7fffff6e0600780c */ /* 0x000fe20003f86070 */
[----:B-----5:R-:W-:-:S05]  /*19b70*/  IMAD.WIDE R14, R0, 0x4, R44 ;  /* 0x00000004000e7825 */ /* 0x020fca00078e022c */
[----:B------:R-:W-:Y:S04]  /*19b80*/  STL.64 [R1+0xab0], R14 ;  /* 0x000ab00e01007387 */ /* 0x000fe80000100a00 */
[----:B------:R2:W-:Y:S04]  /*19b90*/  STL.64 [R1+0x18b0], R20 ;  /* 0x0018b01401007387 */ /* 0x0005e80000100a00 */
[----:B------:R1:W-:Y:S01]  /*19ba0*/  LDGSTS.E [R2+-0x77c00], [R14.64], !P6 ;  /* 0x884000000e027fae */ /* 0x0003e2000f121844 */
[----:B---3--:R-:W-:-:S04]  /*19bb0*/  IMAD.WIDE R6, R0, 0x4, R28 ;  /* 0x0000000400067825 */ /* 0x008fc800078e021c */
[----:B--2---:R-:W-:Y:S01]  /*19bc0*/  IMAD.WIDE R20, R0, 0x4, R36 ;  /* 0x0000000400147825 */ /* 0x004fe200078e0224 */
[----:B-1----:R-:W2:Y:S04]  /*19bd0*/  LDL.LU.64 R14, [R1+0x60] ;  /* 0x00006000010e7983 */ /* 0x002ea80000300a00 */
[----:B------:R-:W3:Y:S04]  /*19be0*/  LDL.LU.64 R44, [R1+0x40] ;  /* 0x00004000012c7983 */ /* 0x000ee80000300a00 */
[----:B------:R-:W-:Y:S04]  /*19bf0*/  STL.64 [R1+0xa90], R20 ;  /* 0x000a901401007387 */ /* 0x000fe80000100a00 */
[----:B------:R1:W-:Y:S04]  /*19c00*/  STL.64 [R1+0xa70], R6 ;  /* 0x000a700601007387 */ /* 0x0003e80000100a00 */
[----:B------:R-:W5:Y:S04]  /*19c10*/  LDL.LU.64 R36, [R1+0x20] ;  /* 0x0000200001247983 */ /* 0x000f680000300a00 */
[----:B------:R-:W5:Y:S01]  /*19c20*/  LDL.LU.64 R28, [R1] ;  /* 0x00000000011c7983 */ /* 0x000f620000300a00 */
[----:B------:R-:W-:-:S04]  /*19c30*/  IADD3 R5, R13, -0x4b, RZ ;  /* 0xffffffb50d057810 */ /* 0x000fc80007ffe0ff */
[----:B------:R-:W-:Y:S02]  /*19c40*/  ISETP.GE.U32.AND P3, PT, R5, 0x7fffff76, PT ;  /* 0x7fffff760500780c */ /* 0x000fe40003f66070 */
[C---:B----4-:R-:W-:Y:S02]  /*19c50*/  IADD3 R4, R13.reuse, -0x5b, RZ ;  /* 0xffffffa50d047810 */ /* 0x050fe40007ffe0ff */
[C---:B------:R-:W-:Y:S02]  /*19c60*/  IADD3 R5, R13.reuse, -0x57, RZ ;  /* 0xffffffa90d057810 */ /* 0x040fe40007ffe0ff */
[----:B------:R-:W-:Y:S02]  /*19c70*/  IADD3 R3, R252, 0x100000, RZ ;  /* 0x00100000fc037810 */ /* 0x000fe40007ffe0ff */
[----:B------:R-:W-:Y:S02]  /*19c80*/  ISETP.GE.U32.AND P6, PT, R4, 0x7fffff66, PT ;  /* 0x7fffff660400780c */ /* 0x000fe40003fc6070 */
[----:B------:R-:W-:Y:S01]  /*19c90*/  IADD3 R4, R13, -0x63, RZ ;  /* 0xffffff9d0d047810 */ /* 0x000fe20007ffe0ff */
[----:B------:R4:W-:Y:S01]  /*19ca0*/  LDGSTS.E [R3+-0x77400], [R20.64], !P0 ;  /* 0x88c0000014037fae */ /* 0x0009e2000c121844 */
[----:B------:R-:W-:-:S02]  /*19cb0*/  ISETP.GE.U32.AND P5, PT, R5, 0x7fffff6a, PT ;  /* 0x7fffff6a0500780c */ /* 0x000fc40003fa6070 */
[----:B------:R-:W-:Y:S01]  /*19cc0*/  IADD3 R5, R13, -0x5f, RZ ;  /* 0xffffffa10d057810 */ /* 0x000fe20007ffe0ff */
[----:B------:R1:W-:Y:S01]  /*19cd0*/  LDGSTS.E [R2+-0x76c00], [R6.64], !P3 ;  /* 0x8940000006027fae */ /* 0x0003e2000d921844 */
[----:B------:R-:W-:Y:S02]  /*19ce0*/  ISETP.GE.U32.AND P3, PT, R4, 0x7fffff5e, PT ;  /* 0x7fffff5e0400780c */ /* 0x000fe40003f66070 */
[----:B------:R-:W-:Y:S02]  /*19cf0*/  IADD3 R4, R252, 0x100000, RZ ;  /* 0x00100000fc047810 */ /* 0x000fe40007ffe0ff */
[----:B------:R-:W-:Y:S01]  /*19d00*/  ISETP.GE.U32.AND P0, PT, R5, 0x7fffff62, PT ;  /* 0x7fffff620500780c */ /* 0x000fe20003f06070 */
[----:B------:R-:W-:-:S04]  /*19d10*/  IMAD.WIDE R30, R0, 0x4, R30 ;  /* 0x00000004001e7825 */ /* 0x000fc800078e021e */
[C---:B------:R-:W-:Y:S01]  /*19d20*/  IMAD.WIDE R22, R0.reuse, 0x4, R22 ;  /* 0x0000000400167825 */ /* 0x040fe200078e0216 */
[----:B------:R4:W-:Y:S01]  /*19d30*/  LDGSTS.E [R4+-0x76400], [R30.64], !P2 ;  /* 0x89c000001e047fae */ /* 0x0009e2000d121844 */
[----:B-1----:R-:W-:Y:S02]  /*19d40*/  IADD3 R6, R13, -0x67, RZ ;  /* 0xffffff990d067810 */ /* 0x002fe40007ffe0ff */
[----:B----4-:R-:W-:Y:S01]  /*19d50*/  IMAD.WIDE R20, R0, 0x4, R46 ;  /* 0x0000000400147825 */ /* 0x010fe200078e022e */
[----:B------:R1:W-:Y:S01]  /*19d60*/  LDGSTS.E [R3+-0x75c00], [R22.64], !P4 ;  /* 0x8a40000016037fae */ /* 0x0003e2000e121844 */
[----:B------:R-:W-:-:S03]  /*19d70*/  ISETP.GE.U32.AND P2, PT, R6, 0x7fffff5a, PT ;  /* 0x7fffff5a0600780c */ /* 0x000fc60003f46070 */
[----:B------:R5:W-:Y:S01]  /*19d80*/  LDGSTS.E [R2+-0x75400], [R20.64], !P5 ;  /* 0x8ac0000014027fae */ /* 0x000be2000e921844 */
[----:B------:R-:W-:-:S03]  /*19d90*/  IADD3 R4, R13, -0x6f, RZ ;  /* 0xffffff910d047810 */ /* 0x000fc60007ffe0ff */
[----:B------:R-:W-:Y:S01]  /*19da0*/  STL.64 [R1+0xa50], R30 ;  /* 0x000a501e01007387 */ /* 0x000fe20000100a00 */
[----:B------:R-:W-:Y:S02]  /*19db0*/  ISETP.GE.U32.AND P5, PT, R4, 0x7fffff52, PT ;  /* 0x7fffff520400780c */ /* 0x000fe40003fa6070 */
[----:B------:R-:W-:Y:S01]  /*19dc0*/  IADD3 R4, R13, -0x77, RZ ;  /* 0xffffff890d047810 */ /* 0x000fe20007ffe0ff */
[----:B------:R-:W-:Y:S04]  /*19dd0*/  STL.64 [R1+0xa30], R22 ;  /* 0x000a301601007387 */ /* 0x000fe80000100a00 */
[----:B------:R5:W-:Y:S01]  /*19de0*/  STL.64 [R1+0xa10], R20 ;  /* 0x000a101401007387 */ /* 0x000be20000100a00 */
[----:B------:R-:W-:-:S04]  /*19df0*/  IMAD.WIDE R8, R0, 0x4, R8 ;  /* 0x0000000400087825 */ /* 0x000fc800078e0208 */
[----:B--2---:R-:W-:-:S04]  /*19e00*/  IMAD.WIDE R14, R0, 0x4, R14 ;  /* 0x00000004000e7825 */ /* 0x004fc800078e020e */
[----:B---3--:R-:W-:Y:S01]  /*19e10*/  IMAD.WIDE R6, R0, 0x4, R44 ;  /* 0x0000000400067825 */ /* 0x008fe200078e022c */
[----:B------:R2:W-:Y:S04]  /*19e20*/  LDGSTS.E [R3+-0x74c00], [R14.64], !P6 ;  /* 0x8b4000000e037fae */ /* 0x0005e8000f121844 */
[----:B------:R3:W-:Y:S01]  /*19e30*/  LDGSTS.E [R2+-0x74400], [R6.64], !P0 ;  /* 0x8bc0000006027fae */ /* 0x0007e2000c121844 */
[----:B------:R-:W-:Y:S02]  /*19e40*/  ISETP.GE.U32.AND P0, PT, R4, 0x7fffff4a, PT ;  /* 0x7fffff4a0400780c */ /* 0x000fe40003f06070 */
[----:B------:R-:W-:Y:S01]  /*19e50*/  IADD3 R4, R252, 0x100000, RZ ;  /* 0x00100000fc047810 */ /* 0x000fe20007ffe0ff */
[----:B------:R2:W-:Y:S01]  /*19e60*/  STL.64 [R1+0x9f0], R14 ;  /* 0x0009f00e01007387 */ /* 0x0005e20000100a00 */
[----:B-----5:R-:W-:-:S03]  /*19e70*/  IMAD.WIDE R20, R0, 0x4, R36 ;  /* 0x0000000400147825 */ /* 0x020fc600078e0224 */
[----:B------:R3:W-:Y:S04]  /*19e80*/  STL.64 [R1+0x9d0], R6 ;  /* 0x0009d00601007387 */ /* 0x0007e80000100a00 */
[----:B------:R4:W-:Y:S01]  /*19e90*/  LDGSTS.E [R4+-0x73c00], [R20.64], !P3 ;  /* 0x8c40000014047fae */ /* 0x0009e2000d921844 */
[----:B--2---:R-:W-:Y:S01]  /*19ea0*/  IMAD.WIDE R14, R0, 0x4, R28 ;  /* 0x00000004000e7825 */ /* 0x004fe200078e021c */
[C---:B---3--:R-:W-:Y:S02]  /*19eb0*/  IADD3 R6, R13.reuse, -0x7b, RZ ;  /* 0xffffff850d067810 */ /* 0x048fe40007ffe0ff */
[----:B------:R-:W-:Y:S02]  /*19ec0*/  STL.64 [R1+0x9b0], R20 ;  /* 0x0009b01401007387 */ /* 0x000fe40000100a00 */
[----:B------:R-:W-:Y:S01]  /*19ed0*/  ISETP.GE.U32.AND P3, PT, R6, 0x7fffff46, PT ;  /* 0x7fffff460600780c */ /* 0x000fe20003f66070 */
[----:B------:R-:W-:Y:S01]  /*19ee0*/  IMAD.WIDE R6, R0, 0x4, R16 ;  /* 0x0000000400067825 */ /* 0x000fe200078e0210 */
[----:B------:R-:W-:Y:S04]  /*19ef0*/  STL.64 [R1+0x990], R14 ;  /* 0x0009900e01007387 */ /* 0x000fe80000100a00 */
[----:B------:R-:W-:Y:S04]  /*19f00*/  STL.64 [R1+0x968], R8 ;  /* 0x0009680801007387 */ /* 0x000fe80000100a00 */
[----:B------:R2:W-:Y:S04]  /*19f10*/  STL.64 [R1+0x940], R6 ;  /* 0x0009400601007387 */ /* 0x0005e80000100a00 */
[----:B------:R-:W3:Y:S04]  /*19f20*/  LDL.LU.64 R36, [R1+0x118] ;  /* 0x0001180001247983 */ /* 0x000ee80000300a00 */
[----:B------:R-:W5:Y:S01]  /*19f30*/  LDL.LU.64 R28, [R1+0xf8] ;  /* 0x0000f800011c7983 */ /* 0x000f620000300a00 */
[----:B------:R-:W-:-:S02]  /*19f40*/  IADD3 R5, R13, -0x6b, RZ ;  /* 0xffffff950d057810 */ /* 0x000fc40007ffe0ff */
[----:B----4-:R-:W-:Y:S01]  /*19f50*/  IADD3 R4, R13, -0x44, RZ ;  /* 0xffffffbc0d047810 */ /* 0x010fe20007ffe0ff */
[----:B------:R4:W-:Y:S01]  /*19f60*/  LDGSTS.E [R3+-0x73400], [R14.64], !P2 ;  /* 0x8cc000000e037fae */ /* 0x0009e2000d121844 */
[----:B------:R-:W-:Y:S02]  /*19f70*/  ISETP.GE.U32.AND P4, PT, R5, 0x7fffff56, PT ;  /* 0x7fffff560500780c */ /* 0x000fe40003f86070 */
[----:B------:R-:W-:Y:S01]  /*19f80*/  IADD3 R5, R13, -0x73, RZ ;  /* 0xffffff8d0d057810 */ /* 0x000fe20007ffe0ff */
[C---:B------:R-:W-:Y:S01]  /*19f90*/  IMAD.WIDE R24, R0.reuse, 0x4, R24 ;  /* 0x0000000400187825 */ /* 0x040fe200078e0218 */
[----:B------:R-:W5:Y:S02]  /*19fa0*/  LDL.LU.64 R38, [R1+0xd8] ;  /* 0x0000d80001267983 */ /* 0x000f640000300a00 */
[----:B------:R-:W-:Y:S01]  /*19fb0*/  ISETP.GE.U32.AND P6, PT, R5, 0x7fffff4e, PT ;  /* 0x7fffff4e0500780c */ /* 0x000fe20003fc6070 */
[C---:B------:R-:W-:Y:S01]  /*19fc0*/  IMAD.WIDE R32, R0.reuse, 0x4, R32 ;  /* 0x0000000400207825 */ /* 0x040fe200078e0220 */
[----:B------:R-:W5:Y:S03]  /*19fd0*/  LDL.LU.64 R30, [R1+0xb8] ;  /* 0x0000b800011e7983 */ /* 0x000f660000300a00 */
[----:B------:R-:W-:Y:S01]  /*19fe0*/  IMAD.WIDE R40, R0, 0x4, R40 ;  /* 0x0000000400287825 */ /* 0x000fe200078e0228 */
[----:B-1----:R-:W5:Y:S04]  /*19ff0*/  LDL.LU.64 R22, [R1+0x98] ;  /* 0x0000980001167983 */ /* 0x002f680000300a00 */
[----:B------:R3:W-:Y:S01]  /*1a000*/  LDGSTS.E [R2+-0x72c00], [R8.64], !P4 ;  /* 0x8d40000008027fae */ /* 0x0007e2000e121844 */
[----:B------:R-:W-:-:S02]  /*1a010*/  ISETP.GE.U32.AND P4, PT, R4, 0x7fffff7d, PT ;  /* 0x7fffff7d0400780c */ /* 0x000fc40003f86070 */
[C---:B------:R-:W-:Y:S01]  /*1a020*/  IADD3 R4, R13.reuse, -0x4c, RZ ;  /* 0xffffffb40d047810 */ /* 0x040fe20007ffe0ff */
[----:B------:R2:W-:Y:S04]  /*1a030*/  LDGSTS.E [R3+-0x72400], [R6.64], !P5 ;  /* 0x8dc0000006037fae */ /* 0x0005e8000e921844 */
[----:B------:R1:W-:Y:S01]  /*1a040*/  LDGSTS.E [R2+-0x71c00], [R24.64], !P6 ;  /* 0x8e40000018027fae */ /* 0x0003e2000f121844 */
[----:B------:R-:W-:Y:S02]  /*1a050*/  ISETP.GE.U32.AND P6, PT, R4, 0x7fffff75, PT ;  /* 0x7fffff750400780c */ /* 0x000fe40003fc6070 */
[----:B------:R-:W-:Y:S01]  /*1a060*/  IADD3 R4, R252, 0x100000, RZ ;  /* 0x00100000fc047810 */ /* 0x000fe20007ffe0ff */
[----:B------:R-:W-:Y:S01]  /*1a070*/  STL.64 [R1+0x18b8], R24 ;  /* 0x0018b81801007387 */ /* 0x000fe20000100a00 */
[----:B------:R-:W-:Y:S01]  /*1a080*/  IMAD.WIDE R46, R0, 0x4, R48 ;  /* 0x00000004002e7825 */ /* 0x000fe200078e0230 */
[----:B--2---:R-:W-:-:S02]  /*1a090*/  IADD3 R6, R13, -0x50, RZ ;  /* 0xffffffb00d067810 */ /* 0x004fc40007ffe0ff */
[----:B------:R-:W-:Y:S04]  /*1a0a0*/  STL.64 [R1+0x18c0], R32 ;  /* 0x0018c02001007387 */ /* 0x000fe80000100a00 */
[----:B------:R-:W-:Y:S04]  /*1a0b0*/  STL.64 [R1+0x18c8], R40 ;  /* 0x0018c82801007387 */ /* 0x000fe80000100a00 */
[----:B------:R2:W-:Y:S01]  /*1a0c0*/  LDGSTS.E [R4+-0x71400], [R32.64], !P0 ;  /* 0x8ec0000020047fae */ /* 0x0005e2000c121844 */
[----:B------:R-:W-:-:S03]  /*1a0d0*/  ISETP.GE.U32.AND P0, PT, R6, 0x7fffff71, PT ;  /* 0x7fffff710600780c */ /* 0x000fc60003f06070 */
[----:B----4-:R-:W5:Y:S04]  /*1a0e0*/  LDL.LU.64 R14, [R1+0x78] ;  /* 0x00007800010e7983 */ /* 0x010f680000300a00 */
[----:B------:R-:W5:Y:S04]  /*1a0f0*/  LDL.LU.64 R44, [R1+0x58] ;  /* 0x00005800012c7983 */ /* 0x000f680000300a00 */
[----:B------:R-:W-:Y:S01]  /*1a100*/  STL.64 [R1+0x18d0], R46 ;  /* 0x0018d02e01007387 */ /* 0x000fe20000100a00 */
[----:B---3--:R-:W-:Y:S01]  /*1a110*/  IMAD.WIDE R8, R0, 0x4, R36 ;  /* 0x0000000400087825 */ /* 0x008fe200078e0224 */
[----:B------:R-:W-:-:S02]  /*1a120*/  IADD3 R5, R13, -0x7f, RZ ;  /* 0xffffff810d057810 */ /* 0x000fc40007ffe0ff */
[----:B------:R3:W-:Y:S01]  /*1a130*/  LDGSTS.E [R3+-0x70c00], [R40.64], !P3 ;  /* 0x8f40000028037fae */ /* 0x0007e2000d921844 */
[----:B-----5:R-:W-:-:S03]  /*1a140*/  IMAD.WIDE R6, R0, 0x4, R28 ;  /* 0x0000000400067825 */ /* 0x020fc600078e021c */
[----:B------:R5:W-:Y:S04]  /*1a150*/  STL.64 [R1+0xaa8], R8 ;  /* 0x000aa80801007387 */ /* 0x000be80000100a00 */
[----:B------:R1:W-:Y:S04]  /*1a160*/  STL.64 [R1+0xa88], R6 ;  /* 0x000a880601007387 */ /* 0x0003e80000100a00 */
[----:B------:R-:W4:Y:S04]  /*1a170*/  LDL.LU.64 R36, [R1+0x38] ;  /* 0x0000380001247983 */ /* 0x000f280000300a00 */
[----:B------:R-:W4:Y:S01]  /*1a180*/  LDL.LU.64 R28, [R1+0x18] ;  /* 0x00001800011c7983 */ /* 0x000f220000300a00 */
[----:B------:R-:W-:-:S02]  /*1a190*/  ISETP.GE.U32.AND P2, PT, R5, 0x7fffff42, PT ;  /* 0x7fffff420500780c */ /* 0x000fc40003f46070 */
[----:B------:R-:W-:-:S04]  /*1a1a0*/  IADD3 R5, R13, -0x48, RZ ;  /* 0xffffffb80d057810 */ /* 0x000fc80007ffe0ff */
[----:B------:R-:W-:Y:S02]  /*1a1b0*/  ISETP.GE.U32.AND P5, PT, R5, 0x7fffff79, PT ;  /* 0x7fffff790500780c */ /* 0x000fe40003fa6070 */
[----:B------:R-:W-:Y:S02]  /*1a1c0*/  LOP3.LUT R250, R250, 0x60, RZ, 0x3c, !PT ;  /* 0x00000060fafa7812 */ /* 0x000fe400078e3cff */
[C---:B------:R-:W-:Y:S02]  /*1a1d0*/  IADD3 R5, R13.reuse, -0x54, RZ ;  /* 0xffffffac0d057810 */ /* 0x040fe40007ffe0ff */
[----:B--2---:R-:W-:Y:S01]  /*1a1e0*/  IADD3 R4, R13, -0x58, RZ ;  /* 0xffffffa80d047810 */ /* 0x004fe20007ffe0ff */
[----:B------:R1:W-:Y:S01]  /*1a1f0*/  LDGSTS.E [R2+-0x70400], [R46.64], !P2 ;  /* 0x8fc000002e027fae */ /* 0x0003e2000d121844 */
[----:B---3--:R-:W-:Y:S02]  /*1a200*/  IADD3 R3, R250, 0x100000, RZ ;  /* 0x00100000fa037810 */ /* 0x008fe40007ffe0ff */
[----:B------:R-:W-:-:S02]  /*1a210*/  ISETP.GE.U32.AND P3, PT, R5, 0x7fffff6d, PT ;  /* 0x7fffff6d0500780c */ /* 0x000fc40003f66070 */
[----:B------:R-:W-:Y:S01]  /*1a220*/  ISETP.GE.U32.AND P2, PT, R4, 0x7fffff69, PT ;  /* 0x7fffff690400780c */ /* 0x000fe20003f46070 */
[----:B------:R5:W-:Y:S01]  /*1a230*/  LDGSTS.E [R3+-0x77a00], [R8.64], !P4 ;  /* 0x8860000008037fae */ /* 0x000be2000e121844 */
[C---:B------:R-:W-:Y:S02]  /*1a240*/  IADD3 R4, R13.reuse, -0x60, RZ ;  /* 0xffffffa00d047810 */ /* 0x040fe40007ffe0ff */
[----:B-1----:R-:W-:Y:S02]  /*1a250*/  IADD3 R2, R250, 0x100000, RZ ;  /* 0x00100000fa027810 */ /* 0x002fe40007ffe0ff */
[----:B------:R-:W-:Y:S01]  /*1a260*/  IADD3 R5, R13, -0x5c, RZ ;  /* 0xffffffa40d057810 */ /* 0x000fe20007ffe0ff */
[----:B------:R-:W-:Y:S02]  /*1a270*/  IMAD.WIDE R20, R0, 0x4, R38 ;  /* 0x0000000400147825 */ /* 0x000fe400078e0226 */
[----:B------:R1:W-:Y:S01]  /*1a280*/  LDGSTS.E [R2+-0x77200], [R6.64], !P5 ;  /* 0x88e0000006027fae */ /* 0x0003e2000e921844 */
[----:B------:R-:W-:Y:S01]  /*1a290*/  ISETP.GE.U32.AND P5, PT, R4, 0x7fffff61, PT ;  /* 0x7fffff610400780c */ /* 0x000fe20003fa6070 */
[----:B------:R-:W-:Y:S01]  /*1a2a0*/  IMAD.WIDE R16, R0, 0x4, R30 ;  /* 0x0000000400107825 */ /* 0x000fe200078e021e */
[----:B------:R-:W-:-:S02]  /*1a2b0*/  IADD3 R4, R250, 0x100000, RZ ;  /* 0x00100000fa047810 */ /* 0x000fc40007ffe0ff */
[----:B------:R-:W-:Y:S01]  /*1a2c0*/  ISETP.GE.U32.AND P4, PT, R5, 0x7fffff65, PT ;  /* 0x7fffff650500780c */ /* 0x000fe20003f86070 */
[----:B-----5:R-:W-:Y:S01]  /*1a2d0*/  IMAD.WIDE R8, R0, 0x4, R22 ;  /* 0x0000000400087825 */ /* 0x020fe200078e0216 */
[----:B------:R-:W-:Y:S01]  /*1a2e0*/  STL.64 [R1+0xa68], R20 ;  /* 0x000a681401007387 */ /* 0x000fe20000100a00 */
[----:B------:R-:W-:-:S03]  /*1a2f0*/  IADD3 R5, R13, -0x68, RZ ;  /* 0xffffff980d057810 */ /* 0x000fc60007ffe0ff */
[----:B------:R2:W-:Y:S01]  /*1a300*/  LDGSTS.E [R4+-0x76a00], [R20.64], !P6 ;  /* 0x8960000014047fae */ /* 0x0005e2000f121844 */
[----:B-1----:R-:W-:-:S03]  /*1a310*/  IADD3 R6, R13, -0x64, RZ ;  /* 0xffffff9c0d067810 */ /* 0x002fc60007ffe0ff */
[----:B------:R-:W-:Y:S01]  /*1a320*/  STL.64 [R1+0xa48], R16 ;  /* 0x000a481001007387 */ /* 0x000fe20000100a00 */
[----:B------:R-:W-:-:S03]  /*1a330*/  ISETP.GE.U32.AND P6, PT, R6, 0x7fffff5d, PT ;  /* 0x7fffff5d0600780c */ /* 0x000fc60003fc6070 */
[----:B------:R4:W-:Y:S01]  /*1a340*/  LDGSTS.E [R3+-0x76200], [R16.64], !P0 ;  /* 0x89e0000010037fae */ /* 0x0009e2000c121844 */
[----:B------:R-:W-:Y:S01]  /*1a350*/  IMAD.WIDE R6, R0, 0x4, R44 ;  /* 0x0000000400067825 */ /* 0x000fe200078e022c */
[----:B--2---:R-:W-:Y:S02]  /*1a360*/  IADD3 R4, R13, -0x6c, RZ ;  /* 0xffffff940d047810 */ /* 0x004fe40007ffe0ff */
[----:B------:R1:W-:Y:S01]  /*1a370*/  STL.64 [R1+0xa28], R8 ;  /* 0x000a280801007387 */ /* 0x0003e20000100a00 */
[----:B------:R-:W-:-:S03]  /*1a380*/  ISETP.GE.U32.AND P0, PT, R5, 0x7fffff59, PT ;  /* 0x7fffff590500780c */ /* 0x000fc60003f06070 */
[----:B------:R1:W-:Y:S01]  /*1a390*/  LDGSTS.E [R2+-0x75a00], [R8.64], !P3 ;  /* 0x8a60000008027fae */ /* 0x0003e2000d921844 */
[----:B------:R-:W-:Y:S02]  /*1a3a0*/  ISETP.GE.U32.AND P3, PT, R4, 0x7fffff55, PT ;  /* 0x7fffff550400780c */ /* 0x000fe40003f66070 */
[----:B------:R-:W-:Y:S01]  /*1a3b0*/  IADD3 R4, R13, -0x74, RZ ;  /* 0xffffff8c0d047810 */ /* 0x000fe20007ffe0ff */
[----:B-1----:R-:W-:-:S05]  /*1a3c0*/  IMAD.WIDE R8, R0, 0x4, R14 ;  /* 0x0000000400087825 */ /* 0x002fca00078e020e */
[----:B------:R1:W-:Y:S04]  /*1a3d0*/  LDGSTS.E [R3+-0x75200], [R8.64], !P2 ;  /* 0x8ae0000008037fae */ /* 0x0003e8000d121844 */
[----:B------:R2:W-:Y:S01]  /*1a3e0*/  LDGSTS.E [R2+-0x74a00], [R6.64], !P4 ;  /* 0x8b60000006027fae */ /* 0x0005e2000e121844 */
[----:B------:R-:W-:Y:S02]  /*1a3f0*/  ISETP.GE.U32.AND P4, PT, R4, 0x7fffff4d, PT ;  /* 0x7fffff4d0400780c */ /* 0x000fe40003f86070 */
[----:B------:R-:W-:Y:S01]  /*1a400*/  IADD3 R4, R250, 0x100000, RZ ;  /* 0x00100000fa047810 */ /* 0x000fe20007ffe0ff */
[----:B------:R1:W-:Y:S01]  /*1a410*/  STL.64 [R1+0xa08], R8 ;  /* 0x000a080801007387 */ /* 0x0003e20000100a00 */
[----:B------:R-:W-:-:S03]  /*1a420*/  IADD3 R5, R13, -0x70, RZ ;  /* 0xffffff900d057810 */ /* 0x000fc60007ffe0ff */
[----:B------:R-:W3:Y:S01]  /*1a430*/  S2R R251, SR_TID.X ;  /* 0x0000000000fb7919 */ /* 0x000ee20000002100 */
[----:B------:R-:W-:-:S03]  /*1a440*/  ISETP.GE.U32.AND P2, PT, R5, 0x7fffff51, PT ;  /* 0x7fffff510500780c */ /* 0x000fc60003f46070 */
[----:B------:R2:W-:Y:S01]  /*1a450*/  STL.64 [R1+0x9e8], R6 ;  /* 0x0009e80601007387 */ /* 0x0005e20000100a00 */
[C---:B-1----:R-:W-:Y:S01]  /*1a460*/  IMAD.WIDE R8, R0.reuse, 0x4, R248 ;  /* 0x0000000400087825 */ /* 0x042fe200078e02f8 */
[C---:B------:R-:W-:Y:S02]  /*1a470*/  IADD3 R5, R13.reuse, -0x7c, RZ ;  /* 0xffffff840d057810 */ /* 0x040fe40007ffe0ff */
[----:B--2---:R-:W-:Y:S02]  /*1a480*/  IADD3 R6, R13, -0x78, RZ ;  /* 0xffffff880d067810 */ /* 0x004fe40007ffe0ff */
[----:B---3--:R-:W-:Y:S01]  /*1a490*/  LOP3.LUT R251, R251, 0x3f, RZ, 0xc0, !PT ;  /* 0x0000003ffbfb7812 */ /* 0x008fe200078ec0ff */
[----:B----4-:R-:W-:-:S04]  /*1a4a0*/  IMAD.WIDE R16, R0, 0x4, R36 ;  /* 0x0000000400107825 */ /* 0x010fc800078e0224 */
[----:B------:R-:W-:Y:S01]  /*1a4b0*/  IMAD.WIDE R14, R0, 0x4, R28 ;  /* 0x00000004000e7825 */ /* 0x000fe200078e021c */
[----:B------:R-:W-:Y:S04]  /*1a4c0*/  STL.64 [R1+0x9c8], R16 ;  /* 0x0009c81001007387 */ /* 0x000fe80000100a00 */
[----:B------:R1:W-:Y:S04]  /*1a4d0*/  LDGSTS.E [R4+-0x74200], [R16.64], !P5 ;  /* 0x8be0000010047fae */ /* 0x0003e8000e921844 */
[----:B------:R-:W-:Y:S04]  /*1a4e0*/  STL.64 [R1+0x9a8], R14 ;  /* 0x0009a80e01007387 */ /* 0x000fe80000100a00 */
[----:B------:R2:W-:Y:S04]  /*1a4f0*/  LDGSTS.E [R3+-0x73a00], [R14.64], !P6 ;  /* 0x8c6000000e037fae */ /* 0x0005e8000f121844 */
[----:B------:R3:W-:Y:S04]  /*1a500*/  STL.64 [R1+0x988], R8 ;  /* 0x0009880801007387 */ /* 0x0007e80000100a00 */
[----:B------:R3:W-:Y:S01]  /*1a510*/  LDGSTS.E [R2+-0x73200], [R8.64], !P0 ;  /* 0x8ce0000008027fae */ /* 0x0007e2000c121844 */
[----:B------:R-:W-:Y:S01]  /*1a520*/  ISETP.GE.U32.AND P5, PT, R6, 0x7fffff49, PT ;  /* 0x7fffff490600780c */ /* 0x000fe20003fa6070 */
[----:B------:R-:W-:-:S04]  /*1a530*/  IMAD.WIDE R6, R0, 0x4, R18 ;  /* 0x0000000400067825 */ /* 0x000fc800078e0212 */
[----:B---3--:R-:W-:-:S05]  /*1a540*/  IMAD.WIDE R8, R0, 0x4, R10 ;  /* 0x0000000400087825 */ /* 0x008fca00078e020a */
[----:B------:R3:W-:Y:S01]  /*1a550*/  STL.64 [R1+0x960], R8 ;  /* 0x0009600801007387 */ /* 0x0007e20000100a00 */
[----:B------:R-:W-:-:S03]  /*1a560*/  IMAD.WIDE R18, R0, 0x4, R34 ;  /* 0x0000000400127825 */ /* 0x000fc600078e0222 */
[----:B------:R3:W-:Y:S01]  /*1a570*/  LDGSTS.E [R3+-0x72a00], [R8.64], !P3 ;  /* 0x8d60000008037fae */ /* 0x0007e2000d921844 */
[----:B------:R-:W-:Y:S01]  /*1a580*/  ISETP.GE.U32.AND P6, PT, R5, 0x7fffff45, PT ;  /* 0x7fffff450500780c */ /* 0x000fe20003fc6070 */
[----:B------:R-:W-:Y:S02]  /*1a590*/  IMAD.MOV.U32 R29, RZ, RZ, c[0x0][0x180] ;  /* 0x00006000ff1d7624 */ /* 0x000fe400078e00ff */
[----:B------:R4:W-:Y:S01]  /*1a5a0*/  STL.64 [R1+0x938], R6 ;  /* 0x0009380601007387 */ /* 0x0009e20000100a00 */
[C---:B------:R-:W-:Y:S02]  /*1a5b0*/  IADD3 R5, R13.reuse, -0x81, RZ ;  /* 0xffffff7f0d057810 */ /* 0x040fe40007ffe0ff */
[----:B-1----:R-:W-:Y:S01]  /*1a5c0*/  IADD3 R4, R13, -0x85, RZ ;  /* 0xffffff7b0d047810 */ /* 0x002fe20007ffe0ff */
[----:B------:R4:W-:Y:S01]  /*1a5d0*/  LDGSTS.E [R2+-0x72200], [R6.64], !P2 ;  /* 0x8de0000006027fae */ /* 0x0009e2000d121844 */
[----:B---3--:R-:W-:-:S05]  /*1a5e0*/  IMAD.WIDE R8, R0, 0x4, R26 ;  /* 0x0000000400087825 */ /* 0x008fca00078e021a */
[----:B------:R1:W-:Y:S01]  /*1a5f0*/  STL.64 [R1+0x928], R8 ;  /* 0x0009280801007387 */ /* 0x0003e20000100a00 */
[----:B----4-:R-:W-:-:S03]  /*1a600*/  IADD3 R6, R13, -0x80, RZ ;  /* 0xffffff800d067810 */ /* 0x010fc60007ffe0ff */
[----:B------:R3:W-:Y:S04]  /*1a610*/  STL.64 [R1+0x18d8], R18 ;  /* 0x0018d81201007387 */ /* 0x0007e80000100a00 */
[----:B------:R-:W4:Y:S01]  /*1a620*/  LDL.LU.64 R12, [R1+0x310] ;  /* 0x00031000010c7983 */ /* 0x000f220000300a00 */
[----:B------:R-:W-:-:S03]  /*1a630*/  IADD3 R29, R29, -0x40, RZ ;  /* 0xffffffc01d1d7810 */ /* 0x000fc60007ffe0ff */
[----:B------:R-:W5:Y:S01]  /*1a640*/  LDL.LU.64 R36, [R1+0x308] ;  /* 0x0003080001247983 */ /* 0x000f620000300a00 */
[----:B------:R-:W-:-:S03]  /*1a650*/  ISETP.GE.AND P0, PT, R251, R29, PT ;  /* 0x0000001dfb00720c */ /* 0x000fc60003f06270 */
[----:B------:R-:W4:Y:S04]  /*1a660*/  LDL.LU.64 R40, [R1+0x2f0] ;  /* 0x0002f00001287983 */ /* 0x000f280000300a00 */
[----:B------:R-:W4:Y:S01]  /*1a670*/  LDL.LU.64 R28, [R1+0x2e8] ;  /* 0x0002e800011c7983 */ /* 0x000f220000300a00 */
[----:B------:R-:W-:Y:S01]  /*1a680*/  ISETP.GE.U32.AND P2, PT, R4, 0x7fffff3c, PT ;  /* 0x7fffff3c0400780c */ /* 0x000fe20003f46070 */
[----:B------:R-:W-:Y:S01]  /*1a690*/  IMAD.WIDE R16, R0, 0x4, R42 ;  /* 0x0000000400107825 */ /* 0x000fe200078e022a */
[----:B------:R-:W-:-:S03]  /*1a6a0*/  IADD3 R4, R250, 0x100000, RZ ;  /* 0x00100000fa047810 */ /* 0x000fc60007ffe0ff */
[----:B------:R-:W-:Y:S01]  /*1a6b0*/  IMAD.MOV.U32 R251, RZ, RZ, 0x3f ;  /* 0x0000003ffffb7424 */ /* 0x000fe200078e00ff */
[----:B------:R-:W-:Y:S04]  /*1a6c0*/  STL.64 [R1+0x18e0], R16 ;  /* 0x0018e01001007387 */ /* 0x000fe80000100a00 */
[----:B------:R1:W-:Y:S01]  /*1a6d0*/  LDGSTS.E [R4+-0x71a00], [R8.64], !P4 ;  /* 0x8e60000008047fae */ /* 0x0003e2000e121844 */
[----:B------:R-:W-:-:S03]  /*1a6e0*/  IADD3 R251, R251, c[0x0][0x180], RZ ;  /* 0x00006000fbfb7a10 */ /* 0x000fc60007ffe0ff */
[----:B------:R2:W-:Y:S04]  /*1a6f0*/  LDGSTS.E [R3+-0x71200], [R18.64], !P5 ;  /* 0x8ee0000012037fae */ /* 0x0005e8000e921844 */
[----:B------:R2:W-:Y:S04]  /*1a700*/  LDGSTS.E [R2+-0x70a00], [R16.64], !P6 ;  /* 0x8f60000010027fae */ /* 0x0005e8000f121844 */
[----:B-1----:R-:W4:Y:S04]  /*1a710*/  LDL.LU.64 R8, [R1+0x2d0] ;  /* 0x0002d00001087983 */ /* 0x002f280000300a00 */
[----:B------:R-:W4:Y:S01]  /*1a720*/  LDL.LU.64 R32, [R1+0x2c8] ;  /* 0x0002c80001207983 */ /* 0x000f220000300a00 */
[----:B------:R-:W-:-:S03]  /*1a730*/  ISETP.GT.AND P6, PT, R251, 0x7f, PT ;  /* 0x0000007ffb00780c */ /* 0x000fc60003fc4270 */
[----:B------:R-:W4:Y:S04]  /*1a740*/  LDL.LU.64 R48, [R1+0x2b0] ;  /* 0x0002b00001307983 */ /* 0x000f280000300a00 */
[----:B------:R-:W4:Y:S04]  /*1a750*/  LDL.LU.64 R250, [R1+0x2a8] ;  /* 0x0002a80001fa7983 */ /* 0x000f280000300a00 */
[----:B------:R-:W4:Y:S04]  /*1a760*/  LDL.LU.64 R24, [R1+0x290] ;  /* 0x0002900001187983 */ /* 0x000f280000300a00 */
[----:B------:R-:W4:Y:S04]  /*1a770*/  LDL.LU.64 R20, [R1+0x288] ;  /* 0x0002880001147983 */ /* 0x000f280000300a00 */
[----:B------:R-:W4:Y:S04]  /*1a780*/  LDL.LU.64 R30, [R1+0x270] ;  /* 0x00027000011e7983 */ /* 0x000f280000300a00 */
[----:B------:R-:W4:Y:S04]  /*1a790*/  LDL.LU.64 R38, [R1+0x268] ;  /* 0x0002680001267983 */ /* 0x000f280000300a00 */
[----:B------:R-:W4:Y:S04]  /*1a7a0*/  LDL.LU.64 R22, [R1+0x250] ;  /* 0x0002500001167983 */ /* 0x000f280000300a00 */
[----:B------:R-:W4:Y:S01]  /*1a7b0*/  LDL.LU.64 R44, [R1+0x248] ;  /* 0x00024800012c7983 */ /* 0x000f220000300a00 */
[----:B------:R-:W-:Y:S01]  /*1a7c0*/  IMAD.MOV.U32 R27, RZ, RZ, c[0x0][0x180] ;  /* 0x00006000ff1b7624 */ /* 0x000fe200078e00ff */
[----:B------:R-:W-:Y:S01]  /*1a7d0*/  ISETP.GE.U32.AND P5, PT, R6, 0x7fffff41, PT ;  /* 0x7fffff410600780c */ /* 0x000fe20003fa6070 */
[----:B------:R-:W-:Y:S01]  /*1a7e0*/  IMAD.MOV.U32 R6, RZ, RZ, c[0x0][0x18c] ;  /* 0x00006300ff067624 */ /* 0x000fe200078e00ff */
[----:B------:R-:W-:-:S02]  /*1a7f0*/  ISETP.GE.U32.AND P3, PT, R5, 0x7fffff40, PT ;  /* 0x7fffff400500780c */ /* 0x000fc40003f66070 */
[C---:B--2---:R-:W-:Y:S02]  /*1a800*/  IADD3 R3, R27.reuse, -0x8d, RZ ;  /* 0xffffff731b037810 */ /* 0x044fe40007ffe0ff */
[----:B------:R-:W-:Y:S02]  /*1a810*/  IADD3 R5, R27, -0x89, RZ ;  /* 0xffffff771b057810 */ /* 0x000fe40007ffe0ff */
[----:B------:R-:W-:Y:S01]  /*1a820*/  SEL R2, RZ, 0x4, P0 ;  /* 0x00000004ff027807 */ /* 0x000fe20000000000 */
[----:B------:R-:W-:Y:S01]  /*1a830*/  IMAD.WIDE R14, R0, 0x4, R50 ;  /* 0x00000004000e7825 */ /* 0x000fe200078e0232 */
[----:B------:R-:W-:Y:S02]  /*1a840*/  ISETP.GE.U32.AND P0, PT, R3, 0x7fffff34, PT ;  /* 0x7fffff340300780c */ /* 0x000fe40003f06070 */
[----:B------:R-:W-:Y:S01]  /*1a850*/  ISETP.GE.U32.AND P4, PT, R5, 0x7fffff38, PT ;  /* 0x7fffff380500780c */ /* 0x000fe20003f86070 */
[----:B------:R-:W-:Y:S01]  /*1a860*/  IMAD.SHL.U32 R3, R6, 0x40, RZ ;  /* 0x0000004006037824 */ /* 0x000fe200078e00ff */
[----:B------:R-:W-:Y:S01]  /*1a870*/  IADD3 R5, R27, -0x91, RZ ;  /* 0xffffff6f1b057810 */ /* 0x000fe20007ffe0ff */
[----:B------:R1:W-:Y:S03]  /*1a880*/  LDGSTS.E [R4+-0x70200], [R14.64], !P5 ;  /* 0x8fe000000e047fae */ /* 0x0003e6000e921844 */
[----:B------:R-:W-:Y:S01]  /*1a890*/  ISETP.GE.U32.AND P5, PT, R5, 0x7fffff30, PT ;  /* 0x7fffff300500780c */ /* 0x000fe20003fa6070 */
[----:B------:R-:W-:Y:S04]  /*1a8a0*/  STL.64 [R1+0x18e8], R14 ;  /* 0x0018e80e01007387 */ /* 0x000fe80000100a00 */
[----:B------:R-:W-:Y:S01]  /*1a8b0*/  STL [R1+0x18f0], R27 ;  /* 0x0018f01b01007387 */ /* 0x000fe20000100800 */
[----:B-1----:R-:W-:Y:S01]  /*1a8c0*/  IMAD.WIDE R4, R3, 0x4, R92 ;  /* 0x0000000403047825 */ /* 0x002fe200078e025c */
[----:B------:R-:W-:-:S02]  /*1a8d0*/  SEL R2, R2, RZ, P6 ;  /* 0x000000ff02027207 */ /* 0x000fc40003000000 */
[----:B------:R-:W0:Y:S01]  /*1a8e0*/  LDGDEPBAR ;  /* 0x00000000000079af */ /* 0x000e220000000000 */
[----:B---3--:R-:W-:-:S04]  /*1a8f0*/  IMAD.WIDE R18, R3, 0x4, R242 ;  /* 0x0000000403127825 */ /* 0x008fc800078e02f2 */
[C---:B-----5:R-:W-:Y:S02]  /*1a900*/  IMAD.WIDE R6, R3.reuse, 0x4, R36 ;  /* 0x0000000403067825 */ /* 0x060fe400078e0224 */
[----:B------:R-:W2:Y:S04]  /*1a910*/  LDL.LU.64 R36, [R1+0x230] ;  /* 0x0002300001247983 */ /* 0x000ea80000300a00 */
[----:B------:R1:W-:Y:S04]  /*1a920*/  STL.64 [R1+0x920], R6 ;  /* 0x0009200601007387 */ /* 0x0003e80000100a00 */
[----:B------:R-:W3:Y:S01]  /*1a930*/  LDL.LU.64 R92, [R1+0x1c90] ;  /* 0x001c9000015c7983 */ /* 0x000ee20000300a00 */
[----:B-1----:R-:W-:-:S03]  /*1a940*/  IMAD.WIDE R6, R3, 0x4, R84 ;  /* 0x0000000403067825 */ /* 0x002fc600078e0254 */
[----:B------:R-:W5:Y:S04]  /*1a950*/  LDL.LU.64 R84, [R1+0x1c88] ;  /* 0x001c880001547983 */ /* 0x000f680000300a00 */
[----:B------:R4:W-:Y:S04]  /*1a960*/  STL.64 [R1+0x918], R4 ;  /* 0x0009180401007387 */ /* 0x0009e80000100a00 */
[----:B------:R1:W-:Y:S01]  /*1a970*/  STL.64 [R1+0x910], R6 ;  /* 0x0009100601007387 */ /* 0x0003e20000100a00 */
[----:B----4-:R-:W-:-:S04]  /*1a980*/  IMAD.WIDE R4, R3, 0x4, R28 ;  /* 0x0000000403047825 */ /* 0x010fc800078e021c */
[C---:B-1----:R-:W-:Y:S02]  /*1a990*/  IMAD.WIDE R6, R3.reuse, 0x4, R76 ;  /* 0x0000000403067825 */ /* 0x042fe400078e024c */
[----:B------:R-:W4:Y:S04]  /*1a9a0*/  LDL.LU.64 R76, [R1+0x1c80] ;  /* 0x001c8000014c7983 */ /* 0x000f280000300a00 */
[----:B------:R1:W-:Y:S02]  /*1a9b0*/  STL.64 [R1+0x908], R4 ;  /* 0x0009080401007387 */ /* 0x0003e40000100a00 */
[C---:B-1----:R-:W-:Y:S02]  /*1a9c0*/  IMAD.WIDE R4, R3.reuse, 0x4, R68 ;  /* 0x0000000403047825 */ /* 0x042fe400078e0244 */
[----:B------:R-:W3:Y:S04]  /*1a9d0*/  LDL.LU.64 R68, [R1+0x1c78] ;  /* 0x001c780001447983 */ /* 0x000ee80000300a00 */
[----:B------:R1:W-:Y:S04]  /*1a9e0*/  STL.64 [R1+0x900], R6 ;  /* 0x0009000601007387 */ /* 0x0003e80000100a00 */
[----:B------:R-:W3:Y:S04]  /*1a9f0*/  LDL.LU.64 R28, [R1+0x210] ;  /* 0x00021000011c7983 */ /* 0x000ee80000300a00 */
[----:B------:R1:W-:Y:S02]  /*1aa00*/  STL.64 [R1+0x8f8], R4 ;  /* 0x0008f80401007387 */ /* 0x0003e40000100a00 */
[----:B-1----:R-:W-:-:S02]  /*1aa10*/  IMAD.WIDE R6, R3, 0x4, R60 ;  /* 0x0000000403067825 */ /* 0x002fc400078e023c */
[----:B------:R-:W3:Y:S02]  /*1aa20*/  LDL.LU.64 R60, [R1+0x1c70] ;  /* 0x001c7000013c7983 */ /* 0x000ee40000300a00 */
[----:B------:R-:W-:-:S05]  /*1aa30*/  IMAD.WIDE R4, R3, 0x4, R32 ;  /* 0x0000000403047825 */ /* 0x000fca00078e0220 */
[----:B------:R1:W-:Y:S01]  /*1aa40*/  STL.64 [R1+0x8f0], R4 ;  /* 0x0008f00401007387 */ /* 0x0003e20000100a00 */
[----:B------:R-:W-:-:S04]  /*1aa50*/  IMAD.WIDE R14, R3, 0x4, R250 ;  /* 0x00000004030e7825 */ /* 0x000fc800078e02fa */
[C---:B-1----:R-:W-:Y:S02]  /*1aa60*/  IMAD.WIDE R4, R3.reuse, 0x4, R52 ;  /* 0x0000000403047825 */ /* 0x042fe400078e0234 */
[----:B------:R-:W3:Y:S04]  /*1aa70*/  LDL.LU.64 R52, [R1+0x1c68] ;  /* 0x001c680001347983 */ /* 0x000ee80000300a00 */
[----:B------:R-:W-:Y:S04]  /*1aa80*/  STL.64 [R1+0x8e8], R6 ;  /* 0x0008e80601007387 */ /* 0x000fe80000100a00 */
[----:B------:R1:W-:Y:S04]  /*1aa90*/  STL.64 [R1+0x8e0], R4 ;  /* 0x0008e00401007387 */ /* 0x0003e80000100a00 */
[----:B------:R-:W3:Y:S04]  /*1aaa0*/  LDL.LU.64 R250, [R1+0x1f0] ;  /* 0x0001f00001fa7983 */ /* 0x000ee80000300a00 */
[----:B------:R1:W-:Y:S02]  /*1aab0*/  STL.64 [R1+0x8d8], R14 ;  /* 0x0008d80e01007387 */ /* 0x0003e40000100a00 */
[----:B-1----:R-:W-:-:S02]  /*1aac0*/  IMAD.WIDE R4, R3, 0x4, R74 ;  /* 0x0000000403047825 */ /* 0x002fc400078e024a */
[----:B------:R-:W3:Y:S02]  /*1aad0*/  LDL.LU.64 R74, [R1+0x1c60] ;  /* 0x001c6000014a7983 */ /* 0x000ee40000300a00 */
[----:B------:R-:W-:-:S04]  /*1aae0*/  IMAD.WIDE R16, R3, 0x4, R20 ;  /* 0x0000000403107825 */ /* 0x000fc800078e0214 */
[C---:B------:R-:W-:Y:S02]  /*1aaf0*/  IMAD.WIDE R14, R3.reuse, 0x4, R98 ;  /* 0x00000004030e7825 */ /* 0x040fe400078e0262 */
[----:B------:R-:W3:Y:S04]  /*1ab00*/  LDL.LU.64 R98, [R1+0x1c58] ;  /* 0x001c580001627983 */ /* 0x000ee80000300a00 */
[----:B------:R-:W-:Y:S04]  /*1ab10*/  STL.64 [R1+0x8d0], R4 ;  /* 0x0008d00401007387 */ /* 0x000fe80000100a00 */
[----:B------:R1:W-:Y:S02]  /*1ab20*/  STL.64 [R1+0x8c8], R14 ;  /* 0x0008c80e01007387 */ /* 0x0003e40000100a00 */
[----:B-1----:R-:W-:-:S02]  /*1ab30*/  IMAD.WIDE R14, R3, 0x4, R122 ;  /* 0x00000004030e7825 */ /* 0x002fc400078e027a */
[----:B------:R-:W3:Y:S04]  /*1ab40*/  LDL.LU.64 R122, [R1+0x1c50] ;  /* 0x001c5000017a7983 */ /* 0x000ee80000300a00 */
[----:B------:R1:W-:Y:S02]  /*1ab50*/  STL.64 [R1+0x8c0], R16 ;  /* 0x0008c01001007387 */ /* 0x0003e40000100a00 */
[C---:B-1----:R-:W-:Y:S02]  /*1ab60*/  IMAD.WIDE R16, R3.reuse, 0x4, R146 ;  /* 0x0000000403107825 */ /* 0x042fe400078e0292 */
[----:B------:R-:W3:Y:S04]  /*1ab70*/  LDL.LU.64 R146, [R1+0x1c48] ;  /* 0x001c480001927983 */ /* 0x000ee80000300a00 */
[----:B------:R1:W-:Y:S02]  /*1ab80*/  STL.64 [R1+0x8b8], R14 ;  /* 0x0008b80e01007387 */ /* 0x0003e40000100a00 */
[----:B-1----:R-:W-:-:S02]  /*1ab90*/  IMAD.WIDE R14, R3, 0x4, R30 ;  /* 0x00000004030e7825 */ /* 0x002fc400078e021e */
[----:B------:R-:W3:Y:S04]  /*1aba0*/  LDL.LU.64 R30, [R1+0x1d0] ;  /* 0x0001d000011e7983 */ /* 0x000ee80000300a00 */
[----:B------:R1:W-:Y:S04]  /*1abb0*/  STL.64 [R1+0x8b0], R16 ;  /* 0x0008b01001007387 */ /* 0x0003e80000100a00 */
[----:B------:R1:W-:Y:S02]  /*1abc0*/  STL.64 [R1+0x8a8], R14 ;  /* 0x0008a80e01007387 */ /* 0x0003e40000100a00 */
[----:B-1----:R-:W-:-:S04]  /*1abd0*/  IMAD.WIDE R16, R3, 0x4, R38 ;  /* 0x0000000403107825 */ /* 0x002fc800078e0226 */
[C---:B------:R-:W-:Y:S02]  /*1abe0*/  IMAD.WIDE R14, R3.reuse, 0x4, R170 ;  /* 0x00000004030e7825 */ /* 0x040fe400078e02aa */
[----:B------:R-:W3:Y:S04]  /*1abf0*/  LDL.LU.64 R170, [R1+0x1c40] ;  /* 0x001c400001aa7983 */ /* 0x000ee80000300a00 */
[----:B------:R1:W-:Y:S04]  /*1ac00*/  STL.64 [R1+0x8a0], R16 ;  /* 0x0008a01001007387 */ /* 0x0003e80000100a00 */
[----:B------:R-:W3:Y:S04]  /*1ac10*/  LDL.LU.64 R242, [R1+0x1c38] ;  /* 0x001c380001f27983 */ /* 0x000ee80000300a00 */
[----:B------:R1:W-:Y:S02]  /*1ac20*/  STL.64 [R1+0x898], R14 ;  /* 0x0008980e01007387 */ /* 0x0003e40000100a00 */
[----:B-1----:R-:W-:-:S02]  /*1ac30*/  IMAD.WIDE R16, R3, 0x4, R22 ;  /* 0x0000000403107825 */ /* 0x002fc400078e0216 */
[----:B------:R-:W-:Y:S04]  /*1ac40*/  STL.64 [R1+0x890], R18 ;  /* 0x0008901201007387 */ /* 0x000fe80000100a00 */
[----:B------:R-:W4:Y:S01]  /*1ac50*/  LDL.LU.64 R22, [R1+0x1b0] ;  /* 0x0001b00001167983 */ /* 0x000f220000300a00 */
[----:B------:R-:W-:-:S03]  /*1ac60*/  IMAD.WIDE R14, R3, 0x4, R44 ;  /* 0x00000004030e7825 */ /* 0x000fc600078e022c */
[----:B------:R1:W-:Y:S04]  /*1ac70*/  STL.64 [R1+0x888], R16 ;  /* 0x0008881001007387 */ /* 0x0003e80000100a00 */
[----:B------:R1:W-:Y:S02]  /*1ac80*/  STL.64 [R1+0x880], R14 ;  /* 0x0008800e01007387 */ /* 0x0003e40000100a00 */
[C---:B-1----:R-:W-:Y:S02]  /*1ac90*/  IMAD.WIDE R16, R3.reuse, 0x4, R194 ;  /* 0x0000000403107825 */ /* 0x042fe400078e02c2 */
[----:B------:R-:W4:Y:S02]  /*1aca0*/  LDL.LU.64 R194, [R1+0x1c30] ;  /* 0x001c300001c27983 */ /* 0x000f240000300a00 */
[----:B------:R-:W-:-:S02]  /*1acb0*/  IMAD.WIDE R14, R3, 0x4, R218 ;  /* 0x00000004030e7825 */ /* 0x000fc400078e02da */
[----:B------:R-:W4:Y:S04]  /*1acc0*/  LDL.LU.64 R218, [R1+0x1c28] ;  /* 0x001c280001da7983 */ /* 0x000f280000300a00 */
[----:B------:R2:W-:Y:S02]  /*1acd0*/  STL.64 [R1+0x878], R16 ;  /* 0x0008781001007387 */ /* 0x0005e40000100a00 */
[----:B--2---:R-:W-:-:S04]  /*1ace0*/  IMAD.WIDE R16, R3, 0x4, R36 ;  /* 0x0000000403107825 */ /* 0x004fc800078e0224 */
[C---:B---3--:R-:W-:Y:S02]  /*1acf0*/  IMAD.WIDE R18, R3.reuse, 0x4, R242 ;  /* 0x0000000403127825 */ /* 0x048fe400078e02f2 */
[----:B------:R-:W2:Y:S04]  /*1ad00*/  LDL.LU.64 R242, [R1+0x1c20] ;  /* 0x001c200001f27983 */ /* 0x000ea80000300a00 */
[----:B------:R1:W-:Y:S02]  /*1ad10*/  STL.64 [R1+0x868], R16 ;  /* 0x0008681001007387 */ /* 0x0003e40000100a00 */
[C---:B-1----:R-:W-:Y:S02]  /*1ad20*/  IMAD.WIDE R16, R3.reuse, 0x4, R234 ;  /* 0x0000000403107825 */ /* 0x042fe400078e02ea */
[----:B------:R-:W3:Y:S04]  /*1ad30*/  LDL.LU.64 R234, [R1+0x1c18] ;  /* 0x001c180001ea7983 */ /* 0x000ee80000300a00 */
[----:B------:R4:W-:Y:S04]  /*1ad40*/  STL.64 [R1+0x860], R18 ;  /* 0x0008601201007387 */ /* 0x0009e80000100a00 */
[----:B------:R-:W2:Y:S04]  /*1ad50*/  LDL.LU.64 R44, [R1+0x190] ;  /* 0x00019000012c7983 */ /* 0x000ea80000300a00 */
[----:B------:R-:W-:Y:S04]  /*1ad60*/  STL.64 [R1+0x870], R14 ;  /* 0x0008700e01007387 */ /* 0x000fe80000100a00 */
[----:B------:R1:W-:Y:S04]  /*1ad70*/  STL.64 [R1+0x858], R16 ;  /* 0x0008581001007387 */ /* 0x0003e80000100a00 */
[----:B------:R5:W-:Y:S01]  /*1ad80*/  STL.64 [R1+0x18f8], R14 ;  /* 0x0018f80e01007387 */ /* 0x000be20000100a00 */
[----:B----4-:R-:W-:-:S04]  /*1ad90*/  IMAD.WIDE R18, R3, 0x4, R218 ;  /* 0x0000000403127825 */ /* 0x010fc800078e02da */
[C---:B-1----:R-:W-:Y:S02]  /*1ada0*/  IMAD.WIDE R16, R3.reuse, 0x4, R226 ;  /* 0x0000000403107825 */ /* 0x042fe400078e02e2 */
[----:B------:R-:W4:Y:S02]  /*1adb0*/  LDL.LU.64 R226, [R1+0x1c10] ;  /* 0x001c100001e27983 */ /* 0x000f240000300a00 */
[C---:B-----5:R-:W-:Y:S02]  /*1adc0*/  IMAD.WIDE R14, R3.reuse, 0x4, R28 ;  /* 0x00000004030e7825 */ /* 0x060fe400078e021c */
[----:B------:R-:W5:Y:S04]  /*1add0*/  LDL.LU.64 R218, [R1+0x1c08] ;  /* 0x001c080001da7983 */ /* 0x000f680000300a00 */
[----:B------:R1:W-:Y:S04]  /*1ade0*/  STL.64 [R1+0x848], R14 ;  /* 0x0008480e01007387 */ /* 0x0003e80000100a00 */
[----:B------:R-:W3:Y:S04]  /*1adf0*/  LDL.LU.64 R36, [R1+0x170] ;  /* 0x0001700001247983 */ /* 0x000ee80000300a00 */
[----:B------:R1:W-:Y:S02]  /*1ae00*/  STL.64 [R1+0x840], R18 ;  /* 0x0008401201007387 */ /* 0x0003e40000100a00 */
[----:B-1----:R-:W-:-:S02]  /*1ae10*/  IMAD.WIDE R14, R3, 0x4, R210 ;  /* 0x00000004030e7825 */ /* 0x002fc400078e02d2 */
[----:B------:R-:W3:Y:S04]  /*1ae20*/  LDL.LU.64 R210, [R1+0x1c00] ;  /* 0x001c000001d27983 */ /* 0x000ee80000300a00 */
[----:B------:R-:W-:Y:S01]  /*1ae30*/  STL.64 [R1+0x850], R16 ;  /* 0x0008501001007387 */ /* 0x000fe20000100a00 */
[----:B------:R-:W-:-:S03]  /*1ae40*/  IMAD.WIDE R18, R3, 0x4, R202 ;  /* 0x0000000403127825 */ /* 0x000fc600078e02ca */
[----:B------:R1:W-:Y:S04]  /*1ae50*/  STL.64 [R1+0x1900], R16 ;  /* 0x0019001001007387 */ /* 0x0003e80000100a00 */
[----:B------:R1:W-:Y:S04]  /*1ae60*/  STL.64 [R1+0x838], R14 ;  /* 0x0008380e01007387 */ /* 0x0003e80000100a00 */
[----:B------:R-:W4:Y:S04]  /*1ae70*/  LDL.LU.64 R202, [R1+0x1bf8] ;  /* 0x001bf80001ca7983 */ /* 0x000f280000300a00 */
[----:B------:R-:W4:Y:S01]  /*1ae80*/  LDL.LU.64 R28, [R1+0x150] ;  /* 0x00015000011c7983 */ /* 0x000f220000300a00 */
[----:B-1----:R-:W-:-:S04]  /*1ae90*/  IMAD.WIDE R16, R3, 0x4, R194 ;  /* 0x0000000403107825 */ /* 0x002fc800078e02c2 */
[----:B------:R-:W-:-:S05]  /*1aea0*/  IMAD.WIDE R14, R3, 0x4, R250 ;  /* 0x00000004030e7825 */ /* 0x000fca00078e02fa */
[----:B------:R1:W-:Y:S04]  /*1aeb0*/  STL.64 [R1+0x828], R14 ;  /* 0x0008280e01007387 */ /* 0x0003e80000100a00 */
[----:B------:R-:W4:Y:S01]  /*1aec0*/  LDL.LU.64 R194, [R1+0x1bf0] ;  /* 0x001bf00001c27983 */ /* 0x000f220000300a00 */
[----:B------:R-:W-:-:S04]  /*1aed0*/  IMAD.WIDE R46, R3, 0x4, R178 ;  /* 0x00000004032e7825 */ /* 0x000fc800078e02b2 */
[C---:B-1----:R-:W-:Y:S02]  /*1aee0*/  IMAD.WIDE R14, R3.reuse, 0x4, R186 ;  /* 0x00000004030e7825 */ /* 0x042fe400078e02ba */
[----:B------:R-:W4:Y:S04]  /*1aef0*/  LDL.LU.64 R186, [R1+0x1be8] ;  /* 0x001be80001ba7983 */ /* 0x000f280000300a00 */
[----:B------:R1:W-:Y:S04]  /*1af00*/  STL.64 [R1+0x820], R16 ;  /* 0x0008201001007387 */ /* 0x0003e80000100a00 */
[----:B------:R-:W-:Y:S04]  /*1af10*/  STL.64 [R1+0x830], R18 ;  /* 0x0008301201007387 */ /* 0x000fe80000100a00 */
[----:B------:R-:W-:Y:S04]  /*1af20*/  STL.64 [R1+0x1908], R18 ;  /* 0x0019081201007387 */ /* 0x000fe80000100a00 */
[----:B------:R1:W-:Y:S02]  /*1af30*/  STL.64 [R1+0x818], R14 ;  /* 0x0008180e01007387 */ /* 0x0003e40000100a00 */
[----:B-1----:R-:W-:-:S02]  /*1af40*/  IMAD.WIDE R16, R3, 0x4, R170 ;  /* 0x0000000403107825 */ /* 0x002fc400078e02aa */
[----:B------:R-:W5:Y:S04]  /*1af50*/  LDL.LU.64 R178, [R1+0x1be0] ;  /* 0x001be00001b27983 */ /* 0x000f680000300a00 */
[----:B------:R-:W5:Y:S01]  /*1af60*/  LDL.LU.64 R250, [R1+0x130] ;  /* 0x0001300001fa7983 */ /* 0x000f620000300a00 */
[----:B------:R-:W-:-:S03]  /*1af70*/  IMAD.WIDE R14, R3, 0x4, R30 ;  /* 0x00000004030e7825 */ /* 0x000fc600078e021e */
[----:B------:R-:W5:Y:S04]  /*1af80*/  LDL.LU.64 R170, [R1+0x1bd8] ;  /* 0x001bd80001aa7983 */ /* 0x000f680000300a00 */
[----:B------:R1:W-:Y:S01]  /*1af90*/  STL.64 [R1+0x808], R14 ;  /* 0x0008080e01007387 */ /* 0x0003e20000100a00 */
[----:B------:R-:W-:-:S04]  /*1afa0*/  IMAD.WIDE R10, R3, 0x4, R40 ;  /* 0x00000004030a7825 */ /* 0x000fc800078e0228 */
[C---:B-1----:R-:W-:Y:S02]  /*1afb0*/  IMAD.WIDE R14, R3.reuse, 0x4, R162 ;  /* 0x00000004030e7825 */ /* 0x042fe400078e02a2 */
[----:B------:R-:W5:Y:S04]  /*1afc0*/  LDL.LU.64 R162, [R1+0x1bd0] ;  /* 0x001bd00001a27983 */ /* 0x000f680000300a00 */
[----:B------:R1:W-:Y:S04]  /*1afd0*/  STL.64 [R1+0x800], R16 ;  /* 0x0008001001007387 */ /* 0x0003e80000100a00 */
[----:B------:R-:W-:Y:S04]  /*1afe0*/  STL.64 [R1+0x810], R46 ;  /* 0x0008102e01007387 */ /* 0x000fe80000100a00 */
[----:B------:R-:W-:Y:S01]  /*1aff0*/  STL.64 [R1+0x1910], R46 ;  /* 0x0019102e01007387 */ /* 0x000fe20000100a00 */
[----:B------:R-:W-:-:S03]  /*1b000*/  IMAD.WIDE R40, R3, 0x4, R154 ;  /* 0x0000000403287825 */ /* 0x000fc600078e029a */
[----:B------:R1:W-:Y:S02]  /*1b010*/  STL.64 [R1+0x7f8], R14 ;  /* 0x0007f80e01007387 */ /* 0x0003e40000100a00 */
[C---:B-1----:R-:W-:Y:S02]  /*1b020*/  IMAD.WIDE R16, R3.reuse, 0x4, R146 ;  /* 0x0000000403107825 */ /* 0x042fe400078e0292 */
[----:B------:R-:W5:Y:S04]  /*1b030*/  LDL.LU.64 R154, [R1+0x1bc8] ;  /* 0x001bc800019a7983 */ /* 0x000f680000300a00 */
[----:B------:R-:W5:Y:S01]  /*1b040*/  LDL.LU.64 R146, [R1+0x1bc0] ;  /* 0x001bc00001927983 */ /* 0x000f620000300a00 */
[----:B------:R-:W-:-:S05]  /*1b050*/  IMAD.WIDE R14, R3, 0x4, R22 ;  /* 0x00000004030e7825 */ /* 0x000fca00078e0216 */
[----:B------:R1:W-:Y:S01]  /*1b060*/  STL.64 [R1+0x7e8], R14 ;  /* 0x0007e80e01007387 */ /* 0x0003e20000100a00 */
[----:B------:R-:W-:-:S04]  /*1b070*/  IMAD.WIDE R32, R3, 0x4, R130 ;  /* 0x0000000403207825 */ /* 0x000fc800078e0282 */
[C---:B-1----:R-:W-:Y:S02]  /*1b080*/  IMAD.WIDE R14, R3.reuse, 0x4, R138 ;  /* 0x00000004030e7825 */ /* 0x042fe400078e028a */
[----:B------:R-:W5:Y:S04]  /*1b090*/  LDL.LU.64 R138, [R1+0x1bb8] ;  /* 0x001bb800018a7983 */ /* 0x000f680000300a00 */
[----:B------:R1:W-:Y:S04]  /*1b0a0*/  STL.64 [R1+0x7e0], R16 ;  /* 0x0007e01001007387 */ /* 0x0003e80000100a00 */
[----:B------:R-:W-:Y:S04]  /*1b0b0*/  STL.64 [R1+0x7f0], R40 ;  /* 0x0007f02801007387 */ /* 0x000fe80000100a00 */
[----:B------:R-:W-:Y:S04]  /*1b0c0*/  STL.64 [R1+0x1918], R40 ;  /* 0x0019182801007387 */ /* 0x000fe80000100a00 */
[----:B------:R2:W-:Y:S01]  /*1b0d0*/  STL.64 [R1+0x7d8], R14 ;  /* 0x0007d80e01007387 */ /* 0x0005e20000100a00 */
[----:B-1----:R-:W-:-:S03]  /*1b0e0*/  IMAD.WIDE R16, R3, 0x4, R122 ;  /* 0x0000000403107825 */ /* 0x002fc600078e027a */
[----:B------:R-:W5:Y:S04]  /*1b0f0*/  LDL.LU.64 R130, [R1+0x1bb0] ;  /* 0x001bb00001827983 */ /* 0x000f680000300a00 */
[----:B------:R-:W5:Y:S01]  /*1b100*/  LDL.LU.64 R122, [R1+0x1ba8] ;  /* 0x001ba800017a7983 */ /* 0x000f620000300a00 */
[----:B------:R-:W-:-:S04]  /*1b110*/  IMAD.WIDE R4, R3, 0x4, R24 ;  /* 0x0000000403047825 */ /* 0x000fc800078e0218 */
[----:B------:R-:W-:-:S04]  /*1b120*/  IMAD.WIDE R24, R3, 0x4, R106 ;  /* 0x0000000403187825 */ /* 0x000fc800078e026a */
[----:B------:R-:W-:-:S04]  /*1b130*/  IMAD.WIDE R20, R3, 0x4, R82 ;  /* 0x0000000403147825 */ /* 0x000fc800078e0252 */
[----:B------:R-:W-:-:S04]  /*1b140*/  IMAD.WIDE R38, R3, 0x4, R66 ;  /* 0x0000000403267825 */ /* 0x000fc800078e0242 */
[----:B--2---:R-:W-:-:S05]  /*1b150*/  IMAD.WIDE R14, R3, 0x4, R44 ;  /* 0x00000004030e7825 */ /* 0x004fca00078e022c */
[----:B------:R1:W-:Y:S02]  /*1b160*/  STL.64 [R1+0x7c8], R14 ;  /* 0x0007c80e01007387 */ /* 0x0003e40000100a00 */
[C---:B-1----:R-:W-:Y:S02]  /*1b170*/  IMAD.WIDE R14, R3.reuse, 0x4, R114 ;  /* 0x00000004030e7825 */ /* 0x042fe400078e0272 */
[----:B------:R-:W2:Y:S04]  /*1b180*/  LDL.LU.64 R114, [R1+0x1ba0] ;  /* 0x001ba00001727983 */ /* 0x000ea80000300a00 */
[----:B------:R1:W-:Y:S04]  /*1b190*/  STL.64 [R1+0x7c0], R16 ;  /* 0x0007c01001007387 */ /* 0x0003e80000100a00 */
[----:B------:R-:W-:Y:S04]  /*1b1a0*/  STL.64 [R1+0x7d0], R32 ;  /* 0x0007d02001007387 */ /* 0x000fe80000100a00 */
[----:B------:R-:W-:Y:S04]  /*1b1b0*/  STL.64 [R1+0x1920], R32 ;  /* 0x0019202001007387 */ /* 0x000fe80000100a00 */
[----:B------:R3:W-:Y:S01]  /*1b1c0*/  STL.64 [R1+0x7b8], R14 ;  /* 0x0007b80e01007387 */ /* 0x0007e20000100a00 */
[----:B-1----:R-:W-:-:S03]  /*1b1d0*/  IMAD.WIDE R16, R3, 0x4, R98 ;  /* 0x0000000403107825 */ /* 0x002fc600078e0262 */
[----:B------:R-:W2:Y:S04]  /*1b1e0*/  LDL.LU.64 R106, [R1+0x1b98] ;  /* 0x001b9800016a7983 */ /* 0x000ea80000300a00 */
[----:B------:R-:W2:Y:S01]  /*1b1f0*/  LDL.LU.64 R98, [R1+0x1b90] ;  /* 0x001b900001627983 */ /* 0x000ea20000300a00 */
[----:B---3--:R-:W-:-:S05]  /*1b200*/  IMAD.WIDE R14, R3, 0x4, R36 ;  /* 0x00000004030e7825 */ /* 0x008fca00078e0224 */
[----:B------:R1:W-:Y:S02]  /*1b210*/  STL.64 [R1+0x7a8], R14 ;  /* 0x0007a80e01007387 */ /* 0x0003e40000100a00 */
[C---:B-1----:R-:W-:Y:S02]  /*1b220*/  IMAD.WIDE R14, R3.reuse, 0x4, R90 ;  /* 0x00000004030e7825 */ /* 0x042fe400078e025a */
[----:B------:R-:W3:Y:S04]  /*1b230*/  LDL.LU.64 R90, [R1+0x1b88] ;  /* 0x001b8800015a7983 */ /* 0x000ee80000300a00 */
[----:B------:R1:W-:Y:S04]  /*1b240*/  STL.64 [R1+0x7a0], R16 ;  /* 0x0007a01001007387 */ /* 0x0003e80000100a00 */
[----:B------:R-:W-:Y:S04]  /*1b250*/  STL.64 [R1+0x7b0], R24 ;  /* 0x0007b01801007387 */ /* 0x000fe80000100a00 */
[----:B------:R-:W-:Y:S04]  /*1b260*/  STL.64 [R1+0x1928], R24 ;  /* 0x0019281801007387 */ /* 0x000fe80000100a00 */
[----:B------:R4:W-:Y:S01]  /*1b270*/  STL.64 [R1+0x798], R14 ;  /* 0x0007980e01007387 */ /* 0x0009e20000100a00 */
[----:B-1----:R-:W-:-:S03]  /*1b280*/  IMAD.WIDE R16, R3, 0x4, R74 ;  /* 0x0000000403107825 */ /* 0x002fc600078e024a */
[----:B------:R-:W2:Y:S04]  /*1b290*/  LDL.LU.64 R82, [R1+0x1b80] ;  /* 0x001b800001527983 */ /* 0x000ea80000300a00 */
[----:B------:R-:W2:Y:S01]  /*1b2a0*/  LDL.LU.64 R74, [R1+0x1b78] ;  /* 0x001b7800014a7983 */ /* 0x000ea20000300a00 */
[----:B----4-:R-:W-:-:S05]  /*1b2b0*/  IMAD.WIDE R14, R3, 0x4, R28 ;  /* 0x00000004030e7825 */ /* 0x010fca00078e021c */
[----:B------:R1:W-:Y:S02]  /*1b2c0*/  STL.64 [R1+0x788], R14 ;  /* 0x0007880e01007387 */ /* 0x0003e40000100a00 */
[C---:B-1----:R-:W-:Y:S02]  /*1b2d0*/  IMAD.WIDE R14, R3.reuse, 0x4, R58 ;  /* 0x00000004030e7825 */ /* 0x042fe400078e023a */
[----:B------:R-:W4:Y:S04]  /*1b2e0*/  LDL.LU.64 R58, [R1+0x1b70] ;  /* 0x001b7000013a7983 */ /* 0x000f280000300a00 */
[----:B------:R1:W-:Y:S04]  /*1b2f0*/  STL.64 [R1+0x780], R16 ;  /* 0x0007801001007387 */ /* 0x0003e80000100a00 */
[----:B------:R-:W-:Y:S04]  /*1b300*/  STL.64 [R1+0x790], R20 ;  /* 0x0007901401007387 */ /* 0x000fe80000100a00 */
[----:B------:R-:W-:Y:S04]  /*1b310*/  STL.64 [R1+0x1930], R20 ;  /* 0x0019301401007387 */ /* 0x000fe80000100a00 */
[----:B------:R5:W-:Y:S04]  /*1b320*/  STL.64 [R1+0x778], R14 ;  /* 0x0007780e01007387 */ /* 0x000be80000100a00 */
[----:B------:R-:W2:Y:S01]  /*1b330*/  LDL.LU.64 R66, [R1+0x1b68] ;  /* 0x001b680001427983 */ /* 0x000ea20000300a00 */
[----:B-----5:R-:W-:-:S04]  /*1b340*/  IMAD.WIDE R18, R3, 0x4, R250 ;  /* 0x0000000403127825 */ /* 0x020fc800078e02fa */
[C---:B-1----:R-:W-:Y:S01]  /*1b350*/  IMAD.WIDE R16, R3.reuse, 0x4, R52 ;  /* 0x0000000403107825 */ /* 0x042fe200078e0234 */
[----:B------:R-:W-:Y:S03]  /*1b360*/  STL.64 [R1+0x768], R18 ;  /* 0x0007681201007387 */ /* 0x000fe60000100a00 */
[C---:B------:R-:W-:Y:S01]  /*1b370*/  IMAD.WIDE R14, R3.reuse, 0x4, R54 ;  /* 0x00000004030e7825 */ /* 0x040fe200078e0236 */
[----:B------:R-:W-:Y:S03]  /*1b380*/  STL.64 [R1+0x770], R38 ;  /* 0x0007702601007387 */ /* 0x000fe60000100a00 */
[C---:B------:R-:W-:Y:S01]  /*1b390*/  IMAD.WIDE R30, R3.reuse, 0x4, R56 ;  /* 0x00000004031e7825 */ /* 0x040fe200078e0238 */
[----:B------:R1:W-:Y:S04]  /*1b3a0*/  STL.64 [R1+0x760], R16 ;  /* 0x0007601001007387 */ /* 0x0003e80000100a00 */
[----:B------:R-:W-:Y:S04]  /*1b3b0*/  STL.64 [R1+0x1938], R38 ;  /* 0x0019382601007387 */ /* 0x000fe80000100a00 */
[----:B------:R5:W-:Y:S01]  /*1b3c0*/  STL.64 [R1+0x758], R14 ;  /* 0x0007580e01007387 */ /* 0x000be20000100a00 */
[----:B-1----:R-:W-:-:S04]  /*1b3d0*/  IMAD.WIDE R16, R3, 0x4, R60 ;  /* 0x0000000403107825 */ /* 0x002fc800078e023c */
[----:B------:R-:W-:-:S04]  /*1b3e0*/  IMAD.WIDE R22, R3, 0x4, R64 ;  /* 0x0000000403167825 */ /* 0x000fc800078e0240 */
[----:B-----5:R-:W-:-:S04]  /*1b3f0*/  IMAD.WIDE R14, R3, 0x4, R62 ;  /* 0x00000004030e7825 */ /* 0x020fc800078e023e */
[----:B------:R-:W-:-:S04]  /*1b400*/  IMAD.WIDE R44, R3, 0x4, R72 ;  /* 0x00000004032c7825 */ /* 0x000fc800078e0248 */
        /* <DEDUP_REMOVED lines=14> */
[----:B------:R-:W-:Y:S01]  /*1b4f0*/  IMAD.WIDE R88, R3, 0x4, R152 ;  /* 0x0000000403587825 */ /* 0x000fe200078e0298 */
[----:B------:R-:W-:Y:S02]  /*1b500*/  ISETP.NE.U32.AND P6, PT, R2, RZ, PT ;  /* 0x000000ff0200720c */ /* 0x000fe40003fc5070 */
[----:B------:R-:W-:Y:S01]  /*1b510*/  IADD3 R2, R27, -0x95, RZ ;  /* 0xffffff6b1b027810 */ /* 0x000fe20007ffe0ff */
[----:B------:R-:W-:-:S04]  /*1b520*/  IMAD.WIDE R26, R3, 0x4, R182 ;  /* 0x00000004031a7825 */ /* 0x000fc800078e02b6 */
[----:B------:R-:W-:-:S04]  /*1b530*/  IMAD.WIDE R80, R3, 0x4, R184 ;  /* 0x0000000403507825 */ /* 0x000fc800078e02b8 */
[----:B----4-:R-:W-:-:S05]  /*1b540*/  IMAD.WIDE R18, R3, 0x4, R58 ;  /* 0x0000000403127825 */ /* 0x010fca00078e023a */
[----:B------:R2:W-:Y:S04]  /*1b550*/  STL.64 [R1+0x748], R18 ;  /* 0x0007481201007387 */ /* 0x0005e80000100a00 */
[----:B------:R-:W-:Y:S04]  /*1b560*/  STL.64 [R1+0x750], R30 ;  /* 0x0007501e01007387 */ /* 0x000fe80000100a00 */
[----:B------:R1:W-:Y:S04]  /*1b570*/  STL.64 [R1+0x740], R16 ;  /* 0x0007401001007387 */ /* 0x0003e80000100a00 */
[----:B------:R-:W-:Y:S01]  /*1b580*/  STL.64 [R1+0x1940], R30 ;  /* 0x0019401e01007387 */ /* 0x000fe20000100a00 */
[----:B--2---:R-:W-:-:S03]  /*1b590*/  IMAD.WIDE R18, R3, 0x4, R66 ;  /* 0x0000000403127825 */ /* 0x004fc600078e0242 */
[----:B------:R2:W-:Y:S01]  /*1b5a0*/  STL.64 [R1+0x738], R14 ;  /* 0x0007380e01007387 */ /* 0x0005e20000100a00 */
[----:B-1----:R-:W-:-:S03]  /*1b5b0*/  IMAD.WIDE R16, R3, 0x4, R68 ;  /* 0x0000000403107825 */ /* 0x002fc600078e0244 */
[----:B------:R1:W-:Y:S04]  /*1b5c0*/  STL.64 [R1+0x728], R18 ;  /* 0x0007281201007387 */ /* 0x0003e80000100a00 */
[----:B------:R-:W-:Y:S01]  /*1b5d0*/  STL.64 [R1+0x730], R22 ;  /* 0x0007301601007387 */ /* 0x000fe20000100a00 */
[----:B--2---:R-:W-:-:S03]  /*1b5e0*/  IMAD.WIDE R14, R3, 0x4, R70 ;  /* 0x00000004030e7825 */ /* 0x004fc600078e0246 */
[----:B------:R2:W-:Y:S01]  /*1b5f0*/  STL.64 [R1+0x720], R16 ;  /* 0x0007201001007387 */ /* 0x0005e20000100a00 */
[----:B-1----:R-:W-:-:S03]  /*1b600*/  IMAD.WIDE R18, R3, 0x4, R74 ;  /* 0x0000000403127825 */ /* 0x002fc600078e024a */
[----:B------:R-:W-:Y:S04]  /*1b610*/  STL.64 [R1+0x1948], R22 ;  /* 0x0019481601007387 */ /* 0x000fe80000100a00 */
[----:B------:R1:W-:Y:S01]  /*1b620*/  STL.64 [R1+0x718], R14 ;  /* 0x0007180e01007387 */ /* 0x0003e20000100a00 */
[----:B--2---:R-:W-:-:S03]  /*1b630*/  IMAD.WIDE R16, R3, 0x4, R76 ;  /* 0x0000000403107825 */ /* 0x004fc600078e024c */
[----:B------:R-:W-:Y:S04]  /*1b640*/  STL.64 [R1+0x708], R18 ;  /* 0x0007081201007387 */ /* 0x000fe80000100a00 */
[----:B------:R-:W-:Y:S01]  /*1b650*/  STL.64 [R1+0x710], R44 ;  /* 0x0007102c01007387 */ /* 0x000fe20000100a00 */
[----:B-1----:R-:W-:-:S03]  /*1b660*/  IMAD.WIDE R14, R3, 0x4, R78 ;  /* 0x00000004030e7825 */ /* 0x002fc600078e024e */
[----:B------:R1:W-:Y:S04]  /*1b670*/  STL.64 [R1+0x700], R16 ;  /* 0x0007001001007387 */ /* 0x0003e80000100a00 */
[----:B------:R2:W-:Y:S04]  /*1b680*/  STL.64 [R1+0x1950], R44 ;  /* 0x0019502c01007387 */ /* 0x0005e80000100a00 */
[----:B------:R4:W-:Y:S01]  /*1b690*/  STL.64 [R1+0x6f8], R14 ;  /* 0x0006f80e01007387 */ /* 0x0009e20000100a00 */
[----:B-1----:R-:W-:-:S04]  /*1b6a0*/  IMAD.WIDE R16, R3, 0x4, R82 ;  /* 0x0000000403107825 */ /* 0x002fc800078e0252 */
[C---:B--2---:R-:W-:Y:S01]  /*1b6b0*/  IMAD.WIDE R44, R3.reuse, 0x4, R86 ;  /* 0x00000004032c7825 */ /* 0x044fe200078e0256 */
[----:B------:R-:W-:Y:S03]  /*1b6c0*/  STL.64 [R1+0x6e8], R16 ;  /* 0x0006e81001007387 */ /* 0x000fe60000100a00 */
[C---:B----4-:R-:W-:Y:S01]  /*1b6d0*/  IMAD.WIDE R14, R3.reuse, 0x4, R84 ;  /* 0x00000004030e7825 */ /* 0x050fe200078e0254 */
[----:B------:R-:W-:Y:S04]  /*1b6e0*/  STL.64 [R1+0x6f0], R36 ;  /* 0x0006f02401007387 */ /* 0x000fe80000100a00 */
[----:B------:R3:W-:Y:S04]  /*1b6f0*/  STL.64 [R1+0x6e0], R14 ;  /* 0x0006e00e01007387 */ /* 0x0007e80000100a00 */
[----:B------:R-:W-:Y:S04]  /*1b700*/  STL.64 [R1+0x1958], R36 ;  /* 0x0019582401007387 */ /* 0x000fe80000100a00 */
[----:B------:R-:W-:Y:S01]  /*1b710*/  STL.64 [R1+0x6d8], R44 ;  /* 0x0006d82c01007387 */ /* 0x000fe20000100a00 */
[----:B---3--:R-:W-:-:S03]  /*1b720*/  IMAD.WIDE R14, R3, 0x4, R90 ;  /* 0x00000004030e7825 */ /* 0x008fc600078e025a */
[----:B------:R-:W-:Y:S04]  /*1b730*/  STL.64 [R1+0x1960], R44 ;  /* 0x0019602c01007387 */ /* 0x000fe80000100a00 */
[----:B------:R1:W-:Y:S01]  /*1b740*/  STL.64 [R1+0x6c8], R14 ;  /* 0x0006c80e01007387 */ /* 0x0003e20000100a00 */
[----:B------:R-:W-:-:S03]  /*1b750*/  IMAD.WIDE R22, R3, 0x4, R94 ;  /* 0x0000000403167825 */ /* 0x000fc600078e025e */
[----:B------:R-:W-:Y:S01]  /*1b760*/  STL.64 [R1+0x6d0], R28 ;  /* 0x0006d01c01007387 */ /* 0x000fe20000100a00 */
[----:B-1----:R-:W-:-:S05]  /*1b770*/  IMAD.WIDE R14, R3, 0x4, R92 ;  /* 0x00000004030e7825 */ /* 0x002fca00078e025c */
[----:B------:R1:W-:Y:S04]  /*1b780*/  STL.64 [R1+0x6c0], R14 ;  /* 0x0006c00e01007387 */ /* 0x0003e80000100a00 */
[----:B------:R-:W-:Y:S04]  /*1b790*/  STL.64 [R1+0x1968], R28 ;  /* 0x0019681c01007387 */ /* 0x000fe80000100a00 */
[----:B------:R-:W-:Y:S01]  /*1b7a0*/  STL.64 [R1+0x6b8], R22 ;  /* 0x0006b81601007387 */ /* 0x000fe20000100a00 */
[----:B-1----:R-:W-:-:S03]  /*1b7b0*/  IMAD.WIDE R14, R3, 0x4, R98 ;  /* 0x00000004030e7825 */ /* 0x002fc600078e0262 */
        /* <DEDUP_REMOVED lines=10> */
[----:B------:R1:W-:Y:S04]  /*1b860*/  STL.64 [R1+0x688], R14 ;  /* 0x0006880e01007387 */ /* 0x0003e80000100a00 */
        /* <DEDUP_REMOVED lines=34> */
[----:B------:R1:W-:Y:S01]  /*1ba90*/  STL.64 [R1+0x2f8], R14 ;  /* 0x0002f80e01007387 */ /* 0x0003e20000100a00 */
[----:B------:R-:W-:-:S03]  /*1baa0*/  IMAD.WIDE R90, R3, 0x4, R144 ;  /* 0x00000004035a7825 */ /* 0x000fc600078e0290 */
        /* <DEDUP_REMOVED lines=28> */
[----:B------:R-:W-:Y:S01]  /*1bc70*/  STL.64 [R1+0x19f8], R86 ;  /* 0x0019f85601007387 */ /* 0x000fe20000100a00 */
[----:B------:R-:W-:-:S03]  /*1bc80*/  IMAD.WIDE R18, R3, 0x4, R172 ;  /* 0x0000000403127825 */ /* 0x000fc600078e02ac */
[----:B------:R-:W-:Y:S01]  /*1bc90*/  STL.64 [R1+0x290], R16 ;  /* 0x0002901001007387 */ /* 0x000fe20000100a00 */
[----:B-1----:R-:W-:-:S03]  /*1bca0*/  IMAD.WIDE R14, R3, 0x4, R170 ;  /* 0x00000004030e7825 */ /* 0x002fc600078e02aa */
[----:B------:R1:W-:Y:S04]  /*1bcb0*/  STL.64 [R1+0x1a00], R16 ;  /* 0x001a001001007387 */ /* 0x0003e80000100a00 */
[----:B------:R2:W-:Y:S01]  /*1bcc0*/  STL.64 [R1+0x280], R14 ;  /* 0x0002800e01007387 */ /* 0x0005e20000100a00 */
[----:B------:R-:W-:-:S03]  /*1bcd0*/  IMAD.WIDE R82, R3, 0x4, R176 ;  /* 0x0000000403527825 */ /* 0x000fc600078e02b0 */
[----:B------:R-:W-:Y:S01]  /*1bce0*/  STL.64 [R1+0x288], R84 ;  /* 0x0002885401007387 */ /* 0x000fe20000100a00 */
[----:B------:R-:W-:-:S03]  /*1bcf0*/  IMAD.WIDE R88, R3, 0x4, R180 ;  /* 0x0000000403587825 */ /* 0x000fc600078e02b4 */
[----:B------:R-:W-:Y:S01]  /*1bd00*/  STL.64 [R1+0x1a08], R84 ;  /* 0x001a085401007387 */ /* 0x000fe20000100a00 */
[----:B-1----:R-:W-:-:S04]  /*1bd10*/  IMAD.WIDE R16, R3, 0x4, R178 ;  /* 0x0000000403107825 */ /* 0x002fc800078e02b2 */
[C---:B--2---:R-:W-:Y:S01]  /*1bd20*/  IMAD.WIDE R14, R3.reuse, 0x4, R174 ;  /* 0x00000004030e7825 */ /* 0x044fe200078e02ae */
[----:B------:R-:W-:Y:S04]  /*1bd30*/  STL.64 [R1+0x278], R18 ;  /* 0x0002781201007387 */ /* 0x000fe80000100a00 */
[----:B------:R-:W-:Y:S04]  /*1bd40*/  STL.64 [R1+0x1a10], R18 ;  /* 0x001a101201007387 */ /* 0x000fe80000100a00 */
[----:B------:R-:W-:Y:S04]  /*1bd50*/  STL.64 [R1+0x270], R14 ;  /* 0x0002700e01007387 */ /* 0x000fe80000100a00 */
[----:B------:R1:W-:Y:S04]  /*1bd60*/  STL.64 [R1+0x1a18], R14 ;  /* 0x001a180e01007387 */ /* 0x0003e80000100a00 */
[----:B------:R-:W-:Y:S04]  /*1bd70*/  STL.64 [R1+0x260], R16 ;  /* 0x0002601001007387 */ /* 0x000fe80000100a00 */
[----:B------:R-:W-:Y:S01]  /*1bd80*/  STL.64 [R1+0x268], R82 ;  /* 0x0002685201007387 */ /* 0x000fe20000100a00 */
[----:B------:R-:W-:-:S03]  /*1bd90*/  IMAD.WIDE R46, R3, 0x4, R188 ;  /* 0x00000004032e7825 */ /* 0x000fc600078e02bc */
[----:B------:R-:W-:Y:S01]  /*1bda0*/  STL.64 [R1+0x1a20], R82 ;  /* 0x001a205201007387 */ /* 0x000fe20000100a00 */
[----:B-1----:R-:W-:-:S03]  /*1bdb0*/  IMAD.WIDE R14, R3, 0x4, R186 ;  /* 0x00000004030e7825 */ /* 0x002fc600078e02ba */
[----:B------:R-:W-:Y:S04]  /*1bdc0*/  STL.64 [R1+0x258], R88 ;  /* 0x0002585801007387 */ /* 0x000fe80000100a00 */
[----:B------:R-:W-:Y:S04]  /*1bdd0*/  STL.64 [R1+0x1a28], R88 ;  /* 0x001a285801007387 */ /* 0x000fe80000100a00 */
[----:B------:R-:W-:Y:S04]  /*1bde0*/  STL.64 [R1+0x250], R26 ;  /* 0x0002501a01007387 */ /* 0x000fe80000100a00 */
[----:B------:R-:W-:Y:S04]  /*1bdf0*/  STL.64 [R1+0x1a30], R26 ;  /* 0x001a301a01007387 */ /* 0x000fe80000100a00 */
[----:B------:R1:W-:Y:S04]  /*1be00*/  STL.64 [R1+0x240], R14 ;  /* 0x0002400e01007387 */ /* 0x0003e80000100a00 */
[----:B------:R-:W-:Y:S04]  /*1be10*/  STL.64 [R1+0x248], R80 ;  /* 0x0002485001007387 */ /* 0x000fe80000100a00 */
[----:B------:R-:W-:Y:S04]  /*1be20*/  STL.64 [R1+0x1a38], R80 ;  /* 0x001a385001007387 */ /* 0x000fe80000100a00 */
[----:B------:R-:W-:Y:S01]  /*1be30*/  STL.64 [R1+0x238], R46 ;  /* 0x0002382e01007387 */ /* 0x000fe20000100a00 */
[----:B-1----:R-:W-:-:S03]  /*1be40*/  IMAD.WIDE R14, R3, 0x4, R194 ;  /* 0x00000004030e7825 */ /* 0x002fc600078e02c2 */
[----:B------:R-:W-:Y:S04]  /*1be50*/  STL.64 [R1+0x1a40], R46 ;  /* 0x001a402e01007387 */ /* 0x000fe80000100a00 */
[----:B------:R-:W2:Y:S01]  /*1be60*/  LDL.LU.64 R50, [R1+0x318] ;  /* 0x0003180001327983 */ /* 0x000ea20000300a00 */
[----:B------:R-:W-:-:S03]  /*1be70*/  IMAD.WIDE R6, R3, 0x4, R48 ;  /* 0x0000000403067825 */ /* 0x000fc600078e0230 */
[----:B------:R-:W3:Y:S04]  /*1be80*/  LDL.LU.64 R42, [R1+0x320] ;  /* 0x00032000012a7983 */ /* 0x000ee80000300a00 */
[----:B------:R-:W-:Y:S04]  /*1be90*/  STL.64 [R1+0x220], R14 ;  /* 0x0002200e01007387 */ /* 0x000fe80000100a00 */
[----:B------:R-:W4:Y:S04]  /*1bea0*/  LDL.LU.64 R34, [R1+0x328] ;  /* 0x0003280001227983 */ /* 0x000f280000300a00 */
[----:B------:R-:W5:Y:S04]  /*1beb0*/  LDL.LU.64 R48, [R1+0x330] ;  /* 0x0003300001307983 */ /* 0x000f680000300a00 */
[----:B------:R-:W4:Y:S04]  /*1bec0*/  LDL.LU.64 R248, [R1+0x338] ;  /* 0x0003380001f87983 */ /* 0x000f280000300a00 */
[----:B------:R-:W4:Y:S01]  /*1bed0*/  LDL.LU.64 R250, [R1+0x340] ;  /* 0x0003400001fa7983 */ /* 0x000f220000300a00 */
[----:B------:R-:W-:-:S03]  /*1bee0*/  IMAD.WIDE R138, R3, 0x4, R190 ;  /* 0x00000004038a7825 */ /* 0x000fc600078e02be */
[----:B------:R-:W4:Y:S01]  /*1bef0*/  LDL.LU.64 R54, [R1+0x348] ;  /* 0x0003480001367983 */ /* 0x000f220000300a00 */
[----:B------:R-:W-:-:S03]  /*1bf00*/  IMAD.WIDE R78, R3, 0x4, R192 ;  /* 0x00000004034e7825 */ /* 0x000fc600078e02c0 */
[----:B------:R-:W4:Y:S01]  /*1bf10*/  LDL.LU.64 R52, [R1+0x350] ;  /* 0x0003500001347983 */ /* 0x000f220000300a00 */
[----:B------:R-:W-:-:S03]  /*1bf20*/  IMAD.WIDE R90, R3, 0x4, R196 ;  /* 0x00000004035a7825 */ /* 0x000fc600078e02c4 */
[----:B------:R-:W-:Y:S01]  /*1bf30*/  STL.64 [R1+0x230], R138 ;  /* 0x0002308a01007387 */ /* 0x000fe20000100a00 */
[----:B------:R-:W-:-:S03]  /*1bf40*/  IMAD.WIDE R106, R3, 0x4, R198 ;  /* 0x00000004036a7825 */ /* 0x000fc600078e02c6 */
[----:B------:R1:W-:Y:S01]  /*1bf50*/  STL.64 [R1+0x1a48], R138 ;  /* 0x001a488a01007387 */ /* 0x0003e20000100a00 */
[----:B------:R-:W-:-:S03]  /*1bf60*/  IMAD.WIDE R76, R3, 0x4, R200 ;  /* 0x00000004034c7825 */ /* 0x000fc600078e02c8 */
[----:B------:R-:W-:Y:S04]  /*1bf70*/  STL.64 [R1+0x228], R78 ;  /* 0x0002284e01007387 */ /* 0x000fe80000100a00 */
[----:B------:R-:W-:Y:S01]  /*1bf80*/  STL.64 [R1+0x1a50], R78 ;  /* 0x001a504e01007387 */ /* 0x000fe20000100a00 */
[----:B-1----:R-:W-:-:S03]  /*1bf90*/  IMAD.WIDE R138, R3, 0x4, R202 ;  /* 0x00000004038a7825 */ /* 0x002fc600078e02ca */
[----:B------:R-:W-:Y:S04]  /*1bfa0*/  STL.64 [R1+0x218], R90 ;  /* 0x0002185a01007387 */ /* 0x000fe80000100a00 */
[----:B------:R-:W-:Y:S01]  /*1bfb0*/  STL.64 [R1+0x1a58], R90 ;  /* 0x001a585a01007387 */ /* 0x000fe20000100a00 */
[----:B------:R-:W-:-:S03]  /*1bfc0*/  IMAD.WIDE R136, R3, 0x4, R204 ;  /* 0x0000000403887825 */ /* 0x000fc600078e02cc */
[----:B------:R-:W-:Y:S01]  /*1bfd0*/  STL.64 [R1+0x210], R106 ;  /* 0x0002106a01007387 */ /* 0x000fe20000100a00 */
[----:B------:R-:W-:-:S03]  /*1bfe0*/  IMAD.WIDE R102, R3, 0x4, R206 ;  /* 0x0000000403667825 */ /* 0x000fc600078e02ce */
[----:B------:R-:W-:Y:S01]  /*1bff0*/  STL.64 [R1+0x1a60], R106 ;  /* 0x001a606a01007387 */ /* 0x000fe20000100a00 */
[----:B------:R-:W-:-:S03]  /*1c000*/  IMAD.WIDE R80, R3, 0x4, R210 ;  /* 0x0000000403507825 */ /* 0x000fc600078e02d2 */
[----:B------:R-:W-:Y:S04]  /*1c010*/  STL.64 [R1+0x200], R138 ;  /* 0x0002008a01007387 */ /* 0x000fe80000100a00 */
[----:B------:R-:W-:Y:S01]  /*1c020*/  STL.64 [R1+0x1ae8], R138 ;  /* 0x001ae88a01007387 */ /* 0x000fe20000100a00 */
[----:B------:R-:W-:-:S03]  /*1c030*/  IMAD.WIDE R74, R3, 0x4, R208 ;  /* 0x00000004034a7825 */ /* 0x000fc600078e02d0 */
[----:B------:R-:W-:Y:S04]  /*1c040*/  STL.64 [R1+0x208], R76 ;  /* 0x0002084c01007387 */ /* 0x000fe80000100a00 */
[----:B------:R3:W-:Y:S01]  /*1c050*/  STL.64 [R1+0x1a68], R76 ;  /* 0x001a684c01007387 */ /* 0x0007e20000100a00 */
[----:B------:R-:W-:-:S03]  /*1c060*/  IMAD.WIDE R128, R3, 0x4, R212 ;  /* 0x0000000403807825 */ /* 0x000fc600078e02d4 */
[----:B------:R-:W-:Y:S04]  /*1c070*/  STL.64 [R1+0x1f8], R136 ;  /* 0x0001f88801007387 */ /* 0x000fe80000100a00 */
[----:B------:R-:W-:Y:S01]  /*1c080*/  STL.64 [R1+0x1a70], R136 ;  /* 0x001a708801007387 */ /* 0x000fe20000100a00 */
        /* <DEDUP_REMOVED lines=44> */
[----:B------:R1:W-:Y:S04]  /*1c350*/  STL.64 [R1+0x1ac8], R68 ;  /* 0x001ac84401007387 */ /* 0x0003e80000100a00 */
[----:B------:R-:W-:Y:S01]  /*1c360*/  STL.64 [R1+0x178], R104 ;  /* 0x0001786801007387 */ /* 0x000fe20000100a00 */
[----:B------:R-:W-:-:S03]  /*1c370*/  IMAD.WIDE R96, R3, 0x4, R244 ;  /* 0x0000000403607825 */ /* 0x000fc600078e02f4 */
[----:B------:R-:W-:Y:S04]  /*1c380*/  STL.64 [R1+0x1ad0], R104 ;  /* 0x001ad06801007387 */ /* 0x000fe80000100a00 */
[----:B------:R-:W-:Y:S01]  /*1c390*/  STL.64 [R1+0x170], R92 ;  /* 0x0001705c01007387 */ /* 0x000fe20000100a00 */
[----:B------:R-:W-:-:S03]  /*1c3a0*/  IMAD.WIDE R246, R3, 0x4, R246 ;  /* 0x0000000403f67825 */ /* 0x000fc600078e02f6 */
[----:B------:R-:W-:Y:S04]  /*1c3b0*/  STL.64 [R1+0x1ad8], R92 ;  /* 0x001ad85c01007387 */ /* 0x000fe80000100a00 */
[----:B------:R-:W-:Y:S04]  /*1c3c0*/  STL.64 [R1+0x160], R86 ;  /* 0x0001605601007387 */ /* 0x000fe80000100a00 */
[----:B------:R-:W-:Y:S04]  /*1c3d0*/  STL.64 [R1+0x1b10], R86 ;  /* 0x001b105601007387 */ /* 0x000fe80000100a00 */
[----:B------:R-:W-:Y:S04]  /*1c3e0*/  STL.64 [R1+0x168], R66 ;  /* 0x0001684201007387 */ /* 0x000fe80000100a00 */
[----:B------:R1:W-:Y:S01]  /*1c3f0*/  STL.64 [R1+0x1ae0], R66 ;  /* 0x001ae04201007387 */ /* 0x0003e20000100a00 */
[----:B--2---:R-:W-:-:S03]  /*1c400*/  IMAD.WIDE R64, R3, 0x4, R50 ;  /* 0x0000000403407825 */ /* 0x004fc600078e0232 */
[----:B------:R-:W2:Y:S01]  /*1c410*/  LDL.LU.64 R50, [R1+0x358] ;  /* 0x0003580001327983 */ /* 0x000ea20000300a00 */
[----:B---3--:R-:W-:-:S03]  /*1c420*/  IMAD.WIDE R76, R3, 0x4, R42 ;  /* 0x00000004034c7825 */ /* 0x008fc600078e022a */
[----:B------:R-:W-:Y:S04]  /*1c430*/  STL.64 [R1+0x158], R96 ;  /* 0x0001586001007387 */ /* 0x000fe80000100a00 */
[----:B------:R-:W-:Y:S04]  /*1c440*/  STL.64 [R1+0x1b18], R96 ;  /* 0x001b186001007387 */ /* 0x000fe80000100a00 */
[----:B------:R-:W-:Y:S01]  /*1c450*/  STL.64 [R1+0x150], R246 ;  /* 0x000150f601007387 */ /* 0x000fe20000100a00 */
[----:B-----5:R-:W-:-:S03]  /*1c460*/  IMAD.WIDE R134, R3, 0x4, R48 ;  /* 0x0000000403867825 */ /* 0x020fc600078e0230 */
[----:B------:R-:W-:Y:S04]  /*1c470*/  STL.64 [R1+0x1b20], R246 ;  /* 0x001b20f601007387 */ /* 0x000fe80000100a00 */
[----:B------:R-:W3:Y:S01]  /*1c480*/  LDL.LU.64 R58, [R1+0x360] ;  /* 0x00036000013a7983 */ /* 0x000ee20000300a00 */
[----:B----4-:R-:W-:-:S03]  /*1c490*/  IMAD.WIDE R44, R3, 0x4, R34 ;  /* 0x00000004032c7825 */ /* 0x010fc600078e0222 */
[----:B------:R-:W4:Y:S04]  /*1c4a0*/  LDL.LU.64 R48, [R1+0x368] ;  /* 0x0003680001307983 */ /* 0x000f280000300a00 */
[----:B------:R-:W5:Y:S04]  /*1c4b0*/  LDL.LU.64 R42, [R1+0x370] ;  /* 0x00037000012a7983 */ /* 0x000f680000300a00 */
[----:B------:R-:W-:Y:S01]  /*1c4c0*/  STL.64 [R1+0x140], R76 ;  /* 0x0001404c01007387 */ /* 0x000fe20000100a00 */
[----:B------:R-:W-:-:S03]  /*1c4d0*/  IMAD.WIDE R62, R3, 0x4, R248 ;  /* 0x00000004033e7825 */ /* 0x000fc600078e02f8 */
[----:B------:R-:W-:Y:S04]  /*1c4e0*/  STL.64 [R1+0x1b28], R76 ;  /* 0x001b284c01007387 */ /* 0x000fe80000100a00 */
[----:B------:R-:W-:Y:S04]  /*1c4f0*/  STL.64 [R1+0x148], R64 ;  /* 0x0001484001007387 */ /* 0x000fe80000100a00 */
[----:B------:R-:W-:Y:S04]  /*1c500*/  STL.64 [R1+0x1b30], R64 ;  /* 0x001b304001007387 */ /* 0x000fe80000100a00 */
[----:B------:R-:W5:Y:S01]  /*1c510*/  LDL.LU.64 R34, [R1+0x378] ;  /* 0x0003780001227983 */ /* 0x000f620000300a00 */
[----:B-1----:R-:W-:-:S03]  /*1c520*/  IMAD.WIDE R74, R3, 0x4, R250 ;  /* 0x00000004034a7825 */ /* 0x002fc600078e02fa */
[----:B------:R-:W5:Y:S04]  /*1c530*/  LDL.LU.64 R248, [R1+0x380] ;  /* 0x0003800001f87983 */ /* 0x000f680000300a00 */
[----:B------:R-:W-:Y:S04]  /*1c540*/  STL.64 [R1+0x138], R44 ;  /* 0x0001382c01007387 */ /* 0x000fe80000100a00 */
[----:B------:R-:W-:Y:S04]  /*1c550*/  STL.64 [R1+0x1b38], R44 ;  /* 0x001b382c01007387 */ /* 0x000fe80000100a00 */
[----:B------:R-:W5:Y:S04]  /*1c560*/  LDL.LU.64 R36, [R1+0x388] ;  /* 0x0003880001247983 */ /* 0x000f680000300a00 */
[----:B------:R-:W5:Y:S01]  /*1c570*/  LDL.LU.64 R250, [R1+0x390] ;  /* 0x0003900001fa7983 */ /* 0x000f620000300a00 */
[----:B------:R-:W-:-:S03]  /*1c580*/  IMAD.WIDE R132, R3, 0x4, R52 ;  /* 0x0000000403847825 */ /* 0x000fc600078e0234 */
[----:B------:R-:W-:Y:S04]  /*1c590*/  STL.64 [R1+0x130], R134 ;  /* 0x0001308601007387 */ /* 0x000fe80000100a00 */
[----:B------:R-:W-:Y:S04]  /*1c5a0*/  STL.64 [R1+0x1b40], R134 ;  /* 0x001b408601007387 */ /* 0x000fe80000100a00 */
[----:B------:R-:W5:Y:S04]  /*1c5b0*/  LDL.LU.64 R52, [R1+0x398] ;  /* 0x0003980001347983 */ /* 0x000f680000300a00 */
[----:B------:R-:W5:Y:S01]  /*1c5c0*/  LDL.LU.64 R56, [R1+0x3a0] ;  /* 0x0003a00001387983 */ /* 0x000f620000300a00 */
[----:B------:R-:W-:-:S03]  /*1c5d0*/  IMAD.WIDE R40, R3, 0x4, R54 ;  /* 0x0000000403287825 */ /* 0x000fc600078e0236 */
[----:B------:R-:W-:Y:S04]  /*1c5e0*/  STL.64 [R1+0x120], R74 ;  /* 0x0001204a01007387 */ /* 0x000fe80000100a00 */
[----:B------:R-:W-:Y:S04]  /*1c5f0*/  STL.64 [R1+0x1b48], R74 ;  /* 0x001b484a01007387 */ /* 0x000fe80000100a00 */
[----:B------:R-:W-:Y:S04]  /*1c600*/  STL.64 [R1+0x128], R62 ;  /* 0x0001283e01007387 */ /* 0x000fe80000100a00 */
[----:B------:R-:W-:Y:S04]  /*1c610*/  STL.64 [R1+0x1b50], R62 ;  /* 0x001b503e01007387 */ /* 0x000fe80000100a00 */
[----:B------:R-:W5:Y:S01]  /*1c620*/  LDL.LU.64 R54, [R1+0x3a8] ;  /* 0x0003a80001367983 */ /* 0x000f620000300a00 */
[----:B--2---:R-:W-:-:S03]  /*1c630*/  IMAD.WIDE R60, R3, 0x4, R50 ;  /* 0x00000004033c7825 */ /* 0x004fc600078e0232 */
[----:B------:R-:W2:Y:S04]  /*1c640*/  LDL.LU.64 R50, [R1+0x3b0] ;  /* 0x0003b00001327983 */ /* 0x000ea80000300a00 */
[----:B------:R-:W-:Y:S04]  /*1c650*/  STL.64 [R1+0x118], R40 ;  /* 0x0001182801007387 */ /* 0x000fe80000100a00 */
[----:B------:R-:W-:Y:S04]  /*1c660*/  STL.64 [R1+0x1b58], R40 ;  /* 0x001b582801007387 */ /* 0x000fe80000100a00 */
[----:B------:R-:W-:Y:S04]  /*1c670*/  STL.64 [R1+0x110], R132 ;  /* 0x0001108401007387 */ /* 0x000fe80000100a00 */
[----:B------:R1:W-:Y:S01]  /*1c680*/  STL.64 [R1+0x1b60], R132 ;  /* 0x001b608401007387 */ /* 0x0003e20000100a00 */
[----:B---3--:R-:W-:-:S04]  /*1c690*/  IMAD.WIDE R72, R3, 0x4, R58 ;  /* 0x0000000403487825 */ /* 0x008fc800078e023a */
[C---:B----4-:R-:W-:Y:S02]  /*1c6a0*/  IMAD.WIDE R38, R3.reuse, 0x4, R48 ;  /* 0x0000000403267825 */ /* 0x050fe400078e0230 */
[----:B------:R-:W3:Y:S02]  /*1c6b0*/  LDL.LU.64 R48, [R1+0x3b8] ;  /* 0x0003b80001307983 */ /* 0x000ee40000300a00 */
[C---:B-----5:R-:W-:Y:S02]  /*1c6c0*/  IMAD.WIDE R130, R3.reuse, 0x4, R42 ;  /* 0x0000000403827825 */ /* 0x060fe400078e022a */
[----:B------:R-:W4:Y:S04]  /*1c6d0*/  LDL.LU.64 R42, [R1+0x3c0] ;  /* 0x0003c000012a7983 */ /* 0x000f280000300a00 */
[----:B------:R-:W-:Y:S04]  /*1c6e0*/  STL.64 [R1+0x100], R72 ;  /* 0x0001004801007387 */ /* 0x000fe80000100a00 */
[----:B------:R-:W-:Y:S04]  /*1c6f0*/  STL.64 [R1+0x108], R60 ;  /* 0x0001083c01007387 */ /* 0x000fe80000100a00 */
[----:B------:R-:W-:Y:S01]  /*1c700*/  STL.64 [R1+0xf8], R38 ;  /* 0x0000f82601007387 */ /* 0x000fe20000100a00 */
[----:B------:R-:W-:-:S03]  /*1c710*/  IMAD.WIDE R58, R3, 0x4, R34 ;  /* 0x00000004033a7825 */ /* 0x000fc600078e0222 */
[----:B------:R-:W5:Y:S01]  /*1c720*/  LDL.LU.64 R34, [R1+0x3c8] ;  /* 0x0003c80001227983 */ /* 0x000f620000300a00 */
[----:B------:R-:W-:-:S03]  /*1c730*/  IMAD.WIDE R70, R3, 0x4, R248 ;  /* 0x0000000403467825 */ /* 0x000fc600078e02f8 */
[----:B------:R-:W5:Y:S04]  /*1c740*/  LDL.LU.64 R248, [R1+0x3d0] ;  /* 0x0003d00001f87983 */ /* 0x000f680000300a00 */
[----:B------:R-:W-:Y:S01]  /*1c750*/  STL.64 [R1+0xf0], R130 ;  /* 0x0000f08201007387 */ /* 0x000fe20000100a00 */
[----:B------:R-:W-:-:S03]  /*1c760*/  IMAD.WIDE R126, R3, 0x4, R250 ;  /* 0x00000004037e7825 */ /* 0x000fc600078e02fa */
[----:B------:R-:W5:Y:S01]  /*1c770*/  LDL.LU.64 R250, [R1+0x3d8] ;  /* 0x0003d80001fa7983 */ /* 0x000f620000300a00 */
[----:B------:R-:W-:-:S03]  /*1c780*/  IMAD.WIDE R36, R3, 0x4, R36 ;  /* 0x0000000403247825 */ /* 0x000fc600078e0224 */
[----:B------:R1:W-:Y:S04]  /*1c790*/  STL.64 [R1+0xe0], R70 ;  /* 0x0000e04601007387 */ /* 0x0003e80000100a00 */
[----:B------:R-:W-:Y:S04]  /*1c7a0*/  STL.64 [R1+0xe8], R58 ;  /* 0x0000e83a01007387 */ /* 0x000fe80000100a00 */
[----:B------:R-:W5:Y:S04]  /*1c7b0*/  LDL.LU.64 R24, [R1+0x3e0] ;  /* 0x0003e00001187983 */ /* 0x000f680000300a00 */
[----:B------:R-:W-:Y:S01]  /*1c7c0*/  STL.64 [R1+0xd8], R36 ;  /* 0x0000d82401007387 */ /* 0x000fe20000100a00 */
[----:B------:R-:W-:-:S03]  /*1c7d0*/  IMAD.WIDE R68, R3, 0x4, R56 ;  /* 0x0000000403447825 */ /* 0x000fc600078e0238 */
[----:B------:R-:W5:Y:S01]  /*1c7e0*/  LDL.LU.64 R28, [R1+0x3e8] ;  /* 0x0003e800011c7983 */ /* 0x000f620000300a00 */
[----:B------:R-:W-:-:S03]  /*1c7f0*/  IMAD.WIDE R52, R3, 0x4, R52 ;  /* 0x0000000403347825 */ /* 0x000fc600078e0234 */
[----:B------:R-:W5:Y:S04]  /*1c800*/  LDL.LU.64 R118, [R1+0x3f0] ;  /* 0x0003f00001767983 */ /* 0x000f680000300a00 */
[----:B------:R-:W-:Y:S01]  /*1c810*/  STL.64 [R1+0xd0], R126 ;  /* 0x0000d07e01007387 */ /* 0x000fe20000100a00 */
[----:B------:R-:W-:-:S03]  /*1c820*/  IMAD.WIDE R32, R3, 0x4, R54 ;  /* 0x0000000403207825 */ /* 0x000fc600078e0236 */
[----:B------:R-:W5:Y:S04]  /*1c830*/  LDL.LU.64 R54, [R1+0x3f8] ;  /* 0x0003f80001367983 */ /* 0x000f680000300a00 */
[----:B------:R-:W5:Y:S04]  /*1c840*/  LDL.LU.64 R20, [R1+0x400] ;  /* 0x0004000001147983 */ /* 0x000f680000300a00 */
[----:B------:R-:W5:Y:S04]  /*1c850*/  LDL.LU.64 R116, [R1+0x408] ;  /* 0x0004080001747983 */ /* 0x000f680000300a00 */
[----:B------:R-:W5:Y:S04]  /*1c860*/  LDL.LU.64 R114, [R1+0x410] ;  /* 0x0004100001727983 */ /* 0x000f680000300a00 */
[----:B------:R1:W-:Y:S04]  /*1c870*/  STL.64 [R1+0xc0], R68 ;  /* 0x0000c04401007387 */ /* 0x0003e80000100a00 */
[----:B------:R-:W-:Y:S01]  /*1c880*/  STL.64 [R1+0xc8], R52 ;  /* 0x0000c83401007387 */ /* 0x000fe20000100a00 */
[----:B--2---:R-:W-:-:S03]  /*1c890*/  IMAD.WIDE R124, R3, 0x4, R50 ;  /* 0x00000004037c7825 */ /* 0x004fc600078e0232 */
[----:B------:R-:W2:Y:S04]  /*1c8a0*/  LDL.LU.64 R50, [R1+0x418] ;  /* 0x0004180001327983 */ /* 0x000ea80000300a00 */
[----:B------:R-:W2:Y:S04]  /*1c8b0*/  LDL.LU.64 R110, [R1+0x420] ;  /* 0x00042000016e7983 */ /* 0x000ea80000300a00 */
[----:B------:R-:W-:Y:S04]  /*1c8c0*/  STL.64 [R1+0xb8], R32 ;  /* 0x0000b82001007387 */ /* 0x000fe80000100a00 */
[----:B------:R-:W2:Y:S04]  /*1c8d0*/  LDL.LU.64 R22, [R1+0x428] ;  /* 0x0004280001167983 */ /* 0x000ea80000300a00 */
[----:B------:R-:W2:Y:S04]  /*1c8e0*/  LDL.LU.64 R108, [R1+0x430] ;  /* 0x00043000016c7983 */ /* 0x000ea80000300a00 */
[----:B------:R-:W-:Y:S01]  /*1c8f0*/  STL.64 [R1+0xb0], R124 ;  /* 0x0000b07c01007387 */ /* 0x000fe20000100a00 */
[----:B---3--:R-:W-:-:S04]  /*1c900*/  IMAD.WIDE R48, R3, 0x4, R48 ;  /* 0x0000000403307825 */ /* 0x008fc800078e0230 */
[C---:B----4-:R-:W-:Y:S02]  /*1c910*/  IMAD.WIDE R66, R3.reuse, 0x4, R42 ;  /* 0x0000000403427825 */ /* 0x050fe400078e022a */
[----:B------:R-:W3:Y:S02]  /*1c920*/  LDL.LU.64 R42, [R1+0x438] ;  /* 0x00043800012a7983 */ /* 0x000ee40000300a00 */
[C---:B-----5:R-:W-:Y:S02]  /*1c930*/  IMAD.WIDE R30, R3.reuse, 0x4, R34 ;  /* 0x00000004031e7825 */ /* 0x060fe400078e0222 */
[----:B------:R-:W4:Y:S02]  /*1c940*/  LDL.LU.64 R34, [R1+0x440] ;  /* 0x0004400001227983 */ /* 0x000f240000300a00 */
[C---:B------:R-:W-:Y:S02]  /*1c950*/  IMAD.WIDE R122, R3.reuse, 0x4, R248 ;  /* 0x00000004037a7825 */ /* 0x040fe400078e02f8 */
[----:B------:R-:W5:Y:S04]  /*1c960*/  LDL.LU.64 R248, [R1+0x448] ;  /* 0x0004480001f87983 */ /* 0x000f680000300a00 */
[----:B------:R1:W-:Y:S04]  /*1c970*/  STL.64 [R1+0xa0], R66 ;  /* 0x0000a04201007387 */ /* 0x0003e80000100a00 */
[----:B------:R-:W-:Y:S01]  /*1c980*/  STL.64 [R1+0xa8], R48 ;  /* 0x0000a83001007387 */ /* 0x000fe20000100a00 */
[----:B------:R-:W-:-:S03]  /*1c990*/  IMAD.WIDE R56, R3, 0x4, R250 ;  /* 0x0000000403387825 */ /* 0x000fc600078e02fa */
[----:B------:R-:W3:Y:S04]  /*1c9a0*/  LDL.LU.64 R250, [R1+0x450] ;  /* 0x0004500001fa7983 */ /* 0x000ee80000300a00 */
[----:B------:R-:W-:Y:S01]  /*1c9b0*/  STL.64 [R1+0x98], R30 ;  /* 0x0000981e01007387 */ /* 0x000fe20000100a00 */
[----:B------:R-:W-:-:S03]  /*1c9c0*/  IMAD.WIDE R46, R3, 0x4, R24 ;  /* 0x00000004032e7825 */ /* 0x000fc600078e0218 */
[----:B------:R-:W-:Y:S04]  /*1c9d0*/  STL.64 [R1+0x90], R122 ;  /* 0x0000907a01007387 */ /* 0x000fe80000100a00 */
[----:B------:R1:W-:Y:S01]  /*1c9e0*/  STL.64 [R1+0x80], R46 ;  /* 0x0000802e01007387 */ /* 0x0003e20000100a00 */
[----:B------:R-:W-:-:S03]  /*1c9f0*/  IMAD.WIDE R28, R3, 0x4, R28 ;  /* 0x00000004031c7825 */ /* 0x000fc600078e021c */
[----:B------:R-:W-:Y:S01]  /*1ca00*/  STL.64 [R1+0x88], R56 ;  /* 0x0000883801007387 */ /* 0x000fe20000100a00 */
[----:B------:R-:W-:-:S03]  /*1ca10*/  IMAD.WIDE R118, R3, 0x4, R118 ;  /* 0x0000000403767825 */ /* 0x000fc600078e0276 */
[----:B------:R-:W-:Y:S04]  /*1ca20*/  STL.64 [R1+0x78], R28 ;  /* 0x0000781c01007387 */ /* 0x000fe80000100a00 */
[----:B------:R-:W-:Y:S01]  /*1ca30*/  STL.64 [R1+0x70], R118 ;  /* 0x0000707601007387 */ /* 0x000fe20000100a00 */
[----:B------:R-:W-:-:S04]  /*1ca40*/  IMAD.WIDE R54, R3, 0x4, R54 ;  /* 0x0000000403367825 */ /* 0x000fc800078e0236 */
[----:B------:R-:W-:-:S04]  /*1ca50*/  IMAD.WIDE R26, R3, 0x4, R20 ;  /* 0x00000004031a7825 */ /* 0x000fc800078e0214 */
[C---:B------:R-:W-:Y:S01]  /*1ca60*/  IMAD.WIDE R24, R3.reuse, 0x4, R116 ;  /* 0x0000000403187825 */ /* 0x040fe200078e0274 */
[----:B------:R1:W-:Y:S03]  /*1ca70*/  STL.64 [R1+0x60], R26 ;  /* 0x0000601a01007387 */ /* 0x0003e60000100a00 */
[C---:B------:R-:W-:Y:S01]  /*1ca80*/  IMAD.WIDE R116, R3.reuse, 0x4, R114 ;  /* 0x0000000403747825 */ /* 0x040fe200078e0272 */
[----:B------:R-:W-:Y:S04]  /*1ca90*/  STL.64 [R1+0x68], R54 ;  /* 0x0000683601007387 */ /* 0x000fe80000100a00 */
[----:B------:R-:W-:Y:S04]  /*1caa0*/  STL.64 [R1+0x58], R24 ;  /* 0x0000581801007387 */ /* 0x000fe80000100a00 */
[----:B------:R-:W-:Y:S01]  /*1cab0*/  STL.64 [R1+0x50], R116 ;  /* 0x0000507401007387 */ /* 0x000fe20000100a00 */
[----:B--2---:R-:W-:-:S04]  /*1cac0*/  IMAD.WIDE R50, R3, 0x4, R50 ;  /* 0x0000000403327825 */ /* 0x004fc800078e0232 */
[----:B------:R-:W-:-:S05]  /*1cad0*/  IMAD.WIDE R18, R3, 0x4, R110 ;  /* 0x0000000403127825 */ /* 0x000fca00078e026e */
[----:B------:R2:W-:Y:S01]  /*1cae0*/  STL.64 [R1+0x40], R18 ;  /* 0x0000401201007387 */ /* 0x0005e20000100a00 */
[----:B------:R-:W-:-:S03]  /*1caf0*/  IMAD.WIDE R22, R3, 0x4, R22 ;  /* 0x0000000403167825 */ /* 0x000fc600078e0216 */
[----:B------:R-:W-:Y:S01]  /*1cb00*/  STL.64 [R1+0x48], R50 ;  /* 0x0000483201007387 */ /* 0x000fe20000100a00 */
[----:B------:R-:W-:-:S03]  /*1cb10*/  IMAD.WIDE R114, R3, 0x4, R108 ;  /* 0x0000000403727825 */ /* 0x000fc600078e026c */
[----:B------:R-:W-:Y:S01]  /*1cb20*/  STL.64 [R1+0x38], R22 ;  /* 0x0000381601007387 */ /* 0x000fe20000100a00 */
[----:B----4-:R-:W-:-:S03]  /*1cb30*/  IMAD.WIDE R16, R3, 0x4, R34 ;  /* 0x0000000403107825 */ /* 0x010fc600078e0222 */
[----:B------:R-:W4:Y:S01]  /*1cb40*/  LDL.LU.64 R34, [R1+0x458] ;  /* 0x0004580001227983 */ /* 0x000f220000300a00 */
[----:B-----5:R-:W-:-:S03]  /*1cb50*/  IMAD.WIDE R20, R3, 0x4, R248 ;  /* 0x0000000403147825 */ /* 0x020fc600078e02f8 */
[----:B------:R-:W-:Y:S04]  /*1cb60*/  STL.64 [R1+0x30], R114 ;  /* 0x0000307201007387 */ /* 0x000fe80000100a00 */
[----:B------:R-:W5:Y:S01]  /*1cb70*/  LDL.LU.64 R14, [R1+0x460] ;  /* 0x00046000010e7983 */ /* 0x000f620000300a00 */
[----:B---3--:R-:W-:-:S03]  /*1cb80*/  IMAD.WIDE R110, R3, 0x4, R250 ;  /* 0x00000004036e7825 */ /* 0x008fc600078e02fa */
[----:B------:R-:W3:Y:S04]  /*1cb90*/  LDL.LU.64 R250, [R1+0x468] ;  /* 0x0004680001fa7983 */ /* 0x000ee80000300a00 */
[----:B------:R-:W2:Y:S04]  /*1cba0*/  LDL.LU.64 R248, [R1+0x470] ;  /* 0x0004700001f87983 */ /* 0x000ea80000300a00 */
        /* <DEDUP_REMOVED lines=21> */
[----:B------:R-:W2:Y:S01]  /*1cd00*/  LDL.LU.64 R108, [R1+0x520] ;  /* 0x00052000016c7983 */ /* 0x000ea20000300a00 */
[----:B------:R-:W-:-:S03]  /*1cd10*/  IMAD.WIDE R42, R3, 0x4, R42 ;  /* 0x00000004032a7825 */ /* 0x000fc600078e022a */
[----:B------:R-:W-:Y:S04]  /*1cd20*/  STL.64 [R1+0x20], R16 ;  /* 0x0000201001007387 */ /* 0x000fe80000100a00 */
[----:B------:R-:W-:Y:S04]  /*1cd30*/  STL.64 [R1+0x28], R42 ;  /* 0x0000282a01007387 */ /* 0x000fe80000100a00 */
[----:B------:R-:W3:Y:S04]  /*1cd40*/  LDL.LU.64 R184, [R1+0x528] ;  /* 0x0005280001b87983 */ /* 0x000ee80000300a00 */
[----:B------:R-:W-:Y:S04]  /*1cd50*/  STL.64 [R1+0x18], R20 ;  /* 0x0000181401007387 */ /* 0x000fe80000100a00 */
[----:B------:R-:W-:Y:S01]  /*1cd60*/  STL.64 [R1+0x10], R110 ;  /* 0x0000106e01007387 */ /* 0x000fe20000100a00 */
[----:B----4-:R-:W-:-:S04]  /*1cd70*/  IMAD.WIDE R34, R3, 0x4, R34 ;  /* 0x0000000403227825 */ /* 0x010fc800078e0222 */
[----:B-----5:R-:W-:-:S05]  /*1cd80*/  IMAD.WIDE R14, R3, 0x4, R14 ;  /* 0x00000004030e7825 */ /* 0x020fca00078e020e */
[----:B------:R4:W-:Y:S04]  /*1cd90*/  STL.64 [R1], R14 ;  /* 0x0000000e01007387 */ /* 0x0009e80000100a00 */
[----:B------:R5:W-:Y:S01]  /*1cda0*/  STL.64 [R1+0x8], R34 ;  /* 0x0000082201007387 */ /* 0x000be20000100a00 */
[----:B--2---:R-:W-:-:S03]  /*1cdb0*/  IMAD.WIDE R182, R3, 0x4, R108 ;  /* 0x0000000403b67825 */ /* 0x004fc600078e026c */
[----:B------:R-:W2:Y:S04]  /*1cdc0*/  LDL.LU.64 R108, [R1+0x530] ;  /* 0x00053000016c7983 */ /* 0x000ea80000300a00 */
        /* <DEDUP_REMOVED lines=20> */
[----:B------:R-:W4:Y:S04]  /*1cf10*/  LDL.LU.64 R100, [R1+0x5d8] ;  /* 0x0005d80001647983 */ /* 0x000f280000300a00 */
[----:B------:R-:W4:Y:S04]  /*1cf20*/  LDL.LU.64 R128, [R1+0x5e0] ;  /* 0x0005e00001807983 */ /* 0x000f280000300a00 */
[----:B------:R-:W4:Y:S04]  /*1cf30*/  LDL.LU.64 R80, [R1+0x5e8] ;  /* 0x0005e80001507983 */ /* 0x000f280000300a00 */
[----:B------:R-:W5:Y:S04]  /*1cf40*/  LDL.LU.64 R102, [R1+0x5f0] ;  /* 0x0005f00001667983 */ /* 0x000f680000300a00 */
[----:B------:R-:W5:Y:S04]  /*1cf50*/  LDL.LU.64 R136, [R1+0x5f8] ;  /* 0x0005f80001887983 */ /* 0x000f680000300a00 */
[----:B------:R-:W5:Y:S04]  /*1cf60*/  LDL.LU.64 R138, [R1+0x600] ;  /* 0x00060000018a7983 */ /* 0x000f680000300a00 */
[----:B------:R-:W5:Y:S04]  /*1cf70*/  LDL.LU.64 R106, [R1+0x610] ;  /* 0x00061000016a7983 */ /* 0x000f680000300a00 */
[----:B------:R-:W5:Y:S04]  /*1cf80*/  LDL.LU.64 R90, [R1+0x608] ;  /* 0x00060800015a7983 */ /* 0x000f680000300a00 */
[----:B------:R-:W5:Y:S04]  /*1cf90*/  LDL.LU.64 R78, [R1+0x618] ;  /* 0x00061800014e7983 */ /* 0x000f680000300a00 */
        /* <DEDUP_REMOVED lines=12> */
[----:B------:R-:W5:Y:S01]  /*1d060*/  LDL.64 R82, [R1+0x728] ;  /* 0x0007280001527983 */ /* 0x000f620000100a00 */
[----:B------:R-:W-:-:S03]  /*1d070*/  IMAD.WIDE R12, R3, 0x4, R12 ;  /* 0x00000004030c7825 */ /* 0x000fc600078e020c */
[----:B------:R-:W5:Y:S01]  /*1d080*/  LDL.64 R92, [R1+0x6a8] ;  /* 0x0006a800015c7983 */ /* 0x000f620000100a00 */
[----:B------:R-:W-:-:S03]  /*1d090*/  IMAD.WIDE R8, R3, 0x4, R8 ;  /* 0x0000000403087825 */ /* 0x000fc600078e0208 */
[----:B------:R-:W5:Y:S04]  /*1d0a0*/  LDL.64 R104, [R1+0x688] ;  /* 0x0006880001687983 */ /* 0x000f680000100a00 */
[----:B------:R-:W5:Y:S04]  /*1d0b0*/  LDL.64 R94, [R1+0x668] ;  /* 0x00066800015e7983 */ /* 0x000f680000100a00 */
[----:B------:R-:W5:Y:S04]  /*1d0c0*/  LDL.64 R112, [R1+0x648] ;  /* 0x0006480001707983 */ /* 0x000f680000100a00 */
[----:B------:R-:W5:Y:S04]  /*1d0d0*/  LDL.64 R98, [R1+0x628] ;  /* 0x0006280001627983 */ /* 0x000f680000100a00 */
[----:B------:R-:W5:Y:S01]  /*1d0e0*/  LDL.64 R120, [R1+0x300] ;  /* 0x0003000001787983 */ /* 0x000f620000100a00 */
[----:B--2---:R-:W-:-:S03]  /*1d0f0*/  IMAD.WIDE R186, R3, 0x4, R108 ;  /* 0x0000000403ba7825 */ /* 0x004fc600078e026c */
[----:B------:R-:W2:Y:S01]  /*1d100*/  LDL R109, [R1+0x980] ;  /* 0x00098000016d7983 */ /* 0x000ea20000100800 */
[----:B---3--:R-:W-:-:S03]  /*1d110*/  IMAD.WIDE R226, R3, 0x4, R88 ;  /* 0x0000000403e27825 */ /* 0x008fc600078e0258 */
[----:B------:R-:W3:Y:S01]  /*1d120*/  LDL.64 R88, [R1+0x708] ;  /* 0x0007080001587983 */ /* 0x000ee20000100a00 */
[----:B----4-:R-:W-:-:S03]  /*1d130*/  IMAD.WIDE R232, R3, 0x4, R80 ;  /* 0x0000000403e87825 */ /* 0x010fc600078e0250 */
[----:B------:R-:W4:Y:S01]  /*1d140*/  LDL.64 R80, [R1+0x6e8] ;  /* 0x0006e80001507983 */ /* 0x000f220000100a00 */
[----:B-----5:R-:W-:-:S03]  /*1d150*/  IMAD.WIDE R238, R3, 0x4, R138 ;  /* 0x0000000403ee7825 */ /* 0x020fc600078e028a */
[----:B------:R-:W5:Y:S01]  /*1d160*/  LDL.64 R138, [R1+0x6c8] ;  /* 0x0006c800018a7983 */ /* 0x000f620000100a00 */
[----:B------:R-:W-:-:S03]  /*1d170*/  IMAD.WIDE R228, R3, 0x4, R100 ;  /* 0x0000000403e47825 */ /* 0x000fc600078e0264 */
[----:B------:R-:W3:Y:S01]  /*1d180*/  LDL.64 R100, [R1+0x2e0] ;  /* 0x0002e00001647983 */ /* 0x000ee20000100a00 */
[----:B------:R-:W-:-:S03]  /*1d190*/  IMAD.WIDE R230, R3, 0x4, R128 ;  /* 0x0000000403e67825 */ /* 0x000fc600078e0280 */
[----:B------:R-:W3:Y:S01]  /*1d1a0*/  LDL.64 R128, [R1+0x2c0] ;  /* 0x0002c00001807983 */ /* 0x000ee20000100a00 */
[----:B------:R-:W-:-:S03]  /*1d1b0*/  IMAD.WIDE R234, R3, 0x4, R102 ;  /* 0x0000000403ea7825 */ /* 0x000fc600078e0266 */
[----:B------:R-:W3:Y:S01]  /*1d1c0*/  LDL.64 R102, [R1+0x2a0] ;  /* 0x0002a00001667983 */ /* 0x000ee20000100a00 */
[----:B------:R-:W-:-:S03]  /*1d1d0*/  IMAD.WIDE R236, R3, 0x4, R136 ;  /* 0x0000000403ec7825 */ /* 0x000fc600078e0288 */
[----:B------:R-:W3:Y:S01]  /*1d1e0*/  LDL.64 R136, [R1+0x280] ;  /* 0x0002800001887983 */ /* 0x000ee20000100a00 */
[----:B------:R-:W-:-:S03]  /*1d1f0*/  IMAD.WIDE R240, R3, 0x4, R106 ;  /* 0x0000000403f07825 */ /* 0x000fc600078e026a */
[----:B------:R-:W4:Y:S01]  /*1d200*/  LDL.64 R106, [R1+0x260] ;  /* 0x00026000016a7983 */ /* 0x000f220000100a00 */
[----:B------:R-:W-:-:S03]  /*1d210*/  IMAD.WIDE R242, R3, 0x4, R90 ;  /* 0x0000000403f27825 */ /* 0x000fc600078e025a */
[----:B------:R-:W5:Y:S01]  /*1d220*/  LDL.64 R90, [R1+0x240] ;  /* 0x00024000015a7983 */ /* 0x000f620000100a00 */
[----:B------:R-:W-:-:S03]  /*1d230*/  IMAD.WIDE R244, R3, 0x4, R78 ;  /* 0x0000000403f47825 */ /* 0x000fc600078e024e */
[----:B------:R-:W5:Y:S04]  /*1d240*/  LDL.64 R78, [R1+0x220] ;  /* 0x00022000014e7983 */ /* 0x000f680000100a00 */
[----:B--2---:R1:W-:Y:S04]  /*1d250*/  LDGSTS.E [R109+0x20000], [R12.64], P6 ;  /* 0x200000000c6d7fae */ /* 0x0043e8000b121844 */
[----:B------:R1:W-:Y:S04]  /*1d260*/  LDGSTS.E [R109+0x20800], [R10.64], P6 ;  /* 0x208000000a6d7fae */ /* 0x0003e8000b121844 */
[----:B------:R1:W-:Y:S04]  /*1d270*/  LDGSTS.E [R109+0x21000], [R8.64], P6 ;  /* 0x21000000086d7fae */ /* 0x0003e8000b121844 */
[----:B------:R1:W-:Y:S04]  /*1d280*/  LDGSTS.E [R109+0x21800], [R6.64], P6 ;  /* 0x21800000066d7fae */ /* 0x0003e8000b121844 */
[----:B------:R1:W-:Y:S04]  /*1d290*/  LDGSTS.E [R109+0x22000], [R4.64], P6 ;  /* 0x22000000046d7fae */ /* 0x0003e8000b121844 */
[----:B------:R2:W-:Y:S04]  /*1d2a0*/  LDGSTS.E [R109+0x22800], [R132.64], P6 ;  /* 0x22800000846d7fae */ /* 0x0005e8000b121844 */
[----:B------:R1:W-:Y:S04]  /*1d2b0*/  LDGSTS.E [R109+0x23000], [R40.64], P6 ;  /* 0x23000000286d7fae */ /* 0x0003e8000b121844 */
[----:B------:R1:W-:Y:S04]  /*1d2c0*/  LDGSTS.E [R109+0x23800], [R62.64], P6 ;  /* 0x238000003e6d7fae */ /* 0x0003e8000b121844 */
[----:B--2---:R-:W2:Y:S04]  /*1d2d0*/  LDL.LU.64 R132, [R1+0x1b60] ;  /* 0x001b600001847983 */ /* 0x004ea80000300a00 */
[----:B-1----:R-:W2:Y:S04]  /*1d2e0*/  LDL.LU.64 R40, [R1+0x1b58] ;  /* 0x001b580001287983 */ /* 0x002ea80000300a00 */
[----:B------:R-:W2:Y:S04]  /*1d2f0*/  LDL.LU.64 R62, [R1+0x1b50] ;  /* 0x001b5000013e7983 */ /* 0x000ea80000300a00 */
[----:B------:R1:W-:Y:S04]  /*1d300*/  LDGSTS.E [R109+0x24000], [R74.64], P6 ;  /* 0x240000004a6d7fae */ /* 0x0003e8000b121844 */
[----:B------:R1:W-:Y:S04]  /*1d310*/  LDGSTS.E [R109+0x24800], [R134.64], P6 ;  /* 0x24800000866d7fae */ /* 0x0003e8000b121844 */
[----:B------:R1:W-:Y:S04]  /*1d320*/  LDGSTS.E [R109+0x25000], [R44.64], P6 ;  /* 0x250000002c6d7fae */ /* 0x0003e8000b121844 */
[----:B-1----:R-:W2:Y:S04]  /*1d330*/  LDL.LU.64 R74, [R1+0x1b48] ;  /* 0x001b4800014a7983 */ /* 0x002ea80000300a00 */
[----:B------:R-:W2:Y:S04]  /*1d340*/  LDL.LU.64 R134, [R1+0x1b40] ;  /* 0x001b400001867983 */ /* 0x000ea80000300a00 */
        /* <DEDUP_REMOVED lines=14> */
[----:B---3--:R3:W-:Y:S04]  /*1d430*/  LDGSTS.E [R109+0x29000], [R88.64], P6 ;  /* 0x29000000586d7fae */ /* 0x0087e8000b121844 */
[----:B----4-:R4:W-:Y:S04]  /*1d440*/  LDGSTS.E [R109+0x29800], [R80.64], P6 ;  /* 0x29800000506d7fae */ /* 0x0109e8000b121844 */
[----:B-1----:R-:W2:Y:S04]  /*1d450*/  LDL.LU.64 R82, [R1+0x1b00] ;  /* 0x001b000001527983 */ /* 0x002ea80000300a00 */
[----:B---3--:R-:W3:Y:S04]  /*1d460*/  LDL.LU.64 R88, [R1+0x1af8] ;  /* 0x001af80001587983 */ /* 0x008ee80000300a00 */
[----:B----4-:R-:W4:Y:S04]  /*1d470*/  LDL.LU.64 R80, [R1+0x1af0] ;  /* 0x001af00001507983 */ /* 0x010f280000300a00 */
[----:B-----5:R1:W-:Y:S04]  /*1d480*/  LDGSTS.E [R109+0x2a000], [R138.64], P6 ;  /* 0x2a0000008a6d7fae */ /* 0x0203e8000b121844 */
[----:B------:R5:W-:Y:S04]  /*1d490*/  LDGSTS.E [R109+0x2a800], [R92.64], P6 ;  /* 0x2a8000005c6d7fae */ /* 0x000be8000b121844 */
[----:B------:R5:W-:Y:S04]  /*1d4a0*/  LDGSTS.E [R109+0x2b000], [R104.64], P6 ;  /* 0x2b000000686d7fae */ /* 0x000be8000b121844 */
[----:B-1----:R-:W2:Y:S04]  /*1d4b0*/  LDL.LU.64 R138, [R1+0x1ae8] ;  /* 0x001ae800018a7983 */ /* 0x002ea80000300a00 */
        /* <DEDUP_REMOVED lines=11> */
[----:B------:R-:W3:Y:S04]  /*1d570*/  LDL R108, [R1+0x13c4] ;  /* 0x0013c400016c7983 */ /* 0x000ee80000100800 */
[----:B-----5:R-:W5:Y:S04]  /*1d580*/  LDL.64 R92, [R1+0x908] ;  /* 0x00090800015c7983 */ /* 0x020f680000100a00 */
        /* <DEDUP_REMOVED lines=12> */
[----:B--2---:R1:W-:Y:S04]  /*1d650*/  LDGSTS.E [R109+0x31000], [R138.64], P6 ;  /* 0x310000008a6d7fae */ /* 0x0043e8000b121844 */
[----:B----4-:R2:W-:Y:S04]  /*1d660*/  LDGSTS.E [R109+0x31800], [R80.64], P6 ;  /* 0x31800000506d7fae */ /* 0x0105e8000b121844 */
[----:B---3--:R3:W-:Y:S04]  /*1d670*/  LDGSTS.E [R109+0x32000], [R88.64], P6 ;  /* 0x32000000586d7fae */ /* 0x0087e8000b121844 */
        /* <DEDUP_REMOVED lines=11> */
[----:B---3--:R-:W3:Y:S04]  /*1d730*/  LDL.64 R66, [R1+0x920] ;  /* 0x0009200001427983 */ /* 0x008ee80000100a00 */
[----:B------:R-:W2:Y:S04]  /*1d740*/  LDL.64 R72, [R1+0x820] ;  /* 0x0008200001487983 */ /* 0x000ea80000100a00 */
[----:B------:R-:W2:Y:S04]  /*1d750*/  LDL.64 R74, [R1+0x7c0] ;  /* 0x0007c000014a7983 */ /* 0x000ea80000100a00 */
[----:B------:R-:W2:Y:S04]  /*1d760*/  LDL.64 R76, [R1+0x760] ;  /* 0x00076000014c7983 */ /* 0x000ea80000100a00 */
[----:B------:R1:W-:Y:S04]  /*1d770*/  LDGSTS.E [R109+0x37000], [R46.64], P6 ;  /* 0x370000002e6d7fae */ /* 0x0003e8000b121844 */
[----:B------:R-:W2:Y:S04]  /*1d780*/  LDL.64 R138, [R1+0x6e0] ;  /* 0x0006e000018a7983 */ /* 0x000ea80000100a00 */
[----:B------:R4:W-:Y:S04]  /*1d790*/  LDGSTS.E [R109+0x37800], [R26.64], P6 ;  /* 0x378000001a6d7fae */ /* 0x0009e8000b121844 */
[----:B-1----:R-:W2:Y:S04]  /*1d7a0*/  LDL.64 R46, [R1+0x6c0] ;  /* 0x0006c000012e7983 */ /* 0x002ea80000100a00 */
[----:B------:R-:W2:Y:S04]  /*1d7b0*/  LDL.64 R80, [R1+0x6a0] ;  /* 0x0006a00001507983 */ /* 0x000ea80000100a00 */
[----:B------:R1:W-:Y:S04]  /*1d7c0*/  LDGSTS.E [R109+0x38000], [R18.64], P6 ;  /* 0x38000000126d7fae */ /* 0x0003e8000b121844 */
[----:B----4-:R-:W4:Y:S04]  /*1d7d0*/  LDL.64 R26, [R1+0x680] ;  /* 0x00068000011a7983 */ /* 0x010f280000100a00 */
[----:B------:R1:W-:Y:S04]  /*1d7e0*/  LDGSTS.E [R109+0x38800], [R16.64], P6 ;  /* 0x38800000106d7fae */ /* 0x0003e8000b121844 */
[----:B------:R-:W4:Y:S04]  /*1d7f0*/  LDL.64 R88, [R1+0x660] ;  /* 0x0006600001587983 */ /* 0x000f280000100a00 */
[----:B------:R1:W-:Y:S04]  /*1d800*/  LDGSTS.E [R109+0x39000], [R14.64], P6 ;  /* 0x390000000e6d7fae */ /* 0x0003e8000b121844 */
[----:B------:R-:W4:Y:S04]  /*1d810*/  LDL.64 R82, [R1+0x640] ;  /* 0x0006400001527983 */ /* 0x000f280000100a00 */
[----:B-1----:R-:W4:Y:S04]  /*1d820*/  LDL.64 R18, [R1+0x2f8] ;  /* 0x0002f80001127983 */ /* 0x002f280000100a00 */
[----:B------:R-:W4:Y:S01]  /*1d830*/  LDL.64 R14, [R1+0x620] ;  /* 0x00062000010e7983 */ /* 0x000f220000100a00 */
[----:B------:R-:W-:-:S03]  /*1d840*/  IMAD.WIDE R142, R3, 0x4, R142 ;  /* 0x00000004038e7825 */ /* 0x000fc600078e028e */
[----:B------:R-:W4:Y:S01]  /*1d850*/  LDL.64 R84, [R1+0x2d8] ;  /* 0x0002d80001547983 */ /* 0x000f220000100a00 */
[----:B------:R-:W-:-:S03]  /*1d860*/  IMAD.WIDE R150, R3, 0x4, R150 ;  /* 0x0000000403967825 */ /* 0x000fc600078e0296 */
[----:B------:R1:W-:Y:S01]  /*1d870*/  LDGSTS.E [R109+0x39800], [R142.64], P6 ;  /* 0x398000008e6d7fae */ /* 0x0003e2000b121844 */
        /* <DEDUP_REMOVED lines=15> */
[----:B------:R1:W-:Y:S04]  /*1d970*/  LDGSTS.E [R109+0x3d800], [R206.64], P6 ;  /* 0x3d800000ce6d7fae */ /* 0x0003e8000b121844 */
[----:B------:R1:W-:Y:S04]  /*1d980*/  LDGSTS.E [R109+0x3e000], [R214.64], P6 ;  /* 0x3e000000d66d7fae */ /* 0x0003e8000b121844 */
[----:B------:R1:W-:Y:S04]  /*1d990*/  LDGSTS.E [R109+0x3e800], [R222.64], P6 ;  /* 0x3e800000de6d7fae */ /* 0x0003e8000b121844 */
[----:B------:R1:W-:Y:S04]  /*1d9a0*/  LDGSTS.E [R109+0x3f000], [R230.64], P6 ;  /* 0x3f000000e66d7fae */ /* 0x0003e8000b121844 */
[----:B------:R1:W-:Y:S04]  /*1d9b0*/  LDGSTS.E [R109+0x3f800], [R238.64], P6 ;  /* 0x3f800000ee6d7fae */ /* 0x0003e8000b121844 */
[----:B------:R-:W4:Y:S04]  /*1d9c0*/  LDL.64 R16, [R1+0x2b8] ;  /* 0x0002b80001107983 */ /* 0x000f280000100a00 */
[----:B------:R-:W4:Y:S04]  /*1d9d0*/  LDL.64 R86, [R1+0x298] ;  /* 0x0002980001567983 */ /* 0x000f280000100a00 */
[----:B---3--:R3:W-:Y:S04]  /*1d9e0*/  LDGSTS.E [R108+0x20200], [R66.64], P6 ;  /* 0x20200000426c7fae */ /* 0x0087e8000b121844 */
[----:B-----5:R5:W-:Y:S04]  /*1d9f0*/  LDGSTS.E [R108+0x20a00], [R92.64], P6 ;  /* 0x20a000005c6c7fae */ /* 0x020be8000b121844 */
[----:B------:R1:W-:Y:S04]  /*1da00*/  LDGSTS.E [R108+0x21200], [R104.64], P6 ;  /* 0x21200000686c7fae */ /* 0x0003e8000b121844 */
[----:B---3--:R-:W3:Y:S04]  /*1da10*/  LDL.LU.64 R66, [R1+0x1ae0] ;  /* 0x001ae00001427983 */ /* 0x008ee80000300a00 */
[----:B-----5:R-:W5:Y:S04]  /*1da20*/  LDL.LU.64 R92, [R1+0x1ad8] ;  /* 0x001ad800015c7983 */ /* 0x020f680000300a00 */
[----:B-1----:R-:W3:Y:S04]  /*1da30*/  LDL.LU.64 R104, [R1+0x1ad0] ;  /* 0x001ad00001687983 */ /* 0x002ee80000300a00 */
[----:B--2---:R1:W-:Y:S04]  /*1da40*/  LDGSTS.E [R108+0x21a00], [R68.64], P6 ;  /* 0x21a00000446c7fae */ /* 0x0043e8000b121844 */
[----:B------:R2:W-:Y:S04]  /*1da50*/  LDGSTS.E [R108+0x22200], [R94.64], P6 ;  /* 0x222000005e6c7fae */ /* 0x0005e8000b121844 */
[----:B------:R2:W-:Y:S04]  /*1da60*/  LDGSTS.E [R108+0x22a00], [R112.64], P6 ;  /* 0x22a00000706c7fae */ /* 0x0005e8000b121844 */
[----:B-1----:R-:W3:Y:S04]  /*1da70*/  LDL.LU.64 R68, [R1+0x1ac8] ;  /* 0x001ac80001447983 */ /* 0x002ee80000300a00 */
[----:B--2---:R-:W2:Y:S04]  /*1da80*/  LDL.LU.64 R94, [R1+0x1ac0] ;  /* 0x001ac000015e7983 */ /* 0x004ea80000300a00 */
        /* <DEDUP_REMOVED lines=23> */
[----:B----4-:R-:W4:Y:S04]  /*1dc00*/  LDL.LU.64 R106, [R1+0x1a60] ;  /* 0x001a6000016a7983 */ /* 0x010f280000300a00 */
        /* <DEDUP_REMOVED lines=22> */
[----:B-1----:R-:W3:Y:S04]  /*1dd70*/  LDL.LU.64 R84, [R1+0x1a08] ;  /* 0x001a080001547983 */ /* 0x002ee80000300a00 */
[----:B------:R-:W3:Y:S04]  /*1dd80*/  LDL.LU.64 R16, [R1+0x1a00] ;  /* 0x001a000001107983 */ /* 0x000ee80000300a00 */
[----:B------:R-:W3:Y:S04]  /*1dd90*/  LDL.LU.64 R86, [R1+0x19f8] ;  /* 0x0019f80001567983 */ /* 0x000ee80000300a00 */
        /* <DEDUP_REMOVED lines=8> */
[----:B---3--:R3:W-:Y:S04]  /*1de20*/  LDGSTS.E [R108+0x33200], [R104.64], P6 ;  /* 0x33200000686c7fae */ /* 0x0087e8000b121844 */
[----:B------:R2:W-:Y:S04]  /*1de30*/  LDGSTS.E [R108+0x33a00], [R96.64], P6 ;  /* 0x33a00000606c7fae */ /* 0x0005e8000b121844 */
[----:B-1----:R-:W4:Y:S04]  /*1de40*/  LDL.LU.64 R18, [R1+0x19f0] ;  /* 0x0019f00001127983 */ /* 0x002f280000300a00 */
[----:B------:R1:W-:Y:S04]  /*1de50*/  LDGSTS.E [R108+0x34200], [R44.64], P6 ;  /* 0x342000002c6c7fae */ /* 0x0003e8000b121844 */
[----:B------:R-:W4:Y:S04]  /*1de60*/  LDL R109, [R1+0x13c0] ;  /* 0x0013c000016d7983 */ /* 0x000f280000100800 */
[----:B------:R1:W-:Y:S04]  /*1de70*/  LDGSTS.E [R108+0x34a00], [R40.64], P6 ;  /* 0x34a00000286c7fae */ /* 0x0003e8000b121844 */
[----:B--2---:R-:W4:Y:S04]  /*1de80*/  LDL.64 R88, [R1+0x918] ;  /* 0x0009180001587983 */ /* 0x004f280000100a00 */
[----:B------:R2:W-:Y:S04]  /*1de90*/  LDGSTS.E [R108+0x35200], [R38.64], P6 ;  /* 0x35200000266c7fae */ /* 0x0005e8000b121844 */
[----:B------:R-:W5:Y:S04]  /*1dea0*/  LDL.64 R46, [R1+0x900] ;  /* 0x00090000012e7983 */ /* 0x000f680000100a00 */
[----:B------:R1:W-:Y:S04]  /*1deb0*/  LDGSTS.E [R108+0x35a00], [R36.64], P6 ;  /* 0x35a00000246c7fae */ /* 0x0003e8000b121844 */
[----:B------:R-:W5:Y:S04]  /*1dec0*/  LDL.64 R90, [R1+0x8e8] ;  /* 0x0008e800015a7983 */ /* 0x000f680000100a00 */
[----:B------:R2:W-:Y:S04]  /*1ded0*/  LDGSTS.E [R108+0x36200], [R32.64], P6 ;  /* 0x36200000206c7fae */ /* 0x0005e8000b121844 */
[----:B-1----:R-:W5:Y:S04]  /*1dee0*/  LDL.64 R40, [R1+0x8d0] ;  /* 0x0008d00001287983 */ /* 0x002f680000100a00 */
[----:B------:R1:W-:Y:S04]  /*1def0*/  LDGSTS.E [R108+0x36a00], [R30.64], P6 ;  /* 0x36a000001e6c7fae */ /* 0x0003e8000b121844 */
[----:B------:R-:W5:Y:S04]  /*1df00*/  LDL.64 R136, [R1+0x8b8] ;  /* 0x0008b80001887983 */ /* 0x000f680000100a00 */
[----:B------:R1:W-:Y:S04]  /*1df10*/  LDGSTS.E [R108+0x37200], [R28.64], P6 ;  /* 0x372000001c6c7fae */ /* 0x0003e8000b121844 */
[----:B--2---:R-:W2:Y:S04]  /*1df20*/  LDL.64 R32, [R1+0x898] ;  /* 0x0008980001207983 */ /* 0x004ea80000100a00 */
[----:B------:R1:W-:Y:S04]  /*1df30*/  LDGSTS.E [R108+0x37a00], [R24.64], P6 ;  /* 0x37a00000186c7fae */ /* 0x0003e8000b121844 */
[----:B------:R-:W2:Y:S04]  /*1df40*/  LDL.64 R128, [R1+0x878] ;  /* 0x0008780001807983 */ /* 0x000ea80000100a00 */
[----:B------:R3:W-:Y:S04]  /*1df50*/  LDGSTS.E [R108+0x38200], [R22.64], P6 ;  /* 0x38200000166c7fae */ /* 0x0007e8000b121844 */
[----:B-1----:R-:W2:Y:S04]  /*1df60*/  LDL.64 R24, [R1+0x858] ;  /* 0x0008580001187983 */ /* 0x002ea80000100a00 */
[----:B------:R1:W-:Y:S04]  /*1df70*/  LDGSTS.E [R108+0x38a00], [R20.64], P6 ;  /* 0x38a00000146c7fae */ /* 0x0003e8000b121844 */
[----:B------:R-:W2:Y:S04]  /*1df80*/  LDL.64 R120, [R1+0x838] ;  /* 0x0008380001787983 */ /* 0x000ea80000100a00 */
[----:B------:R-:W2:Y:S04]  /*1df90*/  LDL.64 R112, [R1+0x7f8] ;  /* 0x0007f80001707983 */ /* 0x000ea80000100a00 */
[----:B-1----:R-:W2:Y:S04]  /*1dfa0*/  LDL.64 R20, [R1+0x818] ;  /* 0x0008180001147983 */ /* 0x002ea80000100a00 */
[----:B------:R-:W2:Y:S04]  /*1dfb0*/  LDL.64 R38, [R1+0x7d8] ;  /* 0x0007d80001267983 */ /* 0x000ea80000100a00 */
[----:B---3--:R-:W3:Y:S04]  /*1dfc0*/  LDL.64 R104, [R1+0x7b8] ;  /* 0x0007b80001687983 */ /* 0x008ee80000100a00 */
[----:B------:R-:W3:Y:S04]  /*1dfd0*/  LDL.64 R30, [R1+0x798] ;  /* 0x00079800011e7983 */ /* 0x000ee80000100a00 */
[----:B------:R-:W3:Y:S04]  /*1dfe0*/  LDL.64 R96, [R1+0x778] ;  /* 0x0007780001607983 */ /* 0x000ee80000100a00 */
[----:B------:R-:W3:Y:S04]  /*1dff0*/  LDL.64 R22, [R1+0x758] ;  /* 0x0007580001167983 */ /* 0x000ee80000100a00 */
[----:B------:R-:W3:Y:S04]  /*1e000*/  LDL.64 R28, [R1+0x738] ;  /* 0x00073800011c7983 */ /* 0x000ee80000100a00 */
[----:B------:R-:W3:Y:S01]  /*1e010*/  LDL.64 R44, [R1+0x718] ;  /* 0x00071800012c7983 */ /* 0x000ee20000100a00 */
[----:B------:R-:W-:-:S03]  /*1e020*/  IMAD.WIDE R250, R3, 0x4, R250 ;  /* 0x0000000403fa7825 */ /* 0x000fc600078e02fa */
[----:B------:R-:W3:Y:S01]  /*1e030*/  LDL.64 R36, [R1+0x6f8] ;  /* 0x0006f80001247983 */ /* 0x000ee20000100a00 */
        /* <DEDUP_REMOVED lines=25> */
[----:B----4-:R4:W-:Y:S04]  /*1e1d0*/  LDGSTS.E [R109+0x20400], [R88.64], P6 ;  /* 0x20400000586d7fae */ /* 0x0109e8000b121844 */
[----:B-----5:R5:W-:Y:S04]  /*1e1e0*/  LDGSTS.E [R109+0x20c00], [R46.64], P6 ;  /* 0x20c000002e6d7fae */ /* 0x020be8000b121844 */
[----:B----4-:R-:W4:Y:S04]  /*1e1f0*/  LDL.LU.64 R88, [R1+0x19e8] ;  /* 0x0019e80001587983 */ /* 0x010f280000300a00 */
[----:B------:R1:W-:Y:S04]  /*1e200*/  LDGSTS.E [R109+0x21400], [R90.64], P6 ;  /* 0x214000005a6d7fae */ /* 0x0003e8000b121844 */
[----:B-----5:R-:W5:Y:S04]  /*1e210*/  LDL.LU.64 R46, [R1+0x19e0] ;  /* 0x0019e000012e7983 */ /* 0x020f680000300a00 */
[----:B------:R2:W-:Y:S04]  /*1e220*/  LDGSTS.E [R109+0x21c00], [R40.64], P6 ;  /* 0x21c00000286d7fae */ /* 0x0005e8000b121844 */
[----:B-1----:R-:W4:Y:S04]  /*1e230*/  LDL.LU.64 R90, [R1+0x19d8] ;  /* 0x0019d800015a7983 */ /* 0x002f280000300a00 */
[----:B------:R1:W-:Y:S04]  /*1e240*/  LDGSTS.E [R109+0x22400], [R136.64], P6 ;  /* 0x22400000886d7fae */ /* 0x0003e8000b121844 */
[----:B--2---:R-:W2:Y:S04]  /*1e250*/  LDL.LU.64 R40, [R1+0x19d0] ;  /* 0x0019d00001287983 */ /* 0x004ea80000300a00 */
[----:B------:R1:W-:Y:S04]  /*1e260*/  LDGSTS.E [R109+0x22c00], [R32.64], P6 ;  /* 0x22c00000206d7fae */ /* 0x0003e8000b121844 */
[----:B-1----:R-:W2:Y:S04]  /*1e270*/  LDL.LU.64 R136, [R1+0x19c8] ;  /* 0x0019c80001887983 */ /* 0x002ea80000300a00 */
[----:B------:R1:W-:Y:S04]  /*1e280*/  LDGSTS.E [R109+0x23400], [R128.64], P6 ;  /* 0x23400000806d7fae */ /* 0x0003e8000b121844 */
[----:B------:R-:W2:Y:S04]  /*1e290*/  LDL.LU.64 R32, [R1+0x19c0] ;  /* 0x0019c00001207983 */ /* 0x000ea80000300a00 */
        /* <DEDUP_REMOVED lines=10> */
[----:B---3--:R1:W-:Y:S04]  /*1e340*/  LDGSTS.E [R109+0x26400], [R104.64], P6 ;  /* 0x26400000686d7fae */ /* 0x0083e8000b121844 */
[----:B------:R-:W3:Y:S04]  /*1e350*/  LDL.LU.64 R38, [R1+0x1990] ;  /* 0x0019900001267983 */ /* 0x000ee80000300a00 */
        /* <DEDUP_REMOVED lines=12> */
[----:B-1----:R-:W3:Y:S04]  /*1e420*/  LDL.LU.64 R36, [R1+0x1958] ;  /* 0x0019580001247983 */ /* 0x002ee80000300a00 */
[----:B--2---:R1:W-:Y:S04]  /*1e430*/  LDGSTS.E [R109+0x29c00], [R44.64], P6 ;  /* 0x29c000002c6d7fae */ /* 0x0043e8000b121844 */
[----:B------:R2:W-:Y:S04]  /*1e440*/  LDGSTS.E [R109+0x2a400], [R22.64], P6 ;  /* 0x2a400000166d7fae */ /* 0x0005e8000b121844 */
[----:B------:R3:W-:Y:S04]  /*1e450*/  LDGSTS.E [R109+0x2ac00], [R30.64], P6 ;  /* 0x2ac000001e6d7fae */ /* 0x0007e8000b121844 */
[----:B-1----:R-:W4:Y:S04]  /*1e460*/  LDL.LU.64 R44, [R1+0x1950] ;  /* 0x00195000012c7983 */ /* 0x002f280000300a00 */
[----:B--2---:R-:W2:Y:S04]  /*1e470*/  LDL.LU.64 R22, [R1+0x1948] ;  /* 0x0019480001167983 */ /* 0x004ea80000300a00 */
[----:B---3--:R1:W-:Y:S04]  /*1e480*/  LDGSTS.E [R109+0x2b400], [R38.64], P6 ;  /* 0x2b400000266d7fae */ /* 0x0083e8000b121844 */
[----:B------:R-:W3:Y:S04]  /*1e490*/  LDL.LU.64 R30, [R1+0x1940] ;  /* 0x00194000011e7983 */ /* 0x000ee80000300a00 */
[----:B------:R5:W-:Y:S04]  /*1e4a0*/  LDGSTS.E [R109+0x2bc00], [R20.64], P6 ;  /* 0x2bc00000146d7fae */ /* 0x000be8000b121844 */
[----:B-1----:R-:W2:Y:S04]  /*1e4b0*/  LDL.LU.64 R38, [R1+0x1938] ;  /* 0x0019380001267983 */ /* 0x002ea80000300a00 */
[----:B------:R1:W-:Y:S04]  /*1e4c0*/  LDGSTS.E [R109+0x2c400], [R24.64], P6 ;  /* 0x2c400000186d7fae */ /* 0x0003e8000b121844 */
[----:B-----5:R-:W5:Y:S04]  /*1e4d0*/  LDL.LU.64 R20, [R1+0x1930] ;  /* 0x0019300001147983 */ /* 0x020f680000300a00 */
        /* <DEDUP_REMOVED lines=15> */
[----:B------:R-:W2:Y:S04]  /*1e5d0*/  LDL.LU R27, [R1+0x18f0] ;  /* 0x0018f000011b7983 */ /* 0x000ea80000300800 */
[----:B------:R1:W-:Y:S04]  /*1e5e0*/  LDGSTS.E [R109+0x30c00], [R106.64], P6 ;  /* 0x30c000006a6d7fae */ /* 0x0003e8000b121844 */
[----:B------:R-:W2:Y:S04]  /*1e5f0*/  LDL R26, [R1+0x13bc] ;  /* 0x0013bc00011a7983 */ /* 0x000ea80000100800 */
[----:B------:R1:W-:Y:S04]  /*1e600*/  LDGSTS.E [R109+0x31400], [R102.64], P6 ;  /* 0x31400000666d7fae */ /* 0x0003e8000b121844 */
[----:B-1----:R-:W2:Y:S04]  /*1e610*/  LDL.64 R106, [R1+0x910] ;  /* 0x00091000016a7983 */ /* 0x002ea80000100a00 */
[----:B------:R1:W-:Y:S04]  /*1e620*/  LDGSTS.E [R109+0x31c00], [R100.64], P6 ;  /* 0x31c00000646d7fae */ /* 0x0003e8000b121844 */
[----:B------:R-:W3:Y:S04]  /*1e630*/  LDL.64 R102, [R1+0x8f8] ;  /* 0x0008f80001667983 */ /* 0x000ee80000100a00 */
[----:B------:R1:W-:Y:S04]  /*1e640*/  LDGSTS.E [R109+0x32400], [R98.64], P6 ;  /* 0x32400000626d7fae */ /* 0x0003e8000b121844 */
[----:B-1----:R-:W4:Y:S04]  /*1e650*/  LDL.64 R100, [R1+0x8e0] ;  /* 0x0008e00001647983 */ /* 0x002f280000100a00 */
[----:B------:R1:W-:Y:S04]  /*1e660*/  LDGSTS.E [R109+0x32c00], [R94.64], P6 ;  /* 0x32c000005e6d7fae */ /* 0x0003e8000b121844 */
[----:B------:R-:W5:Y:S04]  /*1e670*/  LDL.64 R98, [R1+0x8c8] ;  /* 0x0008c80001627983 */ /* 0x000f680000100a00 */
[----:B------:R1:W-:Y:S04]  /*1e680*/  LDGSTS.E [R109+0x33400], [R92.64], P6 ;  /* 0x334000005c6d7fae */ /* 0x0003e8000b121844 */
[----:B-1----:R-:W5:Y:S04]  /*1e690*/  LDL.64 R94, [R1+0x8b0] ;  /* 0x0008b000015e7983 */ /* 0x002f680000100a00 */
[----:B------:R1:W-:Y:S04]  /*1e6a0*/  LDGSTS.E [R109+0x33c00], [R246.64], P6 ;  /* 0x33c00000f66d7fae */ /* 0x0003e8000b121844 */
[----:B------:R-:W5:Y:S04]  /*1e6b0*/  LDL.64 R92, [R1+0x890] ;  /* 0x00089000015c7983 */ /* 0x000f680000100a00 */
[----:B------:R1:W-:Y:S04]  /*1e6c0*/  LDGSTS.E [R109+0x34400], [R134.64], P6 ;  /* 0x34400000866d7fae */ /* 0x0003e8000b121844 */
        /* <DEDUP_REMOVED lines=33> */
[----:B--2---:R2:W-:Y:S04]  /*1e8e0*/  LDGSTS.E [R26+0x20600], [R106.64], P6 ;  /* 0x206000006a1a7fae */ /* 0x0045e8000b121844 */
[----:B---3--:R3:W-:Y:S04]  /*1e8f0*/  LDGSTS.E [R26+0x20e00], [R102.64], P6 ;  /* 0x20e00000661a7fae */ /* 0x0087e8000b121844 */
[----:B----4-:R4:W-:Y:S04]  /*1e900*/  LDGSTS.E [R26+0x21600], [R100.64], P6 ;  /* 0x21600000641a7fae */ /* 0x0109e8000b121844 */
[----:B-----5:R5:W-:Y:S04]  /*1e910*/  LDGSTS.E [R26+0x21e00], [R98.64], P6 ;  /* 0x21e00000621a7fae */ /* 0x020be8000b121844 */
        /* <DEDUP_REMOVED lines=26> */
[----:B-1----:R-:W2:Y:S04]  /*1eac0*/  LDL.LU.64 R14, [R1+0x18e8] ;  /* 0x0018e800010e7983 */ /* 0x002ea80000300a00 */
[----:B------:R1:W-:Y:S04]  /*1ead0*/  LDGSTS.E [R26+0x2f600], [R82.64], P6 ;  /* 0x2f600000521a7fae */ /* 0x0003e8000b121844 */
[----:B------:R-:W2:Y:S04]  /*1eae0*/  LDL.LU.64 R16, [R1+0x18e0] ;  /* 0x0018e00001107983 */ /* 0x000ea80000300a00 */
        /* <DEDUP_REMOVED lines=15> */
[----:B------:R-:W1:Y:S04]  /*1ebe0*/  LDL.LU.64 R30, [R1+0x18a0] ;  /* 0x0018a000011e7983 */ /* 0x000e680000300a00 */
        /* <DEDUP_REMOVED lines=9> */
[----:B------:R4:W-:Y:S04]  /*1ec80*/  LDGSTS.E [R26+0x36600], [R48.64], P6 ;  /* 0x36600000301a7fae */ /* 0x0009e8000b121844 */
[----:B------:R5:W-:Y:S04]  /*1ec90*/  LDGSTS.E [R26+0x36e00], [R56.64], P6 ;  /* 0x36e00000381a7fae */ /* 0x000be8000b121844 */
[----:B---3--:R-:W3:Y:S04]  /*1eca0*/  LDL.LU.64 R52, [R1+0xac0] ;  /* 0x000ac00001347983 */ /* 0x008ee80000300a00 */
[----:B----4-:R-:W4:Y:S04]  /*1ecb0*/  LDL.LU.64 R48, [R1+0xaa0] ;  /* 0x000aa00001307983 */ /* 0x010f280000300a00 */
[----:B------:R5:W-:Y:S04]  /*1ecc0*/  LDGSTS.E [R26+0x37600], [R54.64], P6 ;  /* 0x37600000361a7fae */ /* 0x000be8000b121844 */
[----:B------:R5:W-:Y:S04]  /*1ecd0*/  LDGSTS.E [R26+0x37e00], [R50.64], P6 ;  /* 0x37e00000321a7fae */ /* 0x000be8000b121844 */
[----:B-----5:R-:W5:Y:S01]  /*1ece0*/  LDL.LU.64 R56, [R1+0xa80] ;  /* 0x000a800001387983 */ /* 0x020f620000300a00 */
[----:B------:R-:W-:-:S03]  /*1ecf0*/  IMAD.WIDE R140, R3, 0x4, R140 ;  /* 0x00000004038c7825 */ /* 0x000fc600078e028c */
[----:B------:R1:W-:Y:S04]  /*1ed00*/  LDGSTS.E [R26+0x38600], [R42.64], P6 ;  /* 0x386000002a1a7fae */ /* 0x0003e8000b121844 */
[----:B------:R-:W2:Y:S04]  /*1ed10*/  LDL.LU.64 R50, [R1+0xa60] ;  /* 0x000a600001327983 */ /* 0x000ea80000300a00 */
[----:B------:R-:W2:Y:S01]  /*1ed20*/  LDL.LU.64 R54, [R1+0xa40] ;  /* 0x000a400001367983 */ /* 0x000ea20000300a00 */
[----:B------:R-:W-:-:S03]  /*1ed30*/  IMAD.WIDE R148, R3, 0x4, R148 ;  /* 0x0000000403947825 */ /* 0x000fc600078e0294 */
[----:B------:R1:W-:Y:S01]  /*1ed40*/  LDGSTS.E [R26+0x38e00], [R34.64], P6 ;  /* 0x38e00000221a7fae */ /* 0x0003e2000b121844 */
[----:B------:R-:W-:-:S03]  /*1ed50*/  IMAD.WIDE R156, R3, 0x4, R156 ;  /* 0x00000004039c7825 */ /* 0x000fc600078e029c */
[----:B------:R1:W-:Y:S01]  /*1ed60*/  LDGSTS.E [R26+0x39600], [R140.64], P6 ;  /* 0x396000008c1a7fae */ /* 0x0003e2000b121844 */
[----:B------:R-:W-:-:S03]  /*1ed70*/  IMAD.WIDE R164, R3, 0x4, R164 ;  /* 0x0000000403a47825 */ /* 0x000fc600078e02a4 */
[----:B------:R1:W-:Y:S01]  /*1ed80*/  LDGSTS.E [R26+0x39e00], [R148.64], P6 ;  /* 0x39e00000941a7fae */ /* 0x0003e2000b121844 */
[----:B---3--:R-:W-:-:S04]  /*1ed90*/  IMAD.WIDE R246, R0, 0x4, R52 ;  /* 0x0000000400f67825 */ /* 0x008fc800078e0234 */
[C---:B----4-:R-:W-:Y:S01]  /*1eda0*/  IMAD.WIDE R138, R0.reuse, 0x4, R48 ;  /* 0x00000004008a7825 */ /* 0x050fe200078e0230 */
[----:B------:R-:W3:Y:S04]  /*1edb0*/  LDL.LU.64 R52, [R1+0xa20] ;  /* 0x000a200001347983 */ /* 0x000ee80000300a00 */
[----:B------:R-:W4:Y:S04]  /*1edc0*/  LDL.LU.64 R48, [R1+0xa00] ;  /* 0x000a000001307983 */ /* 0x000f280000300a00 */
[----:B------:R1:W-:Y:S04]  /*1edd0*/  STL.64 [R1+0x13e0], R246 ;  /* 0x0013e0f601007387 */ /* 0x0003e80000100a00 */
[----:B------:R1:W-:Y:S01]  /*1ede0*/  STL.64 [R1+0x13e8], R138 ;  /* 0x0013e88a01007387 */ /* 0x0003e20000100a00 */
[----:B-----5:R-:W-:-:S04]  /*1edf0*/  IMAD.WIDE R136, R0, 0x4, R56 ;  /* 0x0000000400887825 */ /* 0x020fc800078e0238 */
[----:B--2---:R-:W-:-:S04]  /*1ee00*/  IMAD.WIDE R134, R0, 0x4, R50 ;  /* 0x0000000400867825 */ /* 0x004fc800078e0232 */
[C---:B------:R-:W-:Y:S01]  /*1ee10*/  IMAD.WIDE R132, R0.reuse, 0x4, R54 ;  /* 0x0000000400847825 */ /* 0x040fe200078e0236 */
[----:B------:R-:W2:Y:S04]  /*1ee20*/  LDL.LU.64 R50, [R1+0x9e0] ;  /* 0x0009e00001327983 */ /* 0x000ea80000300a00 */
[----:B------:R-:W5:Y:S04]  /*1ee30*/  LDL.LU.64 R56, [R1+0x9c0] ;  /* 0x0009c00001387983 */ /* 0x000f680000300a00 */
[----:B------:R-:W5:Y:S04]  /*1ee40*/  LDL.LU.64 R54, [R1+0x9a0] ;  /* 0x0009a00001367983 */ /* 0x000f680000300a00 */
[----:B------:R1:W-:Y:S04]  /*1ee50*/  STL.64 [R1+0x13f0], R136 ;  /* 0x0013f08801007387 */ /* 0x0003e80000100a00 */
[----:B------:R-:W-:Y:S04]  /*1ee60*/  STL.64 [R1+0x13f8], R134 ;  /* 0x0013f88601007387 */ /* 0x000fe80000100a00 */
[----:B------:R-:W-:Y:S01]  /*1ee70*/  STL.64 [R1+0x1400], R132 ;  /* 0x0014008401007387 */ /* 0x000fe20000100a00 */
[----:B------:R-:W-:-:S04]  /*1ee80*/  IMAD.WIDE R114, R0, 0x4, R28 ;  /* 0x0000000400727825 */ /* 0x000fc800078e021c */
[----:B------:R-:W-:-:S04]  /*1ee90*/  IMAD.WIDE R112, R0, 0x4, R36 ;  /* 0x0000000400707825 */ /* 0x000fc800078e0224 */
[----:B------:R-:W-:-:S04]  /*1eea0*/  IMAD.WIDE R110, R0, 0x4, R44 ;  /* 0x00000004006e7825 */ /* 0x000fc800078e022c */
[----:B------:R-:W-:-:S04]  /*1eeb0*/  IMAD.WIDE R84, R0, 0x4, R22 ;  /* 0x0000000400547825 */ /* 0x000fc800078e0216 */
[C---:B-1----:R-:W-:Y:S01]  /*1eec0*/  IMAD.WIDE R82, R0.reuse, 0x4, R30 ;  /* 0x0000000400527825 */ /* 0x042fe200078e021e */
[----:B------:R-:W1:Y:S03]  /*1eed0*/  S2R R35, SR_TID.X ;  /* 0x0000000000237919 */ /* 0x000e660000002100 */
[C---:B------:R-:W-:Y:S01]  /*1eee0*/  IMAD.WIDE R172, R3.reuse, 0x4, R172 ;  /* 0x0000000403ac7825 */ /* 0x040fe200078e02ac */
[----:B------:R1:W-:Y:S03]  /*1eef0*/  LDGSTS.E [R26+0x3a600], [R156.64], P6 ;  /* 0x3a6000009c1a7fae */ /* 0x0003e6000b121844 */
        /* <DEDUP_REMOVED lines=10> */
[----:B------:R-:W-:Y:S01]  /*1efa0*/  IMAD.WIDE R220, R3, 0x4, R220 ;  /* 0x0000000403dc7825 */ /* 0x000fe200078e02dc */
[----:B------:R1:W-:Y:S04]  /*1efb0*/  LDGSTS.E [R26+0x3d600], [R204.64], P6 ;  /* 0x3d600000cc1a7fae */ /* 0x0003e8000b121844 */
[----:B------:R1:W-:Y:S04]  /*1efc0*/  LDGSTS.E [R26+0x3de00], [R212.64], P6 ;  /* 0x3de00000d41a7fae */ /* 0x0003e8000b121844 */
[----:B------:R1:W-:Y:S04]  /*1efd0*/  LDGSTS.E [R26+0x3e600], [R220.64], P6 ;  /* 0x3e600000dc1a7fae */ /* 0x0003e8000b121844 */
[----:B------:R1:W-:Y:S04]  /*1efe0*/  LDGSTS.E [R26+0x3ee00], [R228.64], P6 ;  /* 0x3ee00000e41a7fae */ /* 0x0003e8000b121844 */
[----:B------:R1:W-:Y:S04]  /*1eff0*/  LDGSTS.E [R26+0x3f600], [R236.64], P6 ;  /* 0x3f600000ec1a7fae */ /* 0x0003e8000b121844 */
[----:B------:R1:W-:Y:S04]  /*1f000*/  LDGSTS.E [R26+0x3fe00], [R244.64], P6 ;  /* 0x3fe00000f41a7fae */ /* 0x0003e8000b121844 */
[----:B------:R-:W0:Y:S01]  /*1f010*/  LDGDEPBAR ;  /* 0x00000000000079af */ /* 0x000e220000000000 */
[----:B---3--:R-:W-:-:S03]  /*1f020*/  IMAD.WIDE R130, R0, 0x4, R52 ;  /* 0x0000000400827825 */ /* 0x008fc600078e0234 */
[----:B------:R-:W3:Y:S01]  /*1f030*/  LDL.LU.64 R52, [R1+0x978] ;  /* 0x0009780001347983 */ /* 0x000ee20000300a00 */
[----:B----4-:R-:W-:-:S03]  /*1f040*/  IMAD.WIDE R128, R0, 0x4, R48 ;  /* 0x0000000400807825 */ /* 0x010fc600078e0230 */
[----:B------:R-:W4:Y:S04]  /*1f050*/  LDL.LU.64 R48, [R1+0x958] ;  /* 0x0009580001307983 */ /* 0x000f280000300a00 */
[----:B------:R-:W-:Y:S04]  /*1f060*/  STL.64 [R1+0x1408], R130 ;  /* 0x0014088201007387 */ /* 0x000fe80000100a00 */
[----:B------:R1:W-:Y:S01]  /*1f070*/  STL.64 [R1+0x1410], R128 ;  /* 0x0014108001007387 */ /* 0x0003e20000100a00 */
[----:B--2---:R-:W-:-:S03]  /*1f080*/  IMAD.WIDE R126, R0, 0x4, R50 ;  /* 0x00000004007e7825 */ /* 0x004fc600078e0232 */
[----:B------:R-:W2:Y:S01]  /*1f090*/  LDL.LU.64 R50, [R1+0x930] ;  /* 0x0009300001327983 */ /* 0x000ea20000300a00 */
[----:B-----5:R-:W-:-:S04]  /*1f0a0*/  IMAD.WIDE R124, R0, 0x4, R56 ;  /* 0x00000004007c7825 */ /* 0x020fc800078e0238 */
[----:B------:R-:W-:Y:S01]  /*1f0b0*/  IMAD.WIDE R122, R0, 0x4, R54 ;  /* 0x00000004007a7825 */ /* 0x000fe200078e0236 */
[----:B------:R5:W-:Y:S04]  /*1f0c0*/  STL.64 [R1+0x1418], R126 ;  /* 0x0014187e01007387 */ /* 0x000be80000100a00 */
[----:B------:R-:W-:Y:S04]  /*1f0d0*/  STL.64 [R1+0x1420], R124 ;  /* 0x0014207c01007387 */ /* 0x000fe80000100a00 */
[----:B------:R-:W-:Y:S01]  /*1f0e0*/  STL.64 [R1+0x1428], R122 ;  /* 0x0014287a01007387 */ /* 0x000fe20000100a00 */
[----:B-1----:R-:W-:-:S02]  /*1f0f0*/  LOP3.LUT R35, R35, 0x7f, RZ, 0xc0, !PT ;  /* 0x0000007f23237812 */ /* 0x002fc400078ec0ff */
[----:B------:R-:W-:Y:S02]  /*1f100*/  ISETP.GE.U32.AND P6, PT, R2, 0x7fffff2c, PT ;  /* 0x7fffff2c0200780c */ /* 0x000fe40003fc6070 */
[----:B------:R-:W-:Y:S01]  /*1f110*/  IADD3 R34, R27, -0x99, RZ ;  /* 0xffffff671b227810 */ /* 0x000fe20007ffe0ff */
[----:B------:R-:W-:-:S04]  /*1f120*/  IMAD.WIDE R80, R0, 0x4, R38 ;  /* 0x0000000400507825 */ /* 0x000fc800078e0226 */
[C---:B------:R-:W-:Y:S01]  /*1f130*/  IMAD.WIDE R78, R0.reuse, 0x4, R20 ;  /* 0x00000004004e7825 */ /* 0x040fe200078e0214 */
[----:B------:R-:W-:Y:S03]  /*1f140*/  BAR.SYNC.DEFER_BLOCKING 0x0 ;  /* 0x0000000000007b1d */ /* 0x000fe60000010000 */
[----:B----4-:R-:W-:-:S03]  /*1f150*/  IMAD.WIDE R118, R0, 0x4, R48 ;  /* 0x0000000400767825 */ /* 0x010fc600078e0230 */
[----:B------:R-:W4:Y:S01]  /*1f160*/  LDL.LU.64 R48, [R1+0xab8] ;  /* 0x000ab80001307983 */ /* 0x000f220000300a00 */
[----:B---3--:R-:W-:-:S05]  /*1f170*/  IMAD.WIDE R120, R0, 0x4, R52 ;  /* 0x0000000400787825 */ /* 0x008fca00078e0234 */
[----:B------:R-:W-:Y:S04]  /*1f180*/  STL.64 [R1+0x1430], R120 ;  /* 0x0014307801007387 */ /* 0x000fe80000100a00 */
[----:B------:R-:W-:Y:S04]  /*1f190*/  STL.64 [R1+0x1438], R118 ;  /* 0x0014387601007387 */ /* 0x000fe80000100a00 */
[----:B------:R-:W3:Y:S01]  /*1f1a0*/  LDL.LU.64 R56, [R1+0xa98] ;  /* 0x000a980001387983 */ /* 0x000ee20000300a00 */
[----:B--2---:R-:W-:-:S03]  /*1f1b0*/  IMAD.WIDE R116, R0, 0x4, R50 ;  /* 0x0000000400747825 */ /* 0x004fc600078e0232 */
[----:B------:R-:W2:Y:S04]  /*1f1c0*/  LDL.LU.64 R54, [R1+0xa78] ;  /* 0x000a780001367983 */ /* 0x000ea80000300a00 */
[----:B------:R-:W5:Y:S04]  /*1f1d0*/  LDL.LU.64 R52, [R1+0xa58] ;  /* 0x000a580001347983 */ /* 0x000f680000300a00 */
[----:B------:R-:W-:Y:S04]  /*1f1e0*/  STL.64 [R1+0x1440], R116 ;  /* 0x0014407401007387 */ /* 0x000fe80000100a00 */
[----:B------:R-:W-:Y:S04]  /*1f1f0*/  STL.64 [R1+0x1448], R114 ;  /* 0x0014487201007387 */ /* 0x000fe80000100a00 */
[----:B------:R-:W-:Y:S04]  /*1f200*/  STL.64 [R1+0x1450], R112 ;  /* 0x0014507001007387 */ /* 0x000fe80000100a00 */
[----:B------:R-:W5:Y:S01]  /*1f210*/  LDL.LU.64 R50, [R1+0xa38] ;  /* 0x000a380001327983 */ /* 0x000f620000300a00 */
[----:B----4-:R-:W-:-:S03]  /*1f220*/  IMAD.WIDE R108, R0, 0x4, R48 ;  /* 0x00000004006c7825 */ /* 0x010fc600078e0230 */
[----:B------:R-:W4:Y:S04]  /*1f230*/  LDL.LU.64 R48, [R1+0xa18] ;  /* 0x000a180001307983 */ /* 0x000f280000300a00 */
[----:B------:R-:W-:Y:S04]  /*1f240*/  STL.64 [R1+0x1458], R110 ;  /* 0x0014586e01007387 */ /* 0x000fe80000100a00 */
[----:B------:R-:W-:Y:S04]  /*1f250*/  STL.64 [R1+0x1460], R108 ;  /* 0x0014606c01007387 */ /* 0x000fe80000100a00 */
[----:B------:R-:W4:Y:S01]  /*1f260*/  LDL.LU.64 R58, [R1+0x9f8] ;  /* 0x0009f800013a7983 */ /* 0x000f220000300a00 */
[----:B---3--:R-:W-:-:S03]  /*1f270*/  IMAD.WIDE R106, R0, 0x4, R56 ;  /* 0x00000004006a7825 */ /* 0x008fc600078e0238 */
[----:B------:R-:W3:Y:S01]  /*1f280*/  LDL.LU.64 R56, [R1+0x9d8] ;  /* 0x0009d80001387983 */ /* 0x000ee20000300a00 */
[----:B--2---:R-:W-:-:S03]  /*1f290*/  IMAD.WIDE R104, R0, 0x4, R54 ;  /* 0x0000000400687825 */ /* 0x004fc600078e0236 */
[----:B------:R-:W2:Y:S01]  /*1f2a0*/  LDL.LU.64 R54, [R1+0x9b8] ;  /* 0x0009b80001367983 */ /* 0x000ea20000300a00 */
[----:B-----5:R-:W-:-:S03]  /*1f2b0*/  IMAD.WIDE R102, R0, 0x4, R52 ;  /* 0x0000000400667825 */ /* 0x020fc600078e0234 */
[----:B------:R-:W-:Y:S04]  /*1f2c0*/  STL.64 [R1+0x1468], R106 ;  /* 0x0014686a01007387 */ /* 0x000fe80000100a00 */
[----:B------:R-:W-:Y:S04]  /*1f2d0*/  STL.64 [R1+0x1470], R104 ;  /* 0x0014706801007387 */ /* 0x000fe80000100a00 */
[----:B------:R-:W-:Y:S04]  /*1f2e0*/  STL.64 [R1+0x1478], R102 ;  /* 0x0014786601007387 */ /* 0x000fe80000100a00 */
[----:B------:R-:W5:Y:S01]  /*1f2f0*/  LDL.LU.64 R52, [R1+0x998] ;  /* 0x0009980001347983 */ /* 0x000f620000300a00 */
[----:B------:R-:W-:-:S03]  /*1f300*/  IMAD.WIDE R100, R0, 0x4, R50 ;  /* 0x0000000400647825 */ /* 0x000fc600078e0232 */
[----:B------:R-:W5:Y:S01]  /*1f310*/  LDL.LU.64 R50, [R1+0x970] ;  /* 0x0009700001327983 */ /* 0x000f620000300a00 */
[----:B----4-:R-:W-:-:S03]  /*1f320*/  IMAD.WIDE R98, R0, 0x4, R48 ;  /* 0x0000000400627825 */ /* 0x010fc600078e0230 */
[----:B------:R-:W4:Y:S04]  /*1f330*/  LDL.LU.64 R48, [R1+0x950] ;  /* 0x0009500001307983 */ /* 0x000f280000300a00 */
[----:B------:R-:W-:Y:S01]  /*1f340*/  STL.64 [R1+0x1480], R100 ;  /* 0x0014806401007387 */ /* 0x000fe20000100a00 */
[----:B------:R-:W-:-:S03]  /*1f350*/  IMAD.WIDE R96, R0, 0x4, R58 ;  /* 0x0000000400607825 */ /* 0x000fc600078e023a */
[----:B------:R-:W-:Y:S01]  /*1f360*/  STL.64 [R1+0x1488], R98 ;  /* 0x0014886201007387 */ /* 0x000fe20000100a00 */
[----:B---3--:R-:W-:-:S03]  /*1f370*/  IMAD.WIDE R94, R0, 0x4, R56 ;  /* 0x00000004005e7825 */ /* 0x008fc600078e0238 */
[----:B------:R-:W-:Y:S01]  /*1f380*/  STL.64 [R1+0x1490], R96 ;  /* 0x0014906001007387 */ /* 0x000fe20000100a00 */
[----:B--2---:R-:W-:-:S03]  /*1f390*/  IMAD.WIDE R92, R0, 0x4, R54 ;  /* 0x00000004005c7825 */ /* 0x004fc600078e0236 */
[----:B------:R-:W-:Y:S04]  /*1f3a0*/  STL.64 [R1+0x1498], R94 ;  /* 0x0014985e01007387 */ /* 0x000fe80000100a00 */
[----:B------:R-:W-:Y:S01]  /*1f3b0*/  STL.64 [R1+0x14a0], R92 ;  /* 0x0014a05c01007387 */ /* 0x000fe20000100a00 */
[----:B-----5:R-:W-:-:S04]  /*1f3c0*/  IMAD.WIDE R90, R0, 0x4, R52 ;  /* 0x00000004005a7825 */ /* 0x020fc800078e0234 */
[----:B------:R-:W-:Y:S01]  /*1f3d0*/  IMAD.WIDE R88, R0, 0x4, R50 ;  /* 0x0000000400587825 */ /* 0x000fe200078e0232 */
[----:B------:R-:W-:Y:S04]  /*1f3e0*/  STL.64 [R1+0x14a8], R90 ;  /* 0x0014a85a01007387 */ /* 0x000fe80000100a00 */
[----:B------:R-:W-:Y:S04]  /*1f3f0*/  STL.64 [R1+0x14b0], R88 ;  /* 0x0014b05801007387 */ /* 0x000fe80000100a00 */
[----:B------:R-:W2:Y:S01]  /*1f400*/  LDL.LU.64 R54, [R1+0xab0] ;  /* 0x000ab00001367983 */ /* 0x000ea20000300a00 */
[----:B------:R-:W-:-:S05]  /*1f410*/  IMAD.SHL.U32 R43, R35, 0x4, RZ ;  /* 0x00000004232b7824 */ /* 0x000fca00078e00ff */
[C---:B------:R-:W-:Y:S02]  /*1f420*/  IADD3 R26, R43.reuse, 0x100000, RZ ;  /* 0x001000002b1a7810 */ /* 0x040fe40007ffe0ff */
[----:B------:R-:W-:Y:S02]  /*1f430*/  IADD3 R2, R43, 0x100000, RZ ;  /* 0x001000002b027810 */ /* 0x000fe40007ffe0ff */
[----:B------:R-:W-:Y:S01]  /*1f440*/  IADD3 R27, R27, -0x9d, RZ ;  /* 0xffffff631b1b7810 */ /* 0x000fe20007ffe0ff */
[----:B------:R-:W-:Y:S01]  /*1f450*/  @!PT LDS RZ, [RZ] ;  /* 0x00000000fffff984 */ /* 0x000fe20000000800 */
[----:B------:R-:W-:Y:S01]  /*1f460*/  @!PT LDS RZ, [RZ] ;  /* 0x00000000fffff984 */ /* 0x000fe20000000800 */
[----:B------:R-:W-:Y:S01]  /*1f470*/  @!PT LDS RZ, [RZ] ;  /* 0x00000000fffff984 */ /* 0x000fe20000000800 */
[----:B------:R1:W-:Y:S01]  /*1f480*/  LDGSTS.E [R26+-0x70000], [R246.64], !P3 ;  /* 0x90000000f61a7fae */ /* 0x0003e2000d921844 */
[----:B------:R-:W-:-:S03]  /*1f490*/  ISETP.GE.U32.AND P3, PT, R34, 0x7fffff28, PT ;  /* 0x7fffff282200780c */ /* 0x000fc60003f66070 */
[----:B------:R3:W-:Y:S01]  /*1f4a0*/  LDGSTS.E [R2+-0x6f800], [R138.64], !P2 ;  /* 0x908000008a027fae */ /* 0x0007e2000d121844 */
[----:B------:R-:W-:Y:S01]  /*1f4b0*/  ISETP.GE.U32.AND P2, PT, R27, 0x7fffff24, PT ;  /* 0x7fffff241b00780c */ /* 0x000fe20003f46070 */
[----:B-1----:R-:W-:Y:S02]  /*1f4c0*/  IMAD.SHL.U32 R247, R35, 0x4, RZ ;  /* 0x0000000423f77824 */ /* 0x002fe400078e00ff */
[----:B---3--:R-:W-:-:S03]  /*1f4d0*/  IMAD.MOV.U32 R139, RZ, RZ, c[0x0][0x180] ;  /* 0x00006000ff8b7624 */ /* 0x008fc600078e00ff */
[C---:B------:R-:W-:Y:S02]  /*1f4e0*/  IADD3 R27, R247.reuse, 0x100000, RZ ;  /* 0x00100000f71b7810 */ /* 0x040fe40007ffe0ff */
[C---:B------:R-:W-:Y:S02]  /*1f4f0*/  IADD3 R26, R247.reuse, 0x100000, RZ ;  /* 0x00100000f71a7810 */ /* 0x040fe40007ffe0ff */
[----:B------:R-:W-:Y:S01]  /*1f500*/  IADD3 R2, R247, 0x100000, RZ ;  /* 0x00100000f7027810 */ /* 0x000fe20007ffe0ff */
[----:B------:R1:W-:Y:S01]  /*1f510*/  LDGSTS.E [R27+-0x6f000], [R136.64], !P4 ;  /* 0x91000000881b7fae */ /* 0x0003e2000e121844 */
[C---:B------:R-:W-:Y:S01]  /*1f520*/  IADD3 R35, R139.reuse, -0xa1, RZ ;  /* 0xffffff5f8b237810 */ /* 0x040fe20007ffe0ff */
[----:B----4-:R-:W-:Y:S01]  /*1f530*/  IMAD.WIDE R86, R0, 0x4, R48 ;  /* 0x0000000400567825 */ /* 0x010fe200078e0230 */
[C---:B-1----:R-:W-:Y:S01]  /*1f540*/  IADD3 R27, R139.reuse, -0xa9, RZ ;  /* 0xffffff578b1b7810 */ /* 0x042fe20007ffe0ff */
[----:B------:R-:W3:Y:S04]  /*1f550*/  LDL.LU.64 R48, [R1+0xa90] ;  /* 0x000a900001307983 */ /* 0x000ee80000300a00 */
[----:B------:R-:W4:Y:S04]  /*1f560*/  LDL.LU.64 R52, [R1+0xa70] ;  /* 0x000a700001347983 */ /* 0x000f280000300a00 */
[----:B------:R-:W-:Y:S04]  /*1f570*/  STL.64 [R1+0x14b8], R86 ;  /* 0x0014b85601007387 */ /* 0x000fe80000100a00 */
[----:B------:R-:W-:Y:S04]  /*1f580*/  STL.64 [R1+0x14c0], R84 ;  /* 0x0014c05401007387 */ /* 0x000fe80000100a00 */
[----:B------:R-:W-:Y:S04]  /*1f590*/  STL.64 [R1+0x14c8], R82 ;  /* 0x0014c85201007387 */ /* 0x000fe80000100a00 */
[----:B------:R-:W5:Y:S01]  /*1f5a0*/  LDL.LU.64 R50, [R1+0xa50] ;  /* 0x000a500001327983 */ /* 0x000f620000300a00 */
[----:B------:R-:W-:-:S03]  /*1f5b0*/  IADD3 R34, R139, -0xa5, RZ ;  /* 0xffffff5b8b227810 */ /* 0x000fc60007ffe0ff */
[----:B------:R1:W-:Y:S01]  /*1f5c0*/  LDGSTS.E [R26+-0x6e800], [R134.64], !P0 ;  /* 0x91800000861a7fae */ /* 0x0003e2000c121844 */
[----:B------:R-:W-:-:S03]  /*1f5d0*/  ISETP.GE.U32.AND P4, PT, R35, 0x7fffff20, PT ;  /* 0x7fffff202300780c */ /* 0x000fc60003f86070 */
[----:B------:R1:W-:Y:S01]  /*1f5e0*/  LDGSTS.E [R2+-0x6e000], [R132.64], !P5 ;  /* 0x9200000084027fae */ /* 0x0003e2000e921844 */
[----:B------:R-:W-:Y:S02]  /*1f5f0*/  ISETP.GE.U32.AND P5, PT, R27, 0x7fffff18, PT ;  /* 0x7fffff181b00780c */ /* 0x000fe40003fa6070 */
[C---:B------:R-:W-:Y:S01]  /*1f600*/  IADD3 R27, R139.reuse, -0xb1, RZ ;  /* 0xffffff4f8b1b7810 */ /* 0x040fe20007ffe0ff */
[----:B------:R1:W-:Y:S01]  /*1f610*/  LDGSTS.E [R26+-0x6d800], [R130.64], !P6 ;  /* 0x92800000821a7fae */ /* 0x0003e2000f121844 */
[----:B------:R-:W-:Y:S02]  /*1f620*/  ISETP.GE.U32.AND P0, PT, R34, 0x7fffff1c, PT ;  /* 0x7fffff1c2200780c */ /* 0x000fe40003f06070 */
[----:B------:R-:W-:Y:S01]  /*1f630*/  IADD3 R34, R139, -0xad, RZ ;  /* 0xffffff538b227810 */ /* 0x000fe20007ffe0ff */
[----:B------:R1:W-:Y:S01]  /*1f640*/  LDGSTS.E [R2+-0x6d000], [R128.64], !P3 ;  /* 0x9300000080027fae */ /* 0x0003e2000d921844 */
[----:B------:R-:W-:Y:S02]  /*1f650*/  ISETP.GE.U32.AND P3, PT, R27, 0x7fffff10, PT ;  /* 0x7fffff101b00780c */ /* 0x000fe40003f66070 */
[----:B------:R-:W-:-:S02]  /*1f660*/  IADD3 R27, R247, 0x100000, RZ ;  /* 0x00100000f71b7810 */ /* 0x000fc40007ffe0ff */
[----:B------:R-:W-:Y:S02]  /*1f670*/  ISETP.GE.U32.AND P6, PT, R34, 0x7fffff14, PT ;  /* 0x7fffff142200780c */ /* 0x000fe40003fc6070 */
[C---:B------:R-:W-:Y:S01]  /*1f680*/  IADD3 R35, R139.reuse, -0xb5, RZ ;  /* 0xffffff4b8b237810 */ /* 0x040fe20007ffe0ff */
[----:B------:R1:W-:Y:S01]  /*1f690*/  LDGSTS.E [R27+-0x6c800], [R126.64], !P2 ;  /* 0x938000007e1b7fae */ /* 0x0003e2000d121844 */
[----:B------:R-:W-:-:S03]  /*1f6a0*/  IADD3 R34, R139, -0xb9, RZ ;  /* 0xffffff478b227810 */ /* 0x000fc60007ffe0ff */
[----:B------:R2:W-:Y:S01]  /*1f6b0*/  LDGSTS.E [R26+-0x6c000], [R124.64], !P4 ;  /* 0x940000007c1a7fae */ /* 0x0005e2000e121844 */
[----:B------:R-:W-:-:S03]  /*1f6c0*/  ISETP.GE.U32.AND P2, PT, R35, 0x7fffff0c, PT ;  /* 0x7fffff0c2300780c */ /* 0x000fc60003f46070 */
[----:B------:R2:W-:Y:S01]  /*1f6d0*/  LDGSTS.E [R2+-0x6b800], [R122.64], !P0 ;  /* 0x948000007a027fae */ /* 0x0005e2000c121844 */
[----:B-1----:R-:W-:-:S03]  /*1f6e0*/  IADD3 R27, R139, -0xbd, RZ ;  /* 0xffffff438b1b7810 */ /* 0x002fc60007ffe0ff */
[----:B------:R1:W-:Y:S01]  /*1f6f0*/  LDGSTS.E [R26+-0x6b000], [R120.64], !P5 ;  /* 0x95000000781a7fae */ /* 0x0003e2000e921844 */
[----:B------:R-:W-:Y:S02]  /*1f700*/  ISETP.GE.U32.AND P4, PT, R34, 0x7fffff08, PT ;  /* 0x7fffff082200780c */ /* 0x000fe40003f86070 */
[----:B------:R-:W-:Y:S01]  /*1f710*/  ISETP.GE.U32.AND P0, PT, R27, 0x7fffff04, PT ;  /* 0x7fffff041b00780c */ /* 0x000fe20003f06070 */
[----:B------:R2:W-:Y:S01]  /*1f720*/  LDGSTS.E [R2+-0x6a800], [R118.64], !P6 ;  /* 0x9580000076027fae */ /* 0x0005e2000f121844 */
[C---:B------:R-:W-:Y:S02]  /*1f730*/  IADD3 R27, R139.reuse, -0x86, RZ ;  /* 0xffffff7a8b1b7810 */ /* 0x040fe40007ffe0ff */
[----:B------:R-:W-:Y:S02]  /*1f740*/  IADD3 R34, R139, -0x82, RZ ;  /* 0xffffff7e8b227810 */ /* 0x000fe40007ffe0ff */
[----:B------:R-:W-:Y:S02]  /*1f750*/  ISETP.GE.U32.AND P6, PT, R27, 0x7fffff3b, PT ;  /* 0x7fffff3b1b00780c */ /* 0x000fe40003fc6070 */
[----:B------:R-:W-:-:S02]  /*1f760*/  IADD3 R27, R247, 0x100000, RZ ;  /* 0x00100000f71b7810 */ /* 0x000fc40007ffe0ff */
[----:B------:R-:W-:Y:S02]  /*1f770*/  ISETP.GE.U32.AND P5, PT, R34, 0x7fffff3f, PT ;  /* 0x7fffff3f2200780c */ /* 0x000fe40003fa6070 */
[----:B------:R-:W-:Y:S01]  /*1f780*/  LOP3.LUT R43, R43, 0x20, RZ, 0x3c, !PT ;  /* 0x000000202b2b7812 */ /* 0x000fe200078e3cff */
[----:B------:R1:W-:Y:S01]  /*1f790*/  LDGSTS.E [R27+-0x6a000], [R116.64], !P3 ;  /* 0x96000000741b7fae */ /* 0x0003e2000d921844 */
[C---:B------:R-:W-:Y:S02]  /*1f7a0*/  IADD3 R35, R139.reuse, -0x8a, RZ ;  /* 0xffffff768b237810 */ /* 0x040fe40007ffe0ff */
[----:B------:R-:W-:Y:S01]  /*1f7b0*/  IADD3 R34, R139, -0x8e, RZ ;  /* 0xffffff728b227810 */ /* 0x000fe20007ffe0ff */
[----:B------:R2:W-:Y:S01]  /*1f7c0*/  LDGSTS.E [R26+-0x69800], [R114.64], !P2 ;  /* 0x96800000721a7fae */ /* 0x0005e2000d121844 */
[----:B------:R-:W-:-:S03]  /*1f7d0*/  ISETP.GE.U32.AND P3, PT, R35, 0x7fffff37, PT ;  /* 0x7fffff372300780c */ /* 0x000fc60003f66070 */
[----:B------:R2:W-:Y:S01]  /*1f7e0*/  LDGSTS.E [R2+-0x69000], [R112.64], !P4 ;  /* 0x9700000070027fae */ /* 0x0005e2000e121844 */
[----:B-1----:R-:W-:-:S03]  /*1f7f0*/  IADD3 R27, R139, -0x92, RZ ;  /* 0xffffff6e8b1b7810 */ /* 0x002fc60007ffe0ff */
[----:B------:R1:W-:Y:S01]  /*1f800*/  LDGSTS.E [R26+-0x68800], [R110.64], !P0 ;  /* 0x978000006e1a7fae */ /* 0x0003e2000c121844 */
[----:B------:R-:W-:Y:S02]  /*1f810*/  ISETP.GE.U32.AND P2, PT, R34, 0x7fffff33, PT ;  /* 0x7fffff332200780c */ /* 0x000fe40003f46070 */
[----:B------:R-:W-:Y:S02]  /*1f820*/  ISETP.GE.U32.AND P4, PT, R27, 0x7fffff2f, PT ;  /* 0x7fffff2f1b00780c */ /* 0x000fe40003f86070 */
[----:B------:R-:W-:Y:S02]  /*1f830*/  IADD3 R27, R139, -0x9a, RZ ;  /* 0xffffff668b1b7810 */ /* 0x000fe40007ffe0ff */
[----:B--2---:R-:W-:Y:S02]  /*1f840*/  IADD3 R2, R43, 0x100000, RZ ;  /* 0x001000002b027810 */ /* 0x004fe40007ffe0ff */
[----:B------:R-:W-:-:S03]  /*1f850*/  IADD3 R28, R139, -0x96, RZ ;  /* 0xffffff6a8b1c7810 */ /* 0x000fc60007ffe0ff */
[----:B------:R2:W-:Y:S01]  /*1f860*/  LDGSTS.E [R2+-0x6fe00], [R108.64], !P5 ;  /* 0x902000006c027fae */ /* 0x0005e2000e921844 */
[----:B------:R-:W-:Y:S02]  /*1f870*/  ISETP.GE.U32.AND P5, PT, R27, 0x7fffff27, PT ;  /* 0x7fffff271b00780c */ /* 0x000fe40003fa6070 */
[C---:B------:R-:W-:Y:S02]  /*1f880*/  IADD3 R27, R43.reuse, 0x100000, RZ ;  /* 0x001000002b1b7810 */ /* 0x040fe40007ffe0ff */
[----:B------:R-:W-:Y:S02]  /*1f890*/  ISETP.GE.U32.AND P0, PT, R28, 0x7fffff2b, PT ;  /* 0x7fffff2b1c00780c */ /* 0x000fe40003f06070 */
[----:B-1----:R-:W-:Y:S01]  /*1f8a0*/  IADD3 R26, R43, 0x100000, RZ ;  /* 0x001000002b1a7810 */ /* 0x002fe20007ffe0ff */
        /* <DEDUP_REMOVED lines=15> */
[----:B------:R-:W-:-:S03]  /*1f9a0*/  ISETP.GE.U32.AND P4, PT, R28, 0x7fffff17, PT ;  /* 0x7fffff171c00780c */ /* 0x000fc60003f86070 */
[----:B------:R1:W-:Y:S04]  /*1f9b0*/  LDGSTS.E [R27+-0x6ce00], [R96.64], !P5 ;  /* 0x93200000601b7fae */ /* 0x0003e8000e921844 */
[----:B------:R2:W-:Y:S04]  /*1f9c0*/  LDGSTS.E [R26+-0x6c600], [R94.64], !P6 ;  /* 0x93a000005e1a7fae */ /* 0x0005e8000f121844 */
[----:B------:R2:W-:Y:S01]  /*1f9d0*/  LDGSTS.E [R2+-0x6be00], [R92.64], !P3 ;  /* 0x942000005c027fae */ /* 0x0005e2000d921844 */
[----:B-1----:R-:W-:-:S03]  /*1f9e0*/  IADD3 R27, R139, -0xba, RZ ;  /* 0xffffff468b1b7810 */ /* 0x002fc60007ffe0ff */
[----:B------:R2:W-:Y:S01]  /*1f9f0*/  LDGSTS.E [R26+-0x6b600], [R90.64], !P2 ;  /* 0x94a000005a1a7fae */ /* 0x0005e2000d121844 */
[----:B------:R-:W-:-:S03]  /*1fa00*/  ISETP.GE.U32.AND P3, PT, R27, 0x7fffff07, PT ;  /* 0x7fffff071b00780c */ /* 0x000fc60003f66070 */
[----:B------:R1:W-:Y:S01]  /*1fa10*/  LDGSTS.E [R2+-0x6ae00], [R88.64], !P4 ;  /* 0x9520000058027fae */ /* 0x0003e2000e121844 */
[----:B------:R-:W-:Y:S02]  /*1fa20*/  IADD3 R27, R139, -0x83, RZ ;  /* 0xffffff7d8b1b7810 */ /* 0x000fe40007ffe0ff */
[----:B------:R-:W-:Y:S02]  /*1fa30*/  IADD3 R22, R43, 0x100000, RZ ;  /* 0x001000002b167810 */ /* 0x000fe40007ffe0ff */
[----:B------:R-:W-:Y:S02]  /*1fa40*/  ISETP.GE.U32.AND P4, PT, R27, 0x7fffff3e, PT ;  /* 0x7fffff3e1b00780c */ /* 0x000fe40003f86070 */
[----:B------:R-:W-:Y:S02]  /*1fa50*/  IADD3 R27, R43, 0x100000, RZ ;  /* 0x001000002b1b7810 */ /* 0x000fe40007ffe0ff */
[----:B------:R-:W2:Y:S01]  /*1fa60*/  LDL.LU.64 R42, [R1+0xa30] ;  /* 0x000a3000012a7983 */ /* 0x000ea20000300a00 */
[----:B------:R-:W-:-:S03]  /*1fa70*/  IMAD.WIDE R76, R0, 0x4, R54 ;  /* 0x00000004004c7825 */ /* 0x000fc600078e0236 */
[----:B------:R-:W-:Y:S04]  /*1fa80*/  STL.64 [R1+0x14d0], R80 ;  /* 0x0014d05001007387 */ /* 0x000fe80000100a00 */
[----:B------:R-:W-:Y:S01]  /*1fa90*/  STL.64 [R1+0x14d8], R78 ;  /* 0x0014d84e01007387 */ /* 0x000fe20000100a00 */
[----:B---3--:R-:W-:-:S04]  /*1faa0*/  IMAD.WIDE R74, R0, 0x4, R48 ;  /* 0x00000004004a7825 */ /* 0x008fc800078e0230 */
[C---:B----4-:R-:W-:Y:S01]  /*1fab0*/  IMAD.WIDE R72, R0.reuse, 0x4, R52 ;  /* 0x0000000400487825 */ /* 0x050fe200078e0234 */
[----:B------:R-:W3:Y:S04]  /*1fac0*/  LDL.LU.64 R48, [R1+0xa10] ;  /* 0x000a100001307983 */ /* 0x000ee80000300a00 */
[----:B------:R-:W4:Y:S04]  /*1fad0*/  LDL.LU.64 R56, [R1+0x9f0] ;  /* 0x0009f00001387983 */ /* 0x000f280000300a00 */
[----:B------:R-:W4:Y:S04]  /*1fae0*/  LDL.LU.64 R54, [R1+0x9d0] ;  /* 0x0009d00001367983 */ /* 0x000f280000300a00 */
[----:B------:R-:W-:Y:S04]  /*1faf0*/  STL.64 [R1+0x14e0], R76 ;  /* 0x0014e04c01007387 */ /* 0x000fe80000100a00 */
[----:B------:R-:W-:Y:S01]  /*1fb00*/  STL.64 [R1+0x14e8], R74 ;  /* 0x0014e84a01007387 */ /* 0x000fe20000100a00 */
[----:B-----5:R-:W-:-:S03]  /*1fb10*/  IMAD.WIDE R70, R0, 0x4, R50 ;  /* 0x0000000400467825 */ /* 0x020fc600078e0232 */
[----:B------:R-:W-:Y:S04]  /*1fb20*/  STL.64 [R1+0x14f0], R72 ;  /* 0x0014f04801007387 */ /* 0x000fe80000100a00 */
[----:B------:R-:W5:Y:S04]  /*1fb30*/  LDL.LU.64 R52, [R1+0x9b0] ;  /* 0x0009b00001347983 */ /* 0x000f680000300a00 */
[----:B------:R-:W5:Y:S04]  /*1fb40*/  LDL.LU.64 R50, [R1+0x990] ;  /* 0x0009900001327983 */ /* 0x000f680000300a00 */
[----:B------:R-:W-:Y:S01]  /*1fb50*/  STL.64 [R1+0x14f8], R70 ;  /* 0x0014f84601007387 */ /* 0x000fe20000100a00 */
[----:B------:R-:W-:Y:S01]  /*1fb60*/  IMAD.WIDE R46, R0, 0x4, R46 ;  /* 0x00000004002e7825 */ /* 0x000fe200078e022e */
[----:B------:R-:W-:-:S02]  /*1fb70*/  IADD3 R29, R139, -0xb2, RZ ;  /* 0xffffff4e8b1d7810 */ /* 0x000fc40007ffe0ff */
[----:B------:R-:W-:Y:S01]  /*1fb80*/  IADD3 R28, R139, -0xb6, RZ ;  /* 0xffffff4a8b1c7810 */ /* 0x000fe20007ffe0ff */
[----:B------:R1:W-:Y:S01]  /*1fb90*/  LDGSTS.E [R27+-0x6a600], [R86.64], !P0 ;  /* 0x95a00000561b7fae */ /* 0x0003e2000c121844 */
[----:B--2---:R-:W-:-:S05]  /*1fba0*/  IMAD.WIDE R68, R0, 0x4, R42 ;  /* 0x0000000400447825 */ /* 0x004fca00078e022a */
[----:B------:R-:W-:Y:S04]  /*1fbb0*/  STL.64 [R1+0x1500], R68 ;  /* 0x0015004401007387 */ /* 0x000fe80000100a00 */
[----:B------:R-:W2:Y:S01]  /*1fbc0*/  LDL.LU.64 R42, [R1+0x968] ;  /* 0x00096800012a7983 */ /* 0x000ea20000300a00 */
[----:B---3--:R-:W-:-:S03]  /*1fbd0*/  IMAD.WIDE R66, R0, 0x4, R48 ;  /* 0x0000000400427825 */ /* 0x008fc600078e0230 */
[----:B------:R-:W3:Y:S01]  /*1fbe0*/  LDL.LU.64 R48, [R1+0x940] ;  /* 0x0009400001307983 */ /* 0x000ee20000300a00 */
[----:B----4-:R-:W-:-:S04]  /*1fbf0*/  IMAD.WIDE R64, R0, 0x4, R56 ;  /* 0x0000000400407825 */ /* 0x010fc800078e0238 */
[C---:B------:R-:W-:Y:S01]  /*1fc00*/  IMAD.WIDE R62, R0.reuse, 0x4, R54 ;  /* 0x00000004003e7825 */ /* 0x040fe200078e0236 */
[----:B------:R-:W-:Y:S04]  /*1fc10*/  STL.64 [R1+0x1508], R66 ;  /* 0x0015084201007387 */ /* 0x000fe80000100a00 */
[----:B------:R-:W-:Y:S04]  /*1fc20*/  STL.64 [R1+0x1510], R64 ;  /* 0x0015104001007387 */ /* 0x000fe80000100a00 */
[----:B------:R-:W-:Y:S01]  /*1fc30*/  STL.64 [R1+0x1518], R62 ;  /* 0x0015183e01007387 */ /* 0x000fe20000100a00 */
[----:B-----5:R-:W-:-:S04]  /*1fc40*/  IMAD.WIDE R60, R0, 0x4, R52 ;  /* 0x00000004003c7825 */ /* 0x020fc800078e0234 */
[C---:B------:R-:W-:Y:S01]  /*1fc50*/  IMAD.WIDE R58, R0.reuse, 0x4, R50 ;  /* 0x00000004003a7825 */ /* 0x040fe200078e0232 */
[----:B------:R-:W-:Y:S04]  /*1fc60*/  STL.64 [R1+0x1520], R60 ;  /* 0x0015203c01007387 */ /* 0x000fe80000100a00 */
[----:B------:R-:W-:Y:S04]  /*1fc70*/  STL.64 [R1+0x1528], R58 ;  /* 0x0015283a01007387 */ /* 0x000fe80000100a00 */
[----:B------:R-:W4:Y:S01]  /*1fc80*/  LDL.LU.64 R136, [R1+0xaa8] ;  /* 0x000aa80001887983 */ /* 0x000f220000300a00 */
[----:B------:R-:W-:-:S04]  /*1fc90*/  IMAD.WIDE R52, R0, 0x4, R24 ;  /* 0x0000000400347825 */ /* 0x000fc800078e0218 */
[----:B------:R-:W-:-:S04]  /*1fca0*/  IMAD.WIDE R50, R0, 0x4, R32 ;  /* 0x0000000400327825 */ /* 0x000fc800078e0220 */
[C---:B--2---:R-:W-:Y:S02]  /*1fcb0*/  IMAD.WIDE R56, R0.reuse, 0x4, R42 ;  /* 0x0000000400387825 */ /* 0x044fe400078e022a */
[----:B------:R-:W2:Y:S04]  /*1fcc0*/  LDL.LU.64 R42, [R1+0xa88] ;  /* 0x000a8800012a7983 */ /* 0x000ea80000300a00 */
[----:B------:R-:W5:Y:S04]  /*1fcd0*/  LDL.LU.64 R128, [R1+0xa68] ;  /* 0x000a680001807983 */ /* 0x000f680000300a00 */
[----:B------:R-:W5:Y:S04]  /*1fce0*/  LDL.LU.64 R130, [R1+0xa48] ;  /* 0x000a480001827983 */ /* 0x000f680000300a00 */
[----:B------:R-:W-:Y:S01]  /*1fcf0*/  STL.64 [R1+0x1530], R56 ;  /* 0x0015303801007387 */ /* 0x000fe20000100a00 */
[----:B---3--:R-:W-:-:S04]  /*1fd00*/  IMAD.WIDE R54, R0, 0x4, R48 ;  /* 0x0000000400367825 */ /* 0x008fc800078e0230 */
[C---:B------:R-:W-:Y:S01]  /*1fd10*/  IMAD.WIDE R48, R0.reuse, 0x4, R40 ;  /* 0x0000000400307825 */ /* 0x040fe200078e0228 */
[----:B------:R-:W-:Y:S04]  /*1fd20*/  STL.64 [R1+0x1538], R54 ;  /* 0x0015383601007387 */ /* 0x000fe80000100a00 */
[----:B------:R-:W-:Y:S04]  /*1fd30*/  STL.64 [R1+0x1540], R52 ;  /* 0x0015403401007387 */ /* 0x000fe80000100a00 */
[----:B------:R-:W-:Y:S04]  /*1fd40*/  STL.64 [R1+0x1548], R50 ;  /* 0x0015483201007387 */ /* 0x000fe80000100a00 */
[----:B------:R-:W-:Y:S04]  /*1fd50*/  STL.64 [R1+0x1550], R48 ;  /* 0x0015503001007387 */ /* 0x000fe80000100a00 */
[----:B------:R-:W3:Y:S04]  /*1fd60*/  LDL.LU.64 R132, [R1+0xa28] ;  /* 0x000a280001847983 */ /* 0x000ee80000300a00 */
[----:B------:R-:W3:Y:S01]  /*1fd70*/  LDL.LU.64 R134, [R1+0xa08] ;  /* 0x000a080001867983 */ /* 0x000ee20000300a00 */
[----:B----4-:R-:W-:-:S03]  /*1fd80*/  IMAD.WIDE R44, R0, 0x4, R136 ;  /* 0x00000004002c7825 */ /* 0x010fc600078e0288 */
[----:B------:R-:W4:Y:S04]  /*1fd90*/  LDL.LU.64 R136, [R1+0x9e8] ;  /* 0x0009e80001887983 */ /* 0x000f280000300a00 */
[----:B------:R-:W-:Y:S04]  /*1fda0*/  STL.64 [R1+0x1558], R46 ;  /* 0x0015582e01007387 */ /* 0x000fe80000100a00 */
[----:B------:R-:W-:Y:S01]  /*1fdb0*/  STL.64 [R1+0x1560], R44 ;  /* 0x0015602c01007387 */ /* 0x000fe20000100a00 */
[----:B--2---:R-:W-:-:S04]  /*1fdc0*/  IMAD.WIDE R42, R0, 0x4, R42 ;  /* 0x00000004002a7825 */ /* 0x004fc800078e022a */
[C---:B-----5:R-:W-:Y:S01]  /*1fdd0*/  IMAD.WIDE R40, R0.reuse, 0x4, R128 ;  /* 0x0000000400287825 */ /* 0x060fe200078e0280 */
[----:B------:R-:W-:Y:S04]  /*1fde0*/  STL.64 [R1+0x1568], R42 ;  /* 0x0015682a01007387 */ /* 0x000fe80000100a00 */
[----:B------:R-:W2:Y:S01]  /*1fdf0*/  LDL.LU.64 R126, [R1+0x9c8] ;  /* 0x0009c800017e7983 */ /* 0x000ea20000300a00 */
[----:B------:R-:W-:-:S03]  /*1fe00*/  IMAD.WIDE R38, R0, 0x4, R130 ;  /* 0x0000000400267825 */ /* 0x000fc600078e0282 */
[----:B------:R-:W5:Y:S04]  /*1fe10*/  LDL.LU.64 R128, [R1+0x9a8] ;  /* 0x0009a80001807983 */ /* 0x000f680000300a00 */
[----:B------:R-:W-:Y:S04]  /*1fe20*/  STL.64 [R1+0x1570], R40 ;  /* 0x0015702801007387 */ /* 0x000fe80000100a00 */
[----:B------:R-:W-:Y:S04]  /*1fe30*/  STL.64 [R1+0x1578], R38 ;  /* 0x0015782601007387 */ /* 0x000fe80000100a00 */
[----:B------:R-:W2:Y:S01]  /*1fe40*/  LDL.LU.64 R130, [R1+0x988] ;  /* 0x0009880001827983 */ /* 0x000ea20000300a00 */
[----:B---3--:R-:W-:-:S03]  /*1fe50*/  IMAD.WIDE R36, R0, 0x4, R132 ;  /* 0x0000000400247825 */ /* 0x008fc600078e0284 */
[----:B------:R-:W3:Y:S01]  /*1fe60*/  LDL.LU.64 R132, [R1+0x960] ;  /* 0x0009600001847983 */ /* 0x000ee20000300a00 */
[----:B------:R-:W-:-:S03]  /*1fe70*/  IMAD.WIDE R34, R0, 0x4, R134 ;  /* 0x0000000400227825 */ /* 0x000fc600078e0286 */
[----:B------:R-:W3:Y:S01]  /*1fe80*/  LDL.LU.64 R134, [R1+0x938] ;  /* 0x0009380001867983 */ /* 0x000ee20000300a00 */
[----:B----4-:R-:W-:-:S03]  /*1fe90*/  IMAD.WIDE R32, R0, 0x4, R136 ;  /* 0x0000000400207825 */ /* 0x010fc600078e0288 */
[----:B------:R-:W4:Y:S01]  /*1fea0*/  LDL.LU.64 R136, [R1+0x928] ;  /* 0x0009280001887983 */ /* 0x000f220000300a00 */
[----:B------:R-:W-:Y:S02]  /*1feb0*/  ISETP.GE.U32.AND P5, PT, R29, 0x7fffff0f, PT ;  /* 0x7fffff0f1d00780c */ /* 0x000fe40003fa6070 */
[----:B------:R-:W-:Y:S02]  /*1fec0*/  ISETP.GE.U32.AND P6, PT, R28, 0x7fffff0b, PT ;  /* 0x7fffff0b1c00780c */ /* 0x000fe40003fc6070 */
[----:B------:R-:W-:-:S04]  /*1fed0*/  IADD3 R28, R139, -0xbe, RZ ;  /* 0xffffff428b1c7810 */ /* 0x000fc80007ffe0ff */
[----:B------:R-:W-:Y:S02]  /*1fee0*/  ISETP.GE.U32.AND P2, PT, R28, 0x7fffff03, PT ;  /* 0x7fffff031c00780c */ /* 0x000fe40003f46070 */
[C---:B------:R-:W-:Y:S02]  /*1fef0*/  IADD3 R29, R139.reuse, -0x87, RZ ;  /* 0xffffff798b1d7810 */ /* 0x040fe40007ffe0ff */
[----:B------:R-:W-:Y:S01]  /*1ff00*/  IADD3 R28, R139, -0x8b, RZ ;  /* 0xffffff758b1c7810 */ /* 0x000fe20007ffe0ff */
[----:B------:R1:W-:Y:S01]  /*1ff10*/  LDGSTS.E [R26+-0x69e00], [R84.64], !P5 ;  /* 0x96200000541a7fae */ /* 0x0003e2000e921844 */
[----:B------:R-:W-:Y:S02]  /*1ff20*/  ISETP.GE.U32.AND P0, PT, R29, 0x7fffff3a, PT ;  /* 0x7fffff3a1d00780c */ /* 0x000fe40003f06070 */
[----:B------:R-:W-:Y:S01]  /*1ff30*/  ISETP.GE.U32.AND P5, PT, R28, 0x7fffff36, PT ;  /* 0x7fffff361c00780c */ /* 0x000fe20003fa6070 */
[----:B------:R1:W-:Y:S01]  /*1ff40*/  LDGSTS.E [R2+-0x69600], [R82.64], !P6 ;  /* 0x96a0000052027fae */ /* 0x0003e2000f121844 */
[----:B------:R-:W-:-:S02]  /*1ff50*/  IADD3 R23, R139, -0x8f, RZ ;  /* 0xffffff718b177810 */ /* 0x000fc40007ffe0ff */
[----:B------:R-:W-:Y:S01]  /*1ff60*/  IADD3 R20, R139, -0x97, RZ ;  /* 0xffffff698b147810 */ /* 0x000fe20007ffe0ff */
[----:B------:R1:W-:Y:S01]  /*1ff70*/  LDGSTS.E [R22+-0x68e00], [R80.64], !P3 ;  /* 0x9720000050167fae */ /* 0x0003e2000d921844 */
[----:B------:R-:W-:Y:S02]  /*1ff80*/  ISETP.GE.U32.AND P6, PT, R23, 0x7fffff32, PT ;  /* 0x7fffff321700780c */ /* 0x000fe40003fc6070 */
[----:B-1----:R-:W-:Y:S01]  /*1ff90*/  IADD3 R26, R139, -0x93, RZ ;  /* 0xffffff6d8b1a7810 */ /* 0x002fe20007ffe0ff */
[----:B------:R1:W-:Y:S01]  /*1ffa0*/  LDGSTS.E [R2+-0x68600], [R78.64], !P2 ;  /* 0x97a000004e027fae */ /* 0x0003e2000d121844 */
[----:B------:R-:W-:Y:S02]  /*1ffb0*/  IADD3 R21, R252, 0x100000, RZ ;  /* 0x00100000fc157810 */ /* 0x000fe40007ffe0ff */
[----:B------:R-:W-:Y:S02]  /*1ffc0*/  ISETP.GE.U32.AND P3, PT, R26, 0x7fffff2e, PT ;  /* 0x7fffff2e1a00780c */ /* 0x000fe40003f66070 */
[----:B------:R-:W-:Y:S01]  /*1ffd0*/  ISETP.GE.U32.AND P2, PT, R20, 0x7fffff2a, PT ;  /* 0x7fffff2a1400780c */ /* 0x000fe20003f46070 */
[----:B------:R1:W-:Y:S01]  /*1ffe0*/  LDGSTS.E [R21+-0x6fc00], [R76.64], !P4 ;  /* 0x904000004c157fae */ /* 0x0003e2000e121844 */
[----:B------:R-:W-:-:S02]  /*1fff0*/  IADD3 R20, R252, 0x100000, RZ ;  /* 0x00100000fc147810 */ /* 0x000fc40007ffe0ff */
[C---:B------:R-:W-:Y:S02]  /*20000*/  IADD3 R23, R139.reuse, -0x9b, RZ ;  /* 0xffffff658b177810 */ /* 0x040fe40007ffe0ff */
[----:B-1----:R-:W-:Y:S01]  /*20010*/  IADD3 R2, R252, 0x100000, RZ ;  /* 0x00100000fc027810 */ /* 0x002fe20007ffe0ff */
[----:B------:R1:W-:Y:S01]  /*20020*/  LDGSTS.E [R20+-0x6f400], [R74.64], !P0 ;  /* 0x90c000004a147fae */ /* 0x0003e2000c121844 */
[----:B------:R-:W-:-:S03]  /*20030*/  IADD3 R22, R139, -0x9f, RZ ;  /* 0xffffff618b167810 */ /* 0x000fc60007ffe0ff */
[----:B------:R1:W-:Y:S01]  /*20040*/  LDGSTS.E [R2+-0x6ec00], [R72.64], !P5 ;  /* 0x9140000048027fae */ /* 0x0003e2000e921844 */
[----:B------:R-:W-:Y:S02]  /*20050*/  IADD3 R21, R139, -0xa3, RZ ;  /* 0xffffff5d8b157810 */ /* 0x000fe40007ffe0ff */
[----:B------:R-:W-:Y:S01]  /*20060*/  ISETP.GE.U32.AND P4, PT, R23, 0x7fffff26, PT ;  /* 0x7fffff261700780c */ /* 0x000fe20003f86070 */
[----:B------:R1:W-:Y:S01]  /*20070*/  LDGSTS.E [R20+-0x6e400], [R70.64], !P6 ;  /* 0x91c0000046147fae */ /* 0x0003e2000f121844 */
[----:B------:R-:W-:Y:S02]  /*20080*/  ISETP.GE.U32.AND P5, PT, R21, 0x7fffff1e, PT ;  /* 0x7fffff1e1500780c */ /* 0x000fe40003fa6070 */
[C---:B------:R-:W-:Y:S01]  /*20090*/  IADD3 R21, R139.reuse, -0xab, RZ ;  /* 0xffffff558b157810 */ /* 0x040fe20007ffe0ff */
[----:B------:R1:W-:Y:S01]  /*200a0*/  LDGSTS.E [R2+-0x6dc00], [R68.64], !P3 ;  /* 0x9240000044027fae */ /* 0x0003e2000d921844 */
[----:B------:R-:W-:Y:S02]  /*200b0*/  ISETP.GE.U32.AND P0, PT, R22, 0x7fffff22, PT ;  /* 0x7fffff221600780c */ /* 0x000fe40003f06070 */
[----:B------:R-:W-:-:S02]  /*200c0*/  IADD3 R22, R139, -0xa7, RZ ;  /* 0xffffff598b167810 */ /* 0x000fc40007ffe0ff */
[----:B------:R-:W-:Y:S02]  /*200d0*/  ISETP.GE.U32.AND P3, PT, R21, 0x7fffff16, PT ;  /* 0x7fffff161500780c */ /* 0x000fe40003f66070 */
[----:B------:R-:W-:Y:S02]  /*200e0*/  IADD3 R21, R252, 0x100000, RZ ;  /* 0x00100000fc157810 */ /* 0x000fe40007ffe0ff */
[----:B------:R-:W-:-:S03]  /*200f0*/  ISETP.GE.U32.AND P6, PT, R22, 0x7fffff1a, PT ;  /* 0x7fffff1a1600780c */ /* 0x000fc60003fc6070 */
[----:B------:R1:W-:Y:S01]  /*20100*/  LDGSTS.E [R21+-0x6d400], [R66.64], !P2 ;  /* 0x92c0000042157fae */ /* 0x0003e2000d121844 */
[C---:B------:R-:W-:Y:S02]  /*20110*/  IADD3 R23, R139.reuse, -0xaf, RZ ;  /* 0xffffff518b177810 */ /* 0x040fe40007ffe0ff */
[----:B------:R-:W-:Y:S01]  /*20120*/  IADD3 R22, R139, -0xb3, RZ ;  /* 0xffffff4d8b167810 */ /* 0x000fe20007ffe0ff */
[----:B------:R1:W-:Y:S01]  /*20130*/  LDGSTS.E [R20+-0x6cc00], [R64.64], !P4 ;  /* 0x9340000040147fae */ /* 0x0003e2000e121844 */
[----:B------:R-:W-:-:S03]  /*20140*/  ISETP.GE.U32.AND P2, PT, R23, 0x7fffff12, PT ;  /* 0x7fffff121700780c */ /* 0x000fc60003f46070 */
[----:B------:R1:W-:Y:S02]  /*20150*/  LDGSTS.E [R2+-0x6c400], [R62.64], !P0 ;  /* 0x93c000003e027fae */ /* 0x0003e4000c121844 */
[----:B-1----:R-:W-:Y:S02]  /*20160*/  IADD3 R21, R139, -0xb7, RZ ;  /* 0xffffff498b157810 */ /* 0x002fe40007ffe0ff */
[----:B------:R1:W-:Y:S01]  /*20170*/  LDGSTS.E [R20+-0x6bc00], [R60.64], !P5 ;  /* 0x944000003c147fae */ /* 0x0003e2000e921844 */
[----:B------:R-:W-:Y:S02]  /*20180*/  ISETP.GE.U32.AND P4, PT, R22, 0x7fffff0e, PT ;  /* 0x7fffff0e1600780c */ /* 0x000fe40003f86070 */
[----:B------:R-:W-:Y:S01]  /*20190*/  ISETP.GE.U32.AND P0, PT, R21, 0x7fffff0a, PT ;  /* 0x7fffff0a1500780c */ /* 0x000fe20003f06070 */
[----:B------:R1:W-:Y:S01]  /*201a0*/  LDGSTS.E [R2+-0x6b400], [R58.64], !P6 ;  /* 0x94c000003a027fae */ /* 0x0003e2000f121844 */
[C---:B------:R-:W-:Y:S02]  /*201b0*/  IADD3 R21, R139.reuse, -0xbf, RZ ;  /* 0xffffff418b157810 */ /* 0x040fe40007ffe0ff */
        /* <DEDUP_REMOVED lines=18> */
[----:B------:R-:W-:Y:S02]  /*202e0*/  LOP3.LUT R247, R247, 0x60, RZ, 0x3c, !PT ;  /* 0x00000060f7f77812 */ /* 0x000fe400078e3cff */
[----:B------:R-:W-:Y:S02]  /*202f0*/  IADD3 R21, R252, 0x100000, RZ ;  /* 0x00100000fc157810 */ /* 0x000fe40007ffe0ff */
[----:B------:R-:W-:Y:S02]  /*20300*/  ISETP.GE.U32.AND P0, PT, R22, 0x7fffff31, PT ;  /* 0x7fffff311600780c */ /* 0x000fe40003f06070 */
[C---:B-1----:R-:W-:Y:S01]  /*20310*/  IADD3 R20, R247.reuse, 0x100000, RZ ;  /* 0x00100000f7147810 */ /* 0x042fe20007ffe0ff */
[----:B------:R1:W-:Y:S01]  /*20320*/  LDGSTS.E [R21+-0x68400], [R46.64], !P6 ;  /* 0x97c000002e157fae */ /* 0x0003e2000f121844 */
[----:B------:R-:W-:-:S02]  /*20330*/  IADD3 R2, R247, 0x100000, RZ ;  /* 0x00100000f7027810 */ /* 0x000fc40007ffe0ff */
[C---:B------:R-:W-:Y:S01]  /*20340*/  IADD3 R23, R139.reuse, -0x98, RZ ;  /* 0xffffff688b177810 */ /* 0x040fe20007ffe0ff */
[----:B------:R4:W-:Y:S01]  /*20350*/  LDGSTS.E [R20+-0x6fa00], [R44.64], !P3 ;  /* 0x906000002c147fae */ /* 0x0009e2000d921844 */
[----:B------:R-:W-:-:S03]  /*20360*/  IADD3 R22, R139, -0x9c, RZ ;  /* 0xffffff648b167810 */ /* 0x000fc60007ffe0ff */
[----:B------:R2:W-:Y:S01]  /*20370*/  LDGSTS.E [R2+-0x6f200], [R42.64], !P2 ;  /* 0x90e000002a027fae */ /* 0x0005e2000d121844 */
[----:B-1----:R-:W-:-:S03]  /*20380*/  IADD3 R21, R139, -0xa0, RZ ;  /* 0xffffff608b157810 */ /* 0x002fc60007ffe0ff */
[----:B------:R4:W-:Y:S01]  /*20390*/  LDGSTS.E [R20+-0x6ea00], [R40.64], !P4 ;  /* 0x9160000028147fae */ /* 0x0009e2000e121844 */
[----:B------:R-:W-:Y:S02]  /*203a0*/  ISETP.GE.U32.AND P6, PT, R23, 0x7fffff29, PT ;  /* 0x7fffff291700780c */ /* 0x000fe40003fc6070 */
[----:B------:R-:W-:Y:S01]  /*203b0*/  ISETP.GE.U32.AND P2, PT, R21, 0x7fffff21, PT ;  /* 0x7fffff211500780c */ /* 0x000fe20003f46070 */
[----:B------:R1:W-:Y:S01]  /*203c0*/  LDGSTS.E [R2+-0x6e200], [R38.64], !P0 ;  /* 0x91e0000026027fae */ /* 0x0003e2000c121844 */
[C---:B------:R-:W-:Y:S02]  /*203d0*/  IADD3 R21, R139.reuse, -0xa8, RZ ;  /* 0xffffff588b157810 */ /* 0x040fe40007ffe0ff */
[----:B------:R-:W-:Y:S02]  /*203e0*/  ISETP.GE.U32.AND P3, PT, R22, 0x7fffff25, PT ;  /* 0x7fffff251600780c */ /* 0x000fe40003f66070 */
[----:B------:R-:W-:Y:S02]  /*203f0*/  IADD3 R22, R139, -0xa4, RZ ;  /* 0xffffff5c8b167810 */ /* 0x000fe40007ffe0ff */
[----:B------:R-:W-:-:S02]  /*20400*/  ISETP.GE.U32.AND P0, PT, R21, 0x7fffff19, PT ;  /* 0x7fffff191500780c */ /* 0x000fc40003f06070 */
[----:B------:R-:W-:Y:S02]  /*20410*/  IADD3 R21, R247, 0x100000, RZ ;  /* 0x00100000f7157810 */ /* 0x000fe40007ffe0ff */
[----:B------:R-:W-:Y:S02]  /*20420*/  ISETP.GE.U32.AND P4, PT, R22, 0x7fffff1d, PT ;  /* 0x7fffff1d1600780c */ /* 0x000fe40003f86070 */
[C---:B------:R-:W-:Y:S01]  /*20430*/  IADD3 R23, R139.reuse, -0xac, RZ ;  /* 0xffffff548b177810 */ /* 0x040fe20007ffe0ff */
[----:B------:R1:W-:Y:S01]  /*20440*/  LDGSTS.E [R21+-0x6da00], [R36.64], !P5 ;  /* 0x9260000024157fae */ /* 0x0003e2000e921844 */
[----:B------:R-:W-:Y:S01]  /*20450*/  IADD3 R22, R139, -0xb0, RZ ;  /* 0xffffff508b167810 */ /* 0x000fe20007ffe0ff */
[C---:B--2---:R-:W-:Y:S01]  /*20460*/  IMAD.WIDE R30, R0.reuse, 0x4, R126 ;  /* 0x00000004001e7825 */ /* 0x044fe200078e027e */
[----:B------:R-:W-:Y:S01]  /*20470*/  ISETP.GE.U32.AND P5, PT, R23, 0x7fffff15, PT ;  /* 0x7fffff151700780c */ /* 0x000fe20003fa6070 */
[----:B------:R4:W-:Y:S02]  /*20480*/  LDGSTS.E [R20+-0x6d200], [R34.64], !P6 ;  /* 0x92e0000022147fae */ /* 0x0009e4000f121844 */
[----:B-----5:R-:W-:-:S02]  /*20490*/  IMAD.WIDE R28, R0, 0x4, R128 ;  /* 0x00000004001c7825 */ /* 0x020fc400078e0280 */
[----:B------:R2:W-:Y:S01]  /*204a0*/  LDGSTS.E [R2+-0x6ca00], [R32.64], !P3 ;  /* 0x9360000020027fae */ /* 0x0005e2000d921844 */
[----:B-1----:R-:W-:-:S03]  /*204b0*/  IADD3 R21, R139, -0xb4, RZ ;  /* 0xffffff4c8b157810 */ /* 0x002fc60007ffe0ff */
[----:B------:R4:W-:Y:S01]  /*204c0*/  LDGSTS.E [R20+-0x6c200], [R30.64], !P2 ;  /* 0x93e000001e147fae */ /* 0x0009e2000d121844 */
[----:B------:R-:W-:Y:S02]  /*204d0*/  ISETP.GE.U32.AND P6, PT, R22, 0x7fffff11, PT ;  /* 0x7fffff111600780c */ /* 0x000fe40003fc6070 */
[----:B------:R-:W-:Y:S01]  /*204e0*/  ISETP.GE.U32.AND P3, PT, R21, 0x7fffff0d, PT ;  /* 0x7fffff0d1500780c */ /* 0x000fe20003f66070 */
[----:B------:R1:W-:Y:S01]  /*204f0*/  LDGSTS.E [R2+-0x6ba00], [R28.64], !P4 ;  /* 0x946000001c027fae */ /* 0x0003e2000e121844 */
[C---:B------:R-:W-:Y:S02]  /*20500*/  IADD3 R21, R139.reuse, -0xbc, RZ ;  /* 0xffffff448b157810 */ /* 0x040fe40007ffe0ff */
[----:B------:R-:W-:Y:S01]  /*20510*/  IADD3 R22, R139, -0xb8, RZ ;  /* 0xffffff488b167810 */ /* 0x000fe20007ffe0ff */
[----:B------:R-:W5:Y:S01]  /*20520*/  S2R R246, SR_TID.X ;  /* 0x0000000000f67919 */ /* 0x000f620000002100 */
[----:B------:R-:W-:Y:S01]  /*20530*/  ISETP.GE.U32.AND P4, PT, R21, 0x7fffff05, PT ;  /* 0x7fffff051500780c */ /* 0x000fe20003f86070 */
[----:B------:R-:W-:Y:S01]  /*20540*/  IMAD.WIDE R26, R0, 0x4, R130 ;  /* 0x00000004001a7825 */ /* 0x000fe200078e0282 */
[----:B------:R-:W-:Y:S01]  /*20550*/  IADD3 R21, R247, 0x100000, RZ ;  /* 0x00100000f7157810 */ /* 0x000fe20007ffe0ff */
[----:B------:R-:W-:Y:S01]  /*20560*/  STL.64 [R1+0x1580], R36 ;  /* 0x0015802401007387 */ /* 0x000fe20000100a00 */
[----:B------:R-:W-:-:S03]  /*20570*/  ISETP.GE.U32.AND P2, PT, R22, 0x7fffff09, PT ;  /* 0x7fffff091600780c */ /* 0x000fc60003f46070 */
[----:B------:R-:W-:Y:S04]  /*20580*/  STL.64 [R1+0x1588], R34 ;  /* 0x0015882201007387 */ /* 0x000fe80000100a00 */
[----:B------:R-:W-:Y:S04]  /*20590*/  STL.64 [R1+0x1590], R32 ;  /* 0x0015902001007387 */ /* 0x000fe80000100a00 */
[----:B------:R-:W-:Y:S04]  /*205a0*/  STL.64 [R1+0x1598], R30 ;  /* 0x0015981e01007387 */ /* 0x000fe80000100a00 */
[----:B------:R-:W-:Y:S01]  /*205b0*/  STL.64 [R1+0x15a0], R28 ;  /* 0x0015a01c01007387 */ /* 0x000fe20000100a00 */
[----:B------:R-:W-:-:S03]  /*205c0*/  IMAD.WIDE R18, R0, 0x4, R18 ;  /* 0x0000000400127825 */ /* 0x000fc600078e0212 */
[----:B------:R1:W-:Y:S04]  /*205d0*/  LDGSTS.E [R21+-0x6b200], [R26.64], !P0 ;  /* 0x94e000001a157fae */ /* 0x0003e8000c121844 */
[----:B------:R1:W-:Y:S01]  /*205e0*/  STL.64 [R1+0x15a8], R26 ;  /* 0x0015a81a01007387 */ /* 0x0003e20000100a00 */
[----:B------:R-:W-:Y:S01]  /*205f0*/  IADD3 R252, R139, -0xc1, RZ ;  /* 0xffffff3f8bfc7810 */ /* 0x000fe20007ffe0ff */
[----:B------:R-:W-:Y:S02]  /*20600*/  IMAD.MOV.U32 R138, RZ, RZ, c[0x0][0x180] ;  /* 0x00006000ff8a7624 */ /* 0x000fe400078e00ff */
[----:B------:R-:W-:Y:S01]  /*20610*/  IMAD.WIDE R16, R0, 0x4, R16 ;  /* 0x0000000400107825 */ /* 0x000fe200078e0210 */
[----:B-----5:R-:W-:Y:S02]  /*20620*/  LOP3.LUT R246, R246, 0x3f, RZ, 0xc0, !PT ;  /* 0x0000003ff6f67812 */ /* 0x020fe400078ec0ff */
[----:B------:R-:W-:-:S02]  /*20630*/  IADD3 R138, R138, -0x80, RZ ;  /* 0xffffff808a8a7810 */ /* 0x000fc40007ffe0ff */
[----:B-1----:R-:W-:Y:S02]  /*20640*/  IADD3 R27, R247, 0x100000, RZ ;  /* 0x00100000f71b7810 */ /* 0x002fe40007ffe0ff */
[----:B------:R-:W-:Y:S02]  /*20650*/  ISETP.GE.AND P0, PT, R246, R138, PT ;  /* 0x0000008af600720c */ /* 0x000fe40003f06270 */
[C---:B------:R-:W-:Y:S02]  /*20660*/  IADD3 R26, R139.reuse, -0xc0, RZ ;  /* 0xffffff408b1a7810 */ /* 0x040fe40007ffe0ff */
[----:B------:R-:W-:Y:S01]  /*20670*/  IADD3 R28, R139, -0xc2, RZ ;  /* 0xffffff3e8b1c7810 */ /* 0x000fe20007ffe0ff */
[----:B------:R-:W-:-:S05]  /*20680*/  IMAD.MOV.U32 R246, RZ, RZ, 0x3f ;  /* 0x0000003ffff67424 */ /* 0x000fca00078e00ff */
[----:B------:R-:W-:Y:S01]  /*20690*/  IADD3 R246, R246, c[0x0][0x180], RZ ;  /* 0x00006000f6f67a10 */ /* 0x000fe20007ffe0ff */
[----:B---3--:R-:W-:-:S04]  /*206a0*/  IMAD.WIDE R24, R0, 0x4, R132 ;  /* 0x0000000400187825 */ /* 0x008fc800078e0284 */
[C---:B------:R-:W-:Y:S01]  /*206b0*/  IMAD.WIDE R22, R0.reuse, 0x4, R134 ;  /* 0x0000000400167825 */ /* 0x040fe200078e0286 */
[----:B------:R4:W-:Y:S04]  /*206c0*/  LDGSTS.E [R20+-0x6aa00], [R24.64], !P5 ;  /* 0x9560000018147fae */ /* 0x0009e8000e921844 */
[----:B------:R-:W-:Y:S04]  /*206d0*/  STL.64 [R1+0x15b0], R24 ;  /* 0x0015b01801007387 */ /* 0x000fe80000100a00 */
[----:B------:R-:W-:Y:S01]  /*206e0*/  STL.64 [R1+0x15b8], R22 ;  /* 0x0015b81601007387 */ /* 0x000fe20000100a00 */
[----:B----4-:R-:W-:-:S03]  /*206f0*/  IMAD.WIDE R20, R0, 0x4, R136 ;  /* 0x0000000400147825 */ /* 0x010fc600078e0288 */
[----:B------:R-:W3:Y:S04]  /*20700*/  LDL.LU.64 R126, [R1+0x920] ;  /* 0x00092000017e7983 */ /* 0x000ee80000300a00 */
[----:B------:R-:W4:Y:S04]  /*20710*/  LDL.LU.64 R128, [R1+0x918] ;  /* 0x0009180001807983 */ /* 0x000f280000300a00 */
[----:B------:R-:W-:Y:S04]  /*20720*/  STL.64 [R1+0x15c0], R20 ;  /* 0x0015c01401007387 */ /* 0x000fe80000100a00 */
[----:B------:R1:W-:Y:S04]  /*20730*/  STL.64 [R1+0x15c8], R18 ;  /* 0x0015c81201007387 */ /* 0x0003e80000100a00 */
[----:B------:R-:W5:Y:S01]  /*20740*/  LDL.LU.64 R134, [R1+0x910] ;  /* 0x0009100001867983 */ /* 0x000f620000300a00 */
[----:B------:R-:W-:-:S03]  /*20750*/  ISETP.GE.U32.AND P5, PT, R252, 0x7fffff00, PT ;  /* 0x7fffff00fc00780c */ /* 0x000fc60003fa6070 */
[----:B------:R-:W3:Y:S01]  /*20760*/  LDL.LU.64 R130, [R1+0x908] ;  /* 0x0009080001827983 */ /* 0x000ee20000300a00 */
[----:B------:R-:W-:-:S03]  /*20770*/  IADD3 R252, R247, 0x100000, RZ ;  /* 0x00100000f7fc7810 */ /* 0x000fc60007ffe0ff */
[----:B------:R-:W3:Y:S04]  /*20780*/  LDL.LU.64 R136, [R1+0x900] ;  /* 0x0009000001887983 */ /* 0x000ee80000300a00 */
[----:B------:R2:W-:Y:S04]  /*20790*/  LDGSTS.E [R2+-0x6a200], [R22.64], !P6 ;  /* 0x95e0000016027fae */ /* 0x0005e8000f121844 */
[----:B------:R1:W-:Y:S04]  /*207a0*/  LDGSTS.E [R27+-0x69a00], [R20.64], !P3 ;  /* 0x96600000141b7fae */ /* 0x0003e8000d921844 */
[----:B------:R1:W-:Y:S04]  /*207b0*/  LDGSTS.E [R252+-0x69200], [R18.64], !P2 ;  /* 0x96e0000012fc7fae */ /* 0x0003e8000d121844 */
[----:B------:R2:W-:Y:S04]  /*207c0*/  LDGSTS.E [R2+-0x68a00], [R16.64], !P4 ;  /* 0x9760000010027fae */ /* 0x0005e8000e121844 */
[----:B------:R2:W-:Y:S01]  /*207d0*/  STL.64 [R1+0x15d0], R16 ;  /* 0x0015d01001007387 */ /* 0x0005e20000100a00 */
[----:B-1----:R-:W-:-:S02]  /*207e0*/  IADD3 R19, R139, -0xc3, RZ ;  /* 0xffffff3d8b137810 */ /* 0x002fc40007ffe0ff */
[C---:B------:R-:W-:Y:S02]  /*207f0*/  IADD3 R18, R139.reuse, -0xc5, RZ ;  /* 0xffffff3b8b127810 */ /* 0x040fe40007ffe0ff */
[----:B--2---:R-:W-:Y:S02]  /*20800*/  IADD3 R16, R139, -0xc9, RZ ;  /* 0xffffff378b107810 */ /* 0x004fe40007ffe0ff */
[----:B------:R-:W2:Y:S04]  /*20810*/  LDL.LU.64 R138, [R1+0x8f8] ;  /* 0x0008f800018a7983 */ /* 0x000ea80000300a00 */
[----:B------:R-:W3:Y:S04]  /*20820*/  LDL.LU.64 R120, [R1+0x8f0] ;  /* 0x0008f00001787983 */ /* 0x000ee80000300a00 */
[----:B------:R-:W3:Y:S01]  /*20830*/  LDL.LU.64 R132, [R1+0x8e8] ;  /* 0x0008e80001847983 */ /* 0x000ee20000300a00 */
[----:B------:R-:W-:-:S03]  /*20840*/  ISETP.GT.AND P3, PT, R246, 0xbf, PT ;  /* 0x000000bff600780c */ /* 0x000fc60003f64270 */
[----:B------:R-:W3:Y:S01]  /*20850*/  LDL.LU.64 R246, [R1+0x8e0] ;  /* 0x0008e00001f67983 */ /* 0x000ee20000300a00 */
[----:B------:R-:W-:Y:S01]  /*20860*/  ISETP.GE.U32.AND P2, PT, R26, 0x7fffff01, PT ;  /* 0x7fffff011a00780c */ /* 0x000fe20003f46070 */
[----:B------:R-:W-:Y:S02]  /*20870*/  IMAD.WIDE R14, R0, 0x4, R14 ;  /* 0x00000004000e7825 */ /* 0x000fe400078e020e */
[----:B------:R-:W4:Y:S01]  /*20880*/  LDL.LU.64 R122, [R1+0x8d8] ;  /* 0x0008d800017a7983 */ /* 0x000f220000300a00 */
[----:B------:R-:W-:Y:S02]  /*20890*/  SEL R2, RZ, 0x4, P0 ;  /* 0x00000004ff027807 */ /* 0x000fe40000000000 */
[----:B------:R-:W-:Y:S01]  /*208a0*/  ISETP.GE.U32.AND P0, PT, R16, 0x7ffffef8, PT ;  /* 0x7ffffef81000780c */ /* 0x000fe20003f06070 */
[----:B------:R-:W4:Y:S04]  /*208b0*/  LDL.LU.64 R124, [R1+0x8d0] ;  /* 0x0008d000017c7983 */ /* 0x000f280000300a00 */
[----:B------:R4:W-:Y:S04]  /*208c0*/  STL.64 [R1+0x15d8], R14 ;  /* 0x0015d80e01007387 */ /* 0x0009e80000100a00 */
[----:B------:R4:W-:Y:S01]  /*208d0*/  LDGSTS.E [R252+-0x68200], [R14.64], !P2 ;  /* 0x97e000000efc7fae */ /* 0x0009e2000d121844 */
[----:B-----5:R-:W-:-:S04]  /*208e0*/  IMAD.WIDE R42, R3, 0x4, R134 ;  /* 0x00000004032a7825 */ /* 0x020fc800078e0286 */
[----:B--2---:R-:W-:-:S04]  /*208f0*/  IMAD.WIDE R44, R3, 0x4, R138 ;  /* 0x00000004032c7825 */ /* 0x004fc800078e028a */
[C---:B---3--:R-:W-:Y:S01]  /*20900*/  IMAD.WIDE R46, R3.reuse, 0x4, R246 ;  /* 0x00000004032e7825 */ /* 0x048fe200078e02f6 */
[----:B------:R-:W-:Y:S01]  /*20910*/  SEL R2, R2, RZ, P3 ;  /* 0x000000ff02027207 */ /* 0x000fe20001800000 */
[----:B------:R-:W0:Y:S02]  /*20920*/  LDGDEPBAR ;  /* 0x00000000000079af */ /* 0x000e240000000000 */
[----:B------:R-:W-:-:S04]  /*20930*/  IMAD.WIDE R16, R3, 0x4, R126 ;  /* 0x0000000403107825 */ /* 0x000fc800078e027e */
[C---:B----4-:R-:W-:Y:S02]  /*20940*/  IMAD.WIDE R14, R3.reuse, 0x4, R128 ;  /* 0x00000004030e7825 */ /* 0x050fe400078e0280 */
[----:B------:R-:W2:Y:S04]  /*20950*/  LDL.LU.64 R128, [R1+0x8c8] ;  /* 0x0008c80001807983 */ /* 0x000ea80000300a00 */
[----:B------:R1:W-:Y:S04]  /*20960*/  STL.64 [R1+0x488], R16 ;  /* 0x0004881001007387 */ /* 0x0003e80000100a00 */
[----:B------:R3:W-:Y:S04]  /*20970*/  STL.64 [R1+0x550], R14 ;  /* 0x0005500e01007387 */ /* 0x0007e80000100a00 */
[----:B------:R-:W4:Y:S01]  /*20980*/  LDL.LU.64 R134, [R1+0x8c0] ;  /* 0x0008c00001867983 */ /* 0x000f220000300a00 */
[----:B-1----:R-:W-:-:S03]  /*20990*/  IMAD.WIDE R16, R3, 0x4, R130 ;  /* 0x0000000403107825 */ /* 0x002fc600078e0282 */
[----:B------:R-:W5:Y:S01]  /*209a0*/  LDL.LU.64 R126, [R1+0x8b8] ;  /* 0x0008b800017e7983 */ /* 0x000f620000300a00 */
[----:B---3--:R-:W-:-:S03]  /*209b0*/  IMAD.WIDE R14, R3, 0x4, R136 ;  /* 0x00000004030e7825 */ /* 0x008fc600078e0288 */
[----:B------:R1:W-:Y:S04]  /*209c0*/  STL.64 [R1+0x480], R16 ;  /* 0x0004801001007387 */ /* 0x0003e80000100a00 */
[----:B------:R-:W3:Y:S04]  /*209d0*/  LDL.LU.64 R130, [R1+0x8b0] ;  /* 0x0008b00001827983 */ /* 0x000ee80000300a00 */
[----:B------:R-:W-:Y:S04]  /*209e0*/  STL.64 [R1+0x618], R42 ;  /* 0x0006182a01007387 */ /* 0x000fe80000100a00 */
[----:B------:R1:W-:Y:S04]  /*209f0*/  STL.64 [R1+0x548], R14 ;  /* 0x0005480e01007387 */ /* 0x0003e80000100a00 */
[----:B------:R-:W-:Y:S04]  /*20a00*/  STL.64 [R1+0x15e0], R42 ;  /* 0x0015e02a01007387 */ /* 0x000fe80000100a00 */
[----:B------:R-:W3:Y:S01]  /*20a10*/  LDL.LU.64 R136, [R1+0x8a8] ;  /* 0x0008a80001887983 */ /* 0x000ee20000300a00 */
[----:B-1----:R-:W-:-:S03]  /*20a20*/  IMAD.WIDE R16, R3, 0x4, R120 ;  /* 0x0000000403107825 */ /* 0x002fc600078e0278 */
[----:B------:R-:W3:Y:S04]  /*20a30*/  LDL.LU.64 R138, [R1+0x8a0] ;  /* 0x0008a000018a7983 */ /* 0x000ee80000300a00 */
[----:B------:R-:W3:Y:S01]  /*20a40*/  LDL.LU.64 R116, [R1+0x898] ;  /* 0x0008980001747983 */ /* 0x000ee20000300a00 */
[----:B------:R-:W-:-:S03]  /*20a50*/  IMAD.WIDE R14, R3, 0x4, R132 ;  /* 0x00000004030e7825 */ /* 0x000fc600078e0284 */
[----:B------:R1:W-:Y:S04]  /*20a60*/  STL.64 [R1+0x478], R16 ;  /* 0x0004781001007387 */ /* 0x0003e80000100a00 */
[----:B------:R-:W3:Y:S04]  /*20a70*/  LDL.LU.64 R120, [R1+0x890] ;  /* 0x0008900001787983 */ /* 0x000ee80000300a00 */
[----:B------:R-:W3:Y:S04]  /*20a80*/  LDL.LU.64 R132, [R1+0x888] ;  /* 0x0008880001847983 */ /* 0x000ee80000300a00 */
[----:B------:R1:W-:Y:S04]  /*20a90*/  STL.64 [R1+0x540], R14 ;  /* 0x0005400e01007387 */ /* 0x0003e80000100a00 */
[----:B------:R-:W-:Y:S04]  /*20aa0*/  STL.64 [R1+0x610], R44 ;  /* 0x0006102c01007387 */ /* 0x000fe80000100a00 */
[----:B------:R-:W-:Y:S04]  /*20ab0*/  STL.64 [R1+0x15e8], R44 ;  /* 0x0015e82c01007387 */ /* 0x000fe80000100a00 */
[----:B------:R-:W3:Y:S01]  /*20ac0*/  LDL.LU.64 R246, [R1+0x880] ;  /* 0x0008800001f67983 */ /* 0x000ee20000300a00 */
[----:B-1----:R-:W-:-:S03]  /*20ad0*/  IMAD.WIDE R16, R3, 0x4, R122 ;  /* 0x0000000403107825 */ /* 0x002fc600078e027a */
[----:B------:R-:W3:Y:S01]  /*20ae0*/  LDL.LU.64 R118, [R1+0x878] ;  /* 0x0008780001767983 */ /* 0x000ee20000300a00 */
[----:B------:R-:W-:-:S03]  /*20af0*/  IMAD.WIDE R14, R3, 0x4, R124 ;  /* 0x00000004030e7825 */ /* 0x000fc600078e027c */
[----:B------:R4:W-:Y:S04]  /*20b00*/  STL.64 [R1+0x470], R16 ;  /* 0x0004701001007387 */ /* 0x0009e80000100a00 */
[----:B------:R-:W3:Y:S04]  /*20b10*/  LDL.LU.64 R122, [R1+0x870] ;  /* 0x00087000017a7983 */ /* 0x000ee80000300a00 */
[----:B------:R-:W3:Y:S04]  /*20b20*/  LDL.LU.64 R124, [R1+0x868] ;  /* 0x00086800017c7983 */ /* 0x000ee80000300a00 */
[----:B------:R5:W-:Y:S04]  /*20b30*/  STL.64 [R1+0x538], R14 ;  /* 0x0005380e01007387 */ /* 0x000be80000100a00 */
[----:B------:R-:W-:Y:S04]  /*20b40*/  STL.64 [R1+0x608], R46 ;  /* 0x0006082e01007387 */ /* 0x000fe80000100a00 */
[----:B------:R-:W-:Y:S01]  /*20b50*/  STL.64 [R1+0x15f0], R46 ;  /* 0x0015f02e01007387 */ /* 0x000fe20000100a00 */
[----:B--2---:R-:W-:-:S03]  /*20b60*/  IMAD.WIDE R48, R3, 0x4, R128 ;  /* 0x0000000403307825 */ /* 0x004fc600078e0280 */
[----:B------:R-:W2:Y:S01]  /*20b70*/  LDL.LU.64 R128, [R1+0x860] ;  /* 0x0008600001807983 */ /* 0x000ea20000300a00 */
[----:B----4-:R-:W-:-:S03]  /*20b80*/  IMAD.WIDE R16, R3, 0x4, R134 ;  /* 0x0000000403107825 */ /* 0x010fc600078e0286 */
[----:B------:R-:W4:Y:S01]  /*20b90*/  LDL.LU.64 R134, [R1+0x858] ;  /* 0x0008580001867983 */ /* 0x000f220000300a00 */
[----:B-----5:R-:W-:-:S03]  /*20ba0*/  IMAD.WIDE R14, R3, 0x4, R126 ;  /* 0x00000004030e7825 */ /* 0x020fc600078e027e */
[----:B------:R-:W-:Y:S04]  /*20bb0*/  STL.64 [R1+0x468], R16 ;  /* 0x0004681001007387 */ /* 0x000fe80000100a00 */
[----:B------:R-:W5:Y:S04]  /*20bc0*/  LDL.LU.64 R126, [R1+0x850] ;  /* 0x00085000017e7983 */ /* 0x000f680000300a00 */
[----:B------:R-:W-:Y:S01]  /*20bd0*/  STL.64 [R1+0x600], R48 ;  /* 0x0006003001007387 */ /* 0x000fe20000100a00 */
[----:B---3--:R-:W-:-:S03]  /*20be0*/  IMAD.WIDE R50, R3, 0x4, R130 ;  /* 0x0000000403327825 */ /* 0x008fc600078e0282 */
[----:B------:R1:W-:Y:S04]  /*20bf0*/  STL.64 [R1+0x530], R14 ;  /* 0x0005300e01007387 */ /* 0x0003e80000100a00 */
[----:B------:R-:W-:Y:S04]  /*20c00*/  STL.64 [R1+0x15f8], R48 ;  /* 0x0015f83001007387 */ /* 0x000fe80000100a00 */
[----:B------:R-:W3:Y:S01]  /*20c10*/  LDL.LU.64 R130, [R1+0x848] ;  /* 0x0008480001827983 */ /* 0x000ee20000300a00 */
[----:B-1----:R-:W-:-:S03]  /*20c20*/  IMAD.WIDE R14, R3, 0x4, R136 ;  /* 0x00000004030e7825 */ /* 0x002fc600078e0288 */
[----:B------:R-:W5:Y:S01]  /*20c30*/  LDL.LU.64 R136, [R1+0x840] ;  /* 0x0008400001887983 */ /* 0x000f620000300a00 */
[----:B------:R-:W-:-:S03]  /*20c40*/  IMAD.WIDE R16, R3, 0x4, R138 ;  /* 0x0000000403107825 */ /* 0x000fc600078e028a */
[----:B------:R1:W-:Y:S04]  /*20c50*/  STL.64 [R1+0x3b8], R14 ;  /* 0x0003b80e01007387 */ /* 0x0003e80000100a00 */
[----:B------:R-:W5:Y:S04]  /*20c60*/  LDL.LU.64 R138, [R1+0x838] ;  /* 0x00083800018a7983 */ /* 0x000f680000300a00 */
[----:B------:R-:W-:Y:S01]  /*20c70*/  STL.64 [R1+0x460], R16 ;  /* 0x0004601001007387 */ /* 0x000fe20000100a00 */
[----:B-1----:R-:W-:-:S03]  /*20c80*/  IMAD.WIDE R14, R3, 0x4, R116 ;  /* 0x00000004030e7825 */ /* 0x002fc600078e0274 */
[----:B------:R-:W-:Y:S04]  /*20c90*/  STL.64 [R1+0x5f8], R50 ;  /* 0x0005f83201007387 */ /* 0x000fe80000100a00 */
[----:B------:R-:W-:Y:S04]  /*20ca0*/  STL.64 [R1+0x1600], R50 ;  /* 0x0016003201007387 */ /* 0x000fe80000100a00 */
[----:B------:R1:W-:Y:S01]  /*20cb0*/  STL.64 [R1+0x528], R14 ;  /* 0x0005280e01007387 */ /* 0x0003e20000100a00 */
[----:B------:R-:W-:-:S03]  /*20cc0*/  IMAD.WIDE R52, R3, 0x4, R120 ;  /* 0x0000000403347825 */ /* 0x000fc600078e0278 */
[----:B------:R-:W5:Y:S04]  /*20cd0*/  LDL.LU.64 R116, [R1+0x830] ;  /* 0x0008300001747983 */ /* 0x000f680000300a00 */
[----:B------:R-:W5:Y:S01]  /*20ce0*/  LDL.LU.64 R120, [R1+0x828] ;  /* 0x0008280001787983 */ /* 0x000f620000300a00 */
[----:B-1----:R-:W-:-:S05]  /*20cf0*/  IMAD.WIDE R14, R3, 0x4, R132 ;  /* 0x00000004030e7825 */ /* 0x002fca00078e0284 */
[----:B------:R1:W-:Y:S04]  /*20d00*/  STL.64 [R1+0x3b0], R14 ;  /* 0x0003b00e01007387 */ /* 0x0003e80000100a00 */
[----:B------:R-:W5:Y:S01]  /*20d10*/  LDL.LU.64 R132, [R1+0x820] ;  /* 0x0008200001847983 */ /* 0x000f620000300a00 */
[----:B------:R-:W-:-:S03]  /*20d20*/  IMAD.WIDE R16, R3, 0x4, R246 ;  /* 0x0000000403107825 */ /* 0x000fc600078e02f6 */
[----:B------:R-:W5:Y:S01]  /*20d30*/  LDL.LU.64 R246, [R1+0x818] ;  /* 0x0008180001f67983 */ /* 0x000f620000300a00 */
[----:B-1----:R-:W-:-:S03]  /*20d40*/  IMAD.WIDE R14, R3, 0x4, R118 ;  /* 0x00000004030e7825 */ /* 0x002fc600078e0276 */
[----:B------:R-:W-:Y:S04]  /*20d50*/  STL.64 [R1+0x458], R16 ;  /* 0x0004581001007387 */ /* 0x000fe80000100a00 */
        /* <DEDUP_REMOVED lines=9> */
[----:B--2---:R-:W-:-:S03]  /*20df0*/  IMAD.WIDE R16, R3, 0x4, R128 ;  /* 0x0000000403107825 */ /* 0x004fc600078e0280 */
[----:B------:R-:W2:Y:S04]  /*20e00*/  LDL.LU.64 R128, [R1+0x7f8] ;  /* 0x0007f80001807983 */ /* 0x000ea80000300a00 */
[----:B------:R-:W-:Y:S01]  /*20e10*/  STL.64 [R1+0x450], R16 ;  /* 0x0004501001007387 */ /* 0x000fe20000100a00 */
[----:B----4-:R-:W-:-:S03]  /*20e20*/  IMAD.WIDE R14, R3, 0x4, R134 ;  /* 0x00000004030e7825 */ /* 0x010fc600078e0286 */
[----:B------:R-:W4:Y:S04]  /*20e30*/  LDL.LU.64 R134, [R1+0x7f0] ;  /* 0x0007f00001867983 */ /* 0x000f280000300a00 */
[----:B------:R-:W-:Y:S04]  /*20e40*/  STL.64 [R1+0x5e8], R54 ;  /* 0x0005e83601007387 */ /* 0x000fe80000100a00 */
[----:B------:R3:W-:Y:S04]  /*20e50*/  STL.64 [R1+0x518], R14 ;  /* 0x0005180e01007387 */ /* 0x0007e80000100a00 */
[----:B------:R-:W-:Y:S04]  /*20e60*/  STL.64 [R1+0x1610], R54 ;  /* 0x0016103601007387 */ /* 0x000fe80000100a00 */
[----:B------:R-:W4:Y:S01]  /*20e70*/  LDL.LU.64 R124, [R1+0x7e8] ;  /* 0x0007e800017c7983 */ /* 0x000f220000300a00 */
[----:B---3--:R-:W-:-:S03]  /*20e80*/  IMAD.WIDE R14, R3, 0x4, R130 ;  /* 0x00000004030e7825 */ /* 0x008fc600078e0282 */
[----:B------:R-:W3:Y:S01]  /*20e90*/  LDL.LU.64 R130, [R1+0x7e0] ;  /* 0x0007e00001827983 */ /* 0x000ee20000300a00 */
[----:B-----5:R-:W-:-:S03]  /*20ea0*/  IMAD.WIDE R16, R3, 0x4, R136 ;  /* 0x0000000403107825 */ /* 0x020fc600078e0288 */
[----:B------:R1:W-:Y:S04]  /*20eb0*/  STL.64 [R1+0x3a0], R14 ;  /* 0x0003a00e01007387 */ /* 0x0003e80000100a00 */
[----:B------:R-:W5:Y:S01]  /*20ec0*/  LDL.LU.64 R136, [R1+0x7d8] ;  /* 0x0007d80001887983 */ /* 0x000f620000300a00 */
[----:B------:R-:W-:-:S03]  /*20ed0*/  IMAD.WIDE R56, R3, 0x4, R126 ;  /* 0x0000000403387825 */ /* 0x000fc600078e027e */
[----:B------:R-:W-:Y:S01]  /*20ee0*/  STL.64 [R1+0x448], R16 ;  /* 0x0004481001007387 */ /* 0x000fe20000100a00 */
[----:B-1----:R-:W-:-:S03]  /*20ef0*/  IMAD.WIDE R14, R3, 0x4, R138 ;  /* 0x00000004030e7825 */ /* 0x002fc600078e028a */
[----:B------:R-:W5:Y:S04]  /*20f00*/  LDL.LU.64 R118, [R1+0x7d0] ;  /* 0x0007d00001767983 */ /* 0x000f680000300a00 */
[----:B------:R-:W5:Y:S04]  /*20f10*/  LDL.LU.64 R126, [R1+0x7c8] ;  /* 0x0007c800017e7983 */ /* 0x000f680000300a00 */
[----:B------:R1:W-:Y:S04]  /*20f20*/  STL.64 [R1+0x510], R14 ;  /* 0x0005100e01007387 */ /* 0x0003e80000100a00 */
[----:B------:R-:W5:Y:S01]  /*20f30*/  LDL.LU.64 R138, [R1+0x7c0] ;  /* 0x0007c000018a7983 */ /* 0x000f620000300a00 */
[----:B------:R-:W-:-:S03]  /*20f40*/  IMAD.WIDE R58, R3, 0x4, R116 ;  /* 0x00000004033a7825 */ /* 0x000fc600078e0274 */
[----:B------:R-:W-:Y:S01]  /*20f50*/  STL.64 [R1+0x5e0], R56 ;  /* 0x0005e03801007387 */ /* 0x000fe20000100a00 */
[----:B-1----:R-:W-:-:S03]  /*20f60*/  IMAD.WIDE R14, R3, 0x4, R120 ;  /* 0x00000004030e7825 */ /* 0x002fc600078e0278 */
[----:B------:R-:W-:Y:S04]  /*20f70*/  STL.64 [R1+0x1618], R56 ;  /* 0x0016183801007387 */ /* 0x000fe80000100a00 */
[----:B------:R-:W5:Y:S01]  /*20f80*/  LDL.LU.64 R116, [R1+0x7b8] ;  /* 0x0007b80001747983 */ /* 0x000f620000300a00 */
[----:B------:R-:W-:-:S03]  /*20f90*/  IMAD.WIDE R16, R3, 0x4, R132 ;  /* 0x0000000403107825 */ /* 0x000fc600078e0284 */
[----:B------:R1:W-:Y:S04]  /*20fa0*/  STL.64 [R1+0x398], R14 ;  /* 0x0003980e01007387 */ /* 0x0003e80000100a00 */
[----:B------:R-:W-:Y:S04]  /*20fb0*/  STL.64 [R1+0x440], R16 ;  /* 0x0004401001007387 */ /* 0x000fe80000100a00 */
[----:B------:R-:W5:Y:S04]  /*20fc0*/  LDL.LU.64 R120, [R1+0x7b0] ;  /* 0x0007b00001787983 */ /* 0x000f680000300a00 */
[----:B------:R-:W5:Y:S01]  /*20fd0*/  LDL.LU.64 R132, [R1+0x7a8] ;  /* 0x0007a80001847983 */ /* 0x000f620000300a00 */
[----:B-1----:R-:W-:-:S05]  /*20fe0*/  IMAD.WIDE R14, R3, 0x4, R246 ;  /* 0x00000004030e7825 */ /* 0x002fca00078e02f6 */
[----:B------:R1:W-:Y:S04]  /*20ff0*/  STL.64 [R1+0x508], R14 ;  /* 0x0005080e01007387 */ /* 0x0003e80000100a00 */
[----:B------:R-:W5:Y:S04]  /*21000*/  LDL.LU.64 R246, [R1+0x7a0] ;  /* 0x0007a00001f67983 */ /* 0x000f680000300a00 */
[----:B------:R-:W-:Y:S01]  /*21010*/  STL.64 [R1+0x5d8], R58 ;  /* 0x0005d83a01007387 */ /* 0x000fe20000100a00 */
[----:B-1----:R-:W-:-:S03]  /*21020*/  IMAD.WIDE R14, R3, 0x4, R114 ;  /* 0x00000004030e7825 */ /* 0x002fc600078e0272 */
[----:B------:R-:W-:Y:S01]  /*21030*/  STL.64 [R1+0x1620], R58 ;  /* 0x0016203a01007387 */ /* 0x000fe20000100a00 */
[----:B------:R-:W-:-:S04]  /*21040*/  IMAD.WIDE R60, R3, 0x4, R112 ;  /* 0x00000004033c7825 */ /* 0x000fc800078e0270 */
[C---:B------:R-:W-:Y:S02]  /*21050*/  IMAD.WIDE R16, R3.reuse, 0x4, R122 ;  /* 0x0000000403107825 */ /* 0x040fe400078e027a */
[----:B------:R-:W5:Y:S04]  /*21060*/  LDL.LU.64 R122, [R1+0x798] ;  /* 0x00079800017a7983 */ /* 0x000f680000300a00 */
[----:B------:R2:W-:Y:S04]  /*21070*/  STL.64 [R1+0x390], R14 ;  /* 0x0003900e01007387 */ /* 0x0005e80000100a00 */
[----:B------:R-:W-:Y:S01]  /*21080*/  STL.64 [R1+0x438], R16 ;  /* 0x0004381001007387 */ /* 0x000fe20000100a00 */
[----:B--2---:R-:W-:-:S03]  /*21090*/  IMAD.WIDE R14, R3, 0x4, R128 ;  /* 0x00000004030e7825 */ /* 0x004fc600078e0280 */
[----:B------:R-:W2:Y:S04]  /*210a0*/  LDL.LU.64 R128, [R1+0x790] ;  /* 0x0007900001807983 */ /* 0x000ea80000300a00 */
[----:B------:R-:W-:Y:S04]  /*210b0*/  STL.64 [R1+0x5d0], R60 ;  /* 0x0005d03c01007387 */ /* 0x000fe80000100a00 */
[----:B------:R1:W-:Y:S01]  /*210c0*/  STL.64 [R1+0x500], R14 ;  /* 0x0005000e01007387 */ /* 0x0003e20000100a00 */
[----:B----4-:R-:W-:-:S03]  /*210d0*/  IMAD.WIDE R62, R3, 0x4, R134 ;  /* 0x00000004033e7825 */ /* 0x010fc600078e0286 */
[----:B------:R-:W-:Y:S04]  /*210e0*/  STL.64 [R1+0x1628], R60 ;  /* 0x0016283c01007387 */ /* 0x000fe80000100a00 */
[----:B------:R-:W4:Y:S01]  /*210f0*/  LDL.LU.64 R134, [R1+0x788] ;  /* 0x0007880001867983 */ /* 0x000f220000300a00 */
[----:B-1----:R-:W-:-:S03]  /*21100*/  IMAD.WIDE R14, R3, 0x4, R124 ;  /* 0x00000004030e7825 */ /* 0x002fc600078e027c */
[----:B------:R-:W4:Y:S04]  /*21110*/  LDL.LU.64 R124, [R1+0x780] ;  /* 0x00078000017c7983 */ /* 0x000f280000300a00 */
[----:B------:R5:W-:Y:S01]  /*21120*/  STL.64 [R1+0x388], R14 ;  /* 0x0003880e01007387 */ /* 0x000be20000100a00 */
[----:B---3--:R-:W-:-:S03]  /*21130*/  IMAD.WIDE R16, R3, 0x4, R130 ;  /* 0x0000000403107825 */ /* 0x008fc600078e0282 */
[----:B------:R-:W3:Y:S04]  /*21140*/  LDL.LU.64 R130, [R1+0x778] ;  /* 0x0007780001827983 */ /* 0x000ee80000300a00 */
[----:B------:R1:W-:Y:S01]  /*21150*/  STL.64 [R1+0x430], R16 ;  /* 0x0004301001007387 */ /* 0x0003e20000100a00 */
[----:B-----5:R-:W-:-:S03]  /*21160*/  IMAD.WIDE R14, R3, 0x4, R136 ;  /* 0x00000004030e7825 */ /* 0x020fc600078e0288 */
[----:B------:R-:W5:Y:S04]  /*21170*/  LDL.LU.64 R136, [R1+0x770] ;  /* 0x0007700001887983 */ /* 0x000f680000300a00 */
[----:B------:R-:W-:Y:S01]  /*21180*/  STL.64 [R1+0x5c8], R62 ;  /* 0x0005c83e01007387 */ /* 0x000fe20000100a00 */
[----:B------:R-:W-:-:S03]  /*21190*/  IMAD.WIDE R64, R3, 0x4, R118 ;  /* 0x0000000403407825 */ /* 0x000fc600078e0276 */
[----:B------:R1:W-:Y:S02]  /*211a0*/  STL.64 [R1+0x4f8], R14 ;  /* 0x0004f80e01007387 */ /* 0x0003e40000100a00 */
[C---:B-1----:R-:W-:Y:S02]  /*211b0*/  IMAD.WIDE R16, R3.reuse, 0x4, R126 ;  /* 0x0000000403107825 */ /* 0x042fe400078e027e */
[----:B------:R-:W-:Y:S04]  /*211c0*/  STL.64 [R1+0x1630], R62 ;  /* 0x0016303e01007387 */ /* 0x000fe80000100a00 */
[----:B------:R-:W5:Y:S01]  /*211d0*/  LDL.LU.64 R118, [R1+0x768] ;  /* 0x0007680001767983 */ /* 0x000f620000300a00 */
[----:B------:R-:W-:-:S03]  /*211e0*/  IMAD.WIDE R14, R3, 0x4, R138 ;  /* 0x00000004030e7825 */ /* 0x000fc600078e028a */
[----:B------:R-:W-:Y:S04]  /*211f0*/  STL.64 [R1+0x380], R16 ;  /* 0x0003801001007387 */ /* 0x000fe80000100a00 */
[----:B------:R-:W5:Y:S04]  /*21200*/  LDL.LU.64 R126, [R1+0x760] ;  /* 0x00076000017e7983 */ /* 0x000f680000300a00 */
[----:B------:R1:W-:Y:S04]  /*21210*/  STL.64 [R1+0x428], R14 ;  /* 0x0004280e01007387 */ /* 0x0003e80000100a00 */
[----:B------:R-:W5:Y:S04]  /*21220*/  LDL.LU.64 R138, [R1+0x758] ;  /* 0x00075800018a7983 */ /* 0x000f680000300a00 */
[----:B------:R-:W-:Y:S01]  /*21230*/  STL.64 [R1+0x5c0], R64 ;  /* 0x0005c04001007387 */ /* 0x000fe20000100a00 */
[----:B-1----:R-:W-:-:S03]  /*21240*/  IMAD.WIDE R14, R3, 0x4, R116 ;  /* 0x00000004030e7825 */ /* 0x002fc600078e0274 */
[----:B------:R-:W-:Y:S04]  /*21250*/  STL.64 [R1+0x1638], R64 ;  /* 0x0016384001007387 */ /* 0x000fe80000100a00 */
[----:B------:R1:W-:Y:S01]  /*21260*/  STL.64 [R1+0x4f0], R14 ;  /* 0x0004f00e01007387 */ /* 0x0003e20000100a00 */
[----:B------:R-:W-:-:S03]  /*21270*/  IMAD.WIDE R66, R3, 0x4, R120 ;  /* 0x0000000403427825 */ /* 0x000fc600078e0278 */
[----:B------:R-:W5:Y:S01]  /*21280*/  LDL.LU.64 R120, [R1+0x750] ;  /* 0x0007500001787983 */ /* 0x000f620000300a00 */
[----:B------:R-:W-:-:S05]  /*21290*/  IMAD.WIDE R16, R3, 0x4, R132 ;  /* 0x0000000403107825 */ /* 0x000fca00078e0284 */
[----:B------:R-:W-:Y:S04]  /*212a0*/  STL.64 [R1+0x378], R16 ;  /* 0x0003781001007387 */ /* 0x000fe80000100a00 */
[----:B------:R-:W5:Y:S01]  /*212b0*/  LDL.LU.64 R112, [R1+0x748] ;  /* 0x0007480001707983 */ /* 0x000f620000300a00 */
[----:B-1----:R-:W-:-:S03]  /*212c0*/  IMAD.WIDE R14, R3, 0x4, R246 ;  /* 0x00000004030e7825 */ /* 0x002fc600078e02f6 */
[----:B------:R-:W5:Y:S04]  /*212d0*/  LDL.LU.64 R132, [R1+0x740] ;  /* 0x0007400001847983 */ /* 0x000f680000300a00 */
[----:B------:R1:W-:Y:S04]  /*212e0*/  STL.64 [R1+0x420], R14 ;  /* 0x0004200e01007387 */ /* 0x0003e80000100a00 */
[----:B------:R-:W5:Y:S04]  /*212f0*/  LDL.LU.64 R246, [R1+0x738] ;  /* 0x0007380001f67983 */ /* 0x000f680000300a00 */
[----:B------:R-:W-:Y:S01]  /*21300*/  STL.64 [R1+0x5b8], R66 ;  /* 0x0005b84201007387 */ /* 0x000fe20000100a00 */
[----:B-1----:R-:W-:-:S03]  /*21310*/  IMAD.WIDE R14, R3, 0x4, R122 ;  /* 0x00000004030e7825 */ /* 0x002fc600078e027a */
[----:B------:R-:W-:Y:S04]  /*21320*/  STL.64 [R1+0x1640], R66 ;  /* 0x0016404201007387 */ /* 0x000fe80000100a00 */
[----:B------:R4:W-:Y:S04]  /*21330*/  STL.64 [R1+0x4e8], R14 ;  /* 0x0004e80e01007387 */ /* 0x0009e80000100a00 */
[----:B------:R-:W5:Y:S01]  /*21340*/  LDL.LU.64 R114, [R1+0x730] ;  /* 0x0007300001727983 */ /* 0x000f620000300a00 */
[----:B------:R-:W-:Y:S02]  /*21350*/  ISETP.GE.U32.AND P4, PT, R19, 0x7ffffefe, PT ;  /* 0x7ffffefe1300780c */ /* 0x000fe40003f86070 */
[----:B------:R-:W-:Y:S01]  /*21360*/  ISETP.GE.U32.AND P3, PT, R18, 0x7ffffefc, PT ;  /* 0x7ffffefc1200780c */ /* 0x000fe20003f66070 */
[----:B--2---:R-:W-:-:S02]  /*21370*/  IMAD.WIDE R68, R3, 0x4, R128 ;  /* 0x0000000403447825 */ /* 0x004fc400078e0280 */
[----:B------:R-:W2:Y:S02]  /*21380*/  LDL.LU.64 R128, [R1+0x728] ;  /* 0x0007280001807983 */ /* 0x000ea40000300a00 */
[C---:B----4-:R-:W-:Y:S02]  /*21390*/  IMAD.WIDE R14, R3.reuse, 0x4, R134 ;  /* 0x00000004030e7825 */ /* 0x050fe400078e0286 */
[----:B------:R-:W4:Y:S04]  /*213a0*/  LDL.LU.64 R134, [R1+0x720] ;  /* 0x0007200001867983 */ /* 0x000f280000300a00 */
[----:B------:R3:W-:Y:S04]  /*213b0*/  STL.64 [R1+0x370], R14 ;  /* 0x0003700e01007387 */ /* 0x0007e80000100a00 */
[----:B------:R-:W4:Y:S01]  /*213c0*/  LDL.LU.64 R122, [R1+0x718] ;  /* 0x00071800017a7983 */ /* 0x000f220000300a00 */
[----:B------:R-:W-:-:S05]  /*213d0*/  IMAD.WIDE R16, R3, 0x4, R124 ;  /* 0x0000000403107825 */ /* 0x000fca00078e027c */
[----:B------:R1:W-:Y:S01]  /*213e0*/  STL.64 [R1+0x418], R16 ;  /* 0x0004181001007387 */ /* 0x0003e20000100a00 */
[----:B---3--:R-:W-:-:S03]  /*213f0*/  IMAD.WIDE R14, R3, 0x4, R130 ;  /* 0x00000004030e7825 */ /* 0x008fc600078e0282 */
[----:B------:R-:W3:Y:S04]  /*21400*/  LDL.LU.64 R130, [R1+0x710] ;  /* 0x0007100001827983 */ /* 0x000ee80000300a00 */
[----:B------:R-:W-:Y:S04]  /*21410*/  STL.64 [R1+0x5b0], R68 ;  /* 0x0005b04401007387 */ /* 0x000fe80000100a00 */
[----:B------:R1:W-:Y:S04]  /*21420*/  STL.64 [R1+0x4e0], R14 ;  /* 0x0004e00e01007387 */ /* 0x0003e80000100a00 */
[----:B------:R-:W-:Y:S01]  /*21430*/  STL.64 [R1+0x1648], R68 ;  /* 0x0016484401007387 */ /* 0x000fe20000100a00 */
[----:B-----5:R-:W-:-:S03]  /*21440*/  IMAD.WIDE R70, R3, 0x4, R136 ;  /* 0x0000000403467825 */ /* 0x020fc600078e0288 */
[----:B------:R-:W5:Y:S04]  /*21450*/  LDL.LU.64 R116, [R1+0x708] ;  /* 0x0007080001747983 */ /* 0x000f680000300a00 */
[----:B------:R-:W5:Y:S01]  /*21460*/  LDL.LU.64 R124, [R1+0x700] ;  /* 0x00070000017c7983 */ /* 0x000f620000300a00 */
[----:B------:R-:W-:-:S03]  /*21470*/  IMAD.WIDE R18, R3, 0x4, R118 ;  /* 0x0000000403127825 */ /* 0x000fc600078e0276 */
[----:B------:R-:W5:Y:S04]  /*21480*/  LDL.LU.64 R136, [R1+0x6f8] ;  /* 0x0006f80001887983 */ /* 0x000f680000300a00 */
[----:B------:R1:W-:Y:S02]  /*21490*/  STL.64 [R1+0x368], R18 ;  /* 0x0003681201007387 */ /* 0x0003e40000100a00 */
[C---:B-1----:R-:W-:Y:S02]  /*214a0*/  IMAD.WIDE R16, R3.reuse, 0x4, R126 ;  /* 0x0000000403107825 */ /* 0x042fe400078e027e */
[----:B------:R-:W5:Y:S04]  /*214b0*/  LDL.LU.64 R118, [R1+0x6f0] ;  /* 0x0006f00001767983 */ /* 0x000f680000300a00 */
[----:B------:R1:W-:Y:S01]  /*214c0*/  STL.64 [R1+0x410], R16 ;  /* 0x0004101001007387 */ /* 0x0003e20000100a00 */
[----:B------:R-:W-:-:S03]  /*214d0*/  IMAD.WIDE R14, R3, 0x4, R138 ;  /* 0x00000004030e7825 */ /* 0x000fc600078e028a */
[----:B------:R-:W5:Y:S04]  /*214e0*/  LDL.LU.64 R138, [R1+0x6e8] ;  /* 0x0006e800018a7983 */ /* 0x000f680000300a00 */
[----:B------:R1:W-:Y:S04]  /*214f0*/  STL.64 [R1+0x4d8], R14 ;  /* 0x0004d80e01007387 */ /* 0x0003e80000100a00 */
[----:B------:R-:W5:Y:S04]  /*21500*/  LDL.LU.64 R126, [R1+0x6e0] ;  /* 0x0006e000017e7983 */ /* 0x000f680000300a00 */
[----:B------:R-:W-:Y:S01]  /*21510*/  STL.64 [R1+0x5a8], R70 ;  /* 0x0005a84601007387 */ /* 0x000fe20000100a00 */
[----:B------:R-:W-:-:S03]  /*21520*/  IMAD.WIDE R72, R3, 0x4, R120 ;  /* 0x0000000403487825 */ /* 0x000fc600078e0278 */
[----:B------:R-:W-:Y:S04]  /*21530*/  STL.64 [R1+0x1650], R70 ;  /* 0x0016504601007387 */ /* 0x000fe80000100a00 */
[----:B------:R-:W5:Y:S01]  /*21540*/  LDL.LU.64 R120, [R1+0x6d8] ;  /* 0x0006d80001787983 */ /* 0x000f620000300a00 */
[----:B------:R-:W-:-:S04]  /*21550*/  IMAD.WIDE R18, R3, 0x4, R112 ;  /* 0x0000000403127825 */ /* 0x000fc800078e0270 */
[C---:B-1----:R-:W-:Y:S01]  /*21560*/  IMAD.WIDE R16, R3.reuse, 0x4, R132 ;  /* 0x0000000403107825 */ /* 0x042fe200078e0284 */
[----:B------:R-:W-:Y:S04]  /*21570*/  STL.64 [R1+0x360], R18 ;  /* 0x0003601201007387 */ /* 0x000fe80000100a00 */
[----:B------:R-:W5:Y:S01]  /*21580*/  LDL.LU.64 R132, [R1+0x6d0] ;  /* 0x0006d00001847983 */ /* 0x000f620000300a00 */
[----:B------:R-:W-:-:S03]  /*21590*/  IMAD.WIDE R14, R3, 0x4, R246 ;  /* 0x00000004030e7825 */ /* 0x000fc600078e02f6 */
[----:B------:R-:W-:Y:S04]  /*215a0*/  STL.64 [R1+0x408], R16 ;  /* 0x0004081001007387 */ /* 0x000fe80000100a00 */
[----:B------:R-:W5:Y:S04]  /*215b0*/  LDL.LU.64 R246, [R1+0x6c8] ;  /* 0x0006c80001f67983 */ /* 0x000f680000300a00 */
[----:B------:R2:W-:Y:S04]  /*215c0*/  STL.64 [R1+0x4d0], R14 ;  /* 0x0004d00e01007387 */ /* 0x0005e80000100a00 */
[----:B------:R-:W-:Y:S04]  /*215d0*/  STL.64 [R1+0x5a0], R72 ;  /* 0x0005a04801007387 */ /* 0x000fe80000100a00 */
[----:B------:R-:W-:Y:S01]  /*215e0*/  STL.64 [R1+0x1658], R72 ;  /* 0x0016584801007387 */ /* 0x000fe20000100a00 */
[----:B------:R-:W-:-:S04]  /*215f0*/  IMAD.WIDE R74, R3, 0x4, R114 ;  /* 0x00000004034a7825 */ /* 0x000fc800078e0272 */
[C---:B--2---:R-:W-:Y:S02]  /*21600*/  IMAD.WIDE R14, R3.reuse, 0x4, R128 ;  /* 0x00000004030e7825 */ /* 0x044fe400078e0280 */
[----:B------:R-:W2:Y:S04]  /*21610*/  LDL.LU.64 R128, [R1+0x6c0] ;  /* 0x0006c00001807983 */ /* 0x000ea80000300a00 */
[----:B------:R1:W-:Y:S01]  /*21620*/  STL.64 [R1+0x358], R14 ;  /* 0x0003580e01007387 */ /* 0x0003e20000100a00 */
[----:B----4-:R-:W-:-:S03]  /*21630*/  IMAD.WIDE R16, R3, 0x4, R134 ;  /* 0x0000000403107825 */ /* 0x010fc600078e0286 */
[----:B------:R-:W4:Y:S04]  /*21640*/  LDL.LU.64 R134, [R1+0x6b8] ;  /* 0x0006b80001867983 */ /* 0x000f280000300a00 */
[----:B------:R3:W-:Y:S01]  /*21650*/  STL.64 [R1+0x400], R16 ;  /* 0x0004001001007387 */ /* 0x0007e20000100a00 */
[----:B-1----:R-:W-:-:S03]  /*21660*/  IMAD.WIDE R14, R3, 0x4, R122 ;  /* 0x00000004030e7825 */ /* 0x002fc600078e027a */
[----:B------:R-:W4:Y:S04]  /*21670*/  LDL.LU.64 R122, [R1+0x6b0] ;  /* 0x0006b000017a7983 */ /* 0x000f280000300a00 */
[----:B------:R-:W-:Y:S04]  /*21680*/  STL.64 [R1+0x598], R74 ;  /* 0x0005984a01007387 */ /* 0x000fe80000100a00 */
[----:B------:R1:W-:Y:S01]  /*21690*/  STL.64 [R1+0x4c8], R14 ;  /* 0x0004c80e01007387 */ /* 0x0003e20000100a00 */
[----:B---3--:R-:W-:-:S03]  /*216a0*/  IMAD.WIDE R76, R3, 0x4, R130 ;  /* 0x00000004034c7825 */ /* 0x008fc600078e0282 */
[----:B------:R-:W-:Y:S04]  /*216b0*/  STL.64 [R1+0x1660], R74 ;  /* 0x0016604a01007387 */ /* 0x000fe80000100a00 */
[----:B------:R-:W3:Y:S01]  /*216c0*/  LDL.LU.64 R130, [R1+0x6a8] ;  /* 0x0006a80001827983 */ /* 0x000ee20000300a00 */
[----:B-----5:R-:W-:-:S04]  /*216d0*/  IMAD.WIDE R18, R3, 0x4, R116 ;  /* 0x0000000403127825 */ /* 0x020fc800078e0274 */
[C---:B------:R-:W-:Y:S01]  /*216e0*/  IMAD.WIDE R16, R3.reuse, 0x4, R124 ;  /* 0x0000000403107825 */ /* 0x040fe200078e027c */
[----:B------:R-:W-:Y:S03]  /*216f0*/  STL.64 [R1+0x350], R18 ;  /* 0x0003501201007387 */ /* 0x000fe60000100a00 */
[C---:B-1----:R-:W-:Y:S01]  /*21700*/  IMAD.WIDE R14, R3.reuse, 0x4, R136 ;  /* 0x00000004030e7825 */ /* 0x042fe200078e0288 */
[----:B------:R-:W5:Y:S04]  /*21710*/  LDL.LU.64 R124, [R1+0x6a0] ;  /* 0x0006a000017c7983 */ /* 0x000f680000300a00 */
[----:B------:R1:W-:Y:S04]  /*21720*/  STL.64 [R1+0x3f8], R16 ;  /* 0x0003f81001007387 */ /* 0x0003e80000100a00 */
[----:B------:R-:W5:Y:S04]  /*21730*/  LDL.LU.64 R136, [R1+0x698] ;  /* 0x0006980001887983 */ /* 0x000f680000300a00 */
[----:B------:R1:W-:Y:S02]  /*21740*/  STL.64 [R1+0x4c0], R14 ;  /* 0x0004c00e01007387 */ /* 0x0003e40000100a00 */
[----:B-1----:R-:W-:-:S02]  /*21750*/  IMAD.WIDE R16, R3, 0x4, R138 ;  /* 0x0000000403107825 */ /* 0x002fc400078e028a */
[----:B------:R-:W-:Y:S04]  /*21760*/  STL.64 [R1+0x590], R76 ;  /* 0x0005904c01007387 */ /* 0x000fe80000100a00 */
[----:B------:R-:W-:Y:S01]  /*21770*/  STL.64 [R1+0x1668], R76 ;  /* 0x0016684c01007387 */ /* 0x000fe20000100a00 */
[----:B------:R-:W-:-:S03]  /*21780*/  IMAD.WIDE R14, R3, 0x4, R126 ;  /* 0x00000004030e7825 */ /* 0x000fc600078e027e */
[----:B------:R-:W5:Y:S04]  /*21790*/  LDL.LU.64 R138, [R1+0x690] ;  /* 0x00069000018a7983 */ /* 0x000f680000300a00 */
[----:B------:R-:W-:Y:S04]  /*217a0*/  STL.64 [R1+0x348], R16 ;  /* 0x0003481001007387 */ /* 0x000fe80000100a00 */
[----:B------:R-:W5:Y:S01]  /*217b0*/  LDL.LU.64 R126, [R1+0x688] ;  /* 0x00068800017e7983 */ /* 0x000f620000300a00 */
[----:B------:R-:W-:-:S03]  /*217c0*/  IMAD.WIDE R78, R3, 0x4, R118 ;  /* 0x00000004034e7825 */ /* 0x000fc600078e0276 */
[----:B------:R1:W-:Y:S01]  /*217d0*/  STL.64 [R1+0x3f0], R14 ;  /* 0x0003f00e01007387 */ /* 0x0003e20000100a00 */
[----:B------:R-:W-:-:S03]  /*217e0*/  IMAD.WIDE R74, R3, 0x4, R120 ;  /* 0x00000004034a7825 */ /* 0x000fc600078e0278 */
[----:B------:R-:W5:Y:S04]  /*217f0*/  LDL.LU.64 R120, [R1+0x680] ;  /* 0x0006800001787983 */ /* 0x000f680000300a00 */
[----:B------:R-:W-:Y:S04]  /*21800*/  STL.64 [R1+0x588], R78 ;  /* 0x0005884e01007387 */ /* 0x000fe80000100a00 */
[----:B------:R-:W-:Y:S01]  /*21810*/  STL.64 [R1+0x1670], R78 ;  /* 0x0016704e01007387 */ /* 0x000fe20000100a00 */
[----:B------:R-:W-:-:S03]  /*21820*/  IMAD.WIDE R80, R3, 0x4, R132 ;  /* 0x0000000403507825 */ /* 0x000fc600078e0284 */
[----:B------:R-:W5:Y:S01]  /*21830*/  LDL.LU.64 R132, [R1+0x678] ;  /* 0x0006780001847983 */ /* 0x000f620000300a00 */
[----:B-1----:R-:W-:-:S03]  /*21840*/  IMAD.WIDE R14, R3, 0x4, R246 ;  /* 0x00000004030e7825 */ /* 0x002fc600078e02f6 */
[----:B------:R-:W5:Y:S04]  /*21850*/  LDL.LU.64 R246, [R1+0x670] ;  /* 0x0006700001f67983 */ /* 0x000f680000300a00 */
[----:B------:R-:W-:Y:S04]  /*21860*/  STL.64 [R1+0x4b8], R74 ;  /* 0x0004b84a01007387 */ /* 0x000fe80000100a00 */
[----:B------:R2:W-:Y:S04]  /*21870*/  STL.64 [R1+0x340], R14 ;  /* 0x0003400e01007387 */ /* 0x0005e80000100a00 */
[----:B------:R-:W-:Y:S01]  /*21880*/  STL.64 [R1+0x1678], R74 ;  /* 0x0016784a01007387 */ /* 0x000fe20000100a00 */
[----:B--2---:R-:W-:-:S03]  /*21890*/  IMAD.WIDE R14, R3, 0x4, R128 ;  /* 0x00000004030e7825 */ /* 0x004fc600078e0280 */
[----:B------:R-:W2:Y:S04]  /*218a0*/  LDL.LU.64 R128, [R1+0x668] ;  /* 0x0006680001807983 */ /* 0x000ea80000300a00 */
[----:B------:R3:W-:Y:S01]  /*218b0*/  STL.64 [R1+0x3e8], R14 ;  /* 0x0003e80e01007387 */ /* 0x0007e20000100a00 */
[----:B----4-:R-:W-:-:S03]  /*218c0*/  IMAD.WIDE R72, R3, 0x4, R134 ;  /* 0x0000000403487825 */ /* 0x010fc600078e0286 */
[----:B------:R-:W4:Y:S04]  /*218d0*/  LDL.LU.64 R134, [R1+0x660] ;  /* 0x0006600001867983 */ /* 0x000f280000300a00 */
[----:B------:R-:W-:Y:S01]  /*218e0*/  STL.64 [R1+0x580], R80 ;  /* 0x0005805001007387 */ /* 0x000fe20000100a00 */
[----:B------:R-:W-:-:S03]  /*218f0*/  IMAD.WIDE R82, R3, 0x4, R122 ;  /* 0x0000000403527825 */ /* 0x000fc600078e027a */
[----:B------:R-:W-:Y:S04]  /*21900*/  STL.64 [R1+0x1680], R80 ;  /* 0x0016805001007387 */ /* 0x000fe80000100a00 */
[----:B------:R-:W4:Y:S01]  /*21910*/  LDL.LU.64 R122, [R1+0x658] ;  /* 0x00065800017a7983 */ /* 0x000f220000300a00 */
[----:B---3--:R-:W-:-:S03]  /*21920*/  IMAD.WIDE R14, R3, 0x4, R130 ;  /* 0x00000004030e7825 */ /* 0x008fc600078e0282 */
[----:B------:R-:W3:Y:S04]  /*21930*/  LDL.LU.64 R130, [R1+0x650] ;  /* 0x0006500001827983 */ /* 0x000ee80000300a00 */
[----:B------:R-:W-:Y:S04]  /*21940*/  STL.64 [R1+0x4b0], R72 ;  /* 0x0004b04801007387 */ /* 0x000fe80000100a00 */
[----:B------:R5:W-:Y:S04]  /*21950*/  STL.64 [R1+0x338], R14 ;  /* 0x0003380e01007387 */ /* 0x000be80000100a00 */
[----:B------:R-:W-:Y:S01]  /*21960*/  STL.64 [R1+0x1688], R72 ;  /* 0x0016884801007387 */ /* 0x000fe20000100a00 */
[----:B-----5:R-:W-:-:S03]  /*21970*/  IMAD.WIDE R14, R3, 0x4, R124 ;  /* 0x00000004030e7825 */ /* 0x020fc600078e027c */
[----:B------:R-:W5:Y:S01]  /*21980*/  LDL.LU.64 R124, [R1+0x648] ;  /* 0x00064800017c7983 */ /* 0x000f620000300a00 */
[----:B------:R-:W-:-:S03]  /*21990*/  IMAD.WIDE R70, R3, 0x4, R136 ;  /* 0x0000000403467825 */ /* 0x000fc600078e0288 */
[----:B------:R1:W-:Y:S04]  /*219a0*/  STL.64 [R1+0x3e0], R14 ;  /* 0x0003e00e01007387 */ /* 0x0003e80000100a00 */
        /* <DEDUP_REMOVED lines=10> */
[----:B-1----:R-:W-:-:S03]  /*21a50*/  IMAD.WIDE R14, R3, 0x4, R120 ;  /* 0x00000004030e7825 */ /* 0x002fc600078e0278 */
[----:B------:R-:W5:Y:S01]  /*21a60*/  LDL.LU.64 R120, [R1+0x628] ;  /* 0x0006280001787983 */ /* 0x000f620000300a00 */
[----:B------:R-:W-:-:S03]  /*21a70*/  IMAD.WIDE R68, R3, 0x4, R132 ;  /* 0x0000000403447825 */ /* 0x000fc600078e0284 */
[----:B------:R2:W-:Y:S04]  /*21a80*/  STL.64 [R1+0x3d8], R14 ;  /* 0x0003d80e01007387 */ /* 0x0005e80000100a00 */
[----:B------:R-:W5:Y:S01]  /*21a90*/  LDL.LU.64 R132, [R1+0x620] ;  /* 0x0006200001847983 */ /* 0x000f620000300a00 */
[----:B------:R-:W-:-:S03]  /*21aa0*/  IMAD.WIDE R86, R3, 0x4, R246 ;  /* 0x0000000403567825 */ /* 0x000fc600078e02f6 */
[----:B------:R-:W-:Y:S04]  /*21ab0*/  STL.64 [R1+0x570], R84 ;  /* 0x0005705401007387 */ /* 0x000fe80000100a00 */
[----:B------:R-:W-:Y:S04]  /*21ac0*/  STL.64 [R1+0x16a0], R84 ;  /* 0x0016a05401007387 */ /* 0x000fe80000100a00 */
[----:B------:R-:W5:Y:S04]  /*21ad0*/  LDL.LU.64 R246, [R1+0x310] ;  /* 0x0003100001f67983 */ /* 0x000f680000300a00 */
[----:B------:R-:W-:Y:S04]  /*21ae0*/  STL.64 [R1+0x4a0], R68 ;  /* 0x0004a04401007387 */ /* 0x000fe80000100a00 */
[----:B------:R-:W-:Y:S01]  /*21af0*/  STL.64 [R1+0x16a8], R68 ;  /* 0x0016a84401007387 */ /* 0x000fe20000100a00 */
[----:B--2---:R-:W-:-:S05]  /*21b00*/  IMAD.WIDE R14, R3, 0x4, R128 ;  /* 0x00000004030e7825 */ /* 0x004fca00078e0280 */
[----:B------:R4:W-:Y:S04]  /*21b10*/  STL.64 [R1+0x328], R14 ;  /* 0x0003280e01007387 */ /* 0x0009e80000100a00 */
[----:B------:R-:W2:Y:S01]  /*21b20*/  LDL.LU.64 R128, [R1+0x308] ;  /* 0x0003080001807983 */ /* 0x000ea20000300a00 */
[----:B----4-:R-:W-:-:S03]  /*21b30*/  IMAD.WIDE R14, R3, 0x4, R134 ;  /* 0x00000004030e7825 */ /* 0x010fc600078e0286 */
[----:B------:R-:W4:Y:S04]  /*21b40*/  LDL.LU.64 R134, [R1+0x300] ;  /* 0x0003000001867983 */ /* 0x000f280000300a00 */
[----:B------:R5:W-:Y:S04]  /*21b50*/  STL.64 [R1+0x3d0], R14 ;  /* 0x0003d00e01007387 */ /* 0x000be80000100a00 */
[----:B------:R-:W-:Y:S01]  /*21b60*/  STL.64 [R1+0x568], R86 ;  /* 0x0005685601007387 */ /* 0x000fe20000100a00 */
[----:B------:R-:W-:-:S03]  /*21b70*/  IMAD.WIDE R66, R3, 0x4, R122 ;  /* 0x0000000403427825 */ /* 0x000fc600078e027a */
[----:B------:R-:W-:Y:S04]  /*21b80*/  STL.64 [R1+0x16b0], R86 ;  /* 0x0016b05601007387 */ /* 0x000fe80000100a00 */
[----:B------:R-:W4:Y:S01]  /*21b90*/  LDL.LU.64 R122, [R1+0x2f8] ;  /* 0x0002f800017a7983 */ /* 0x000f220000300a00 */
[----:B---3--:R-:W-:-:S03]  /*21ba0*/  IMAD.WIDE R88, R3, 0x4, R130 ;  /* 0x0000000403587825 */ /* 0x008fc600078e0282 */
[----:B------:R-:W3:Y:S04]  /*21bb0*/  LDL.LU.64 R130, [R1+0x2f0] ;  /* 0x0002f00001827983 */ /* 0x000ee80000300a00 */
[----:B------:R-:W-:Y:S04]  /*21bc0*/  STL.64 [R1+0x498], R66 ;  /* 0x0004984201007387 */ /* 0x000fe80000100a00 */
[----:B------:R-:W-:Y:S01]  /*21bd0*/  STL.64 [R1+0x16b8], R66 ;  /* 0x0016b84201007387 */ /* 0x000fe20000100a00 */
[----:B-----5:R-:W-:-:S05]  /*21be0*/  IMAD.WIDE R14, R3, 0x4, R124 ;  /* 0x00000004030e7825 */ /* 0x020fca00078e027c */
[----:B------:R1:W-:Y:S04]  /*21bf0*/  STL.64 [R1+0x320], R14 ;  /* 0x0003200e01007387 */ /* 0x0003e80000100a00 */
[----:B------:R-:W5:Y:S01]  /*21c00*/  LDL.LU.64 R124, [R1+0x2e8] ;  /* 0x0002e800017c7983 */ /* 0x000f620000300a00 */
[----:B-1----:R-:W-:-:S03]  /*21c10*/  IMAD.WIDE R14, R3, 0x4, R136 ;  /* 0x00000004030e7825 */ /* 0x002fc600078e0288 */
[----:B------:R-:W5:Y:S04]  /*21c20*/  LDL.LU.64 R136, [R1+0x2e0] ;  /* 0x0002e00001887983 */ /* 0x000f680000300a00 */
[----:B------:R1:W-:Y:S01]  /*21c30*/  STL.64 [R1+0x3c8], R14 ;  /* 0x0003c80e01007387 */ /* 0x0003e20000100a00 */
[----:B------:R-:W-:-:S03]  /*21c40*/  IMAD.WIDE R64, R3, 0x4, R138 ;  /* 0x0000000403407825 */ /* 0x000fc600078e028a */
[----:B------:R-:W5:Y:S04]  /*21c50*/  LDL.LU.64 R138, [R1+0x2d8] ;  /* 0x0002d800018a7983 */ /* 0x000f680000300a00 */
[----:B------:R-:W-:Y:S01]  /*21c60*/  STL.64 [R1+0x560], R88 ;  /* 0x0005605801007387 */ /* 0x000fe20000100a00 */
[----:B------:R-:W-:-:S03]  /*21c70*/  IMAD.WIDE R90, R3, 0x4, R126 ;  /* 0x00000004035a7825 */ /* 0x000fc600078e027e */
[----:B------:R-:W-:Y:S04]  /*21c80*/  STL.64 [R1+0x16c0], R88 ;  /* 0x0016c05801007387 */ /* 0x000fe80000100a00 */
[----:B------:R-:W5:Y:S04]  /*21c90*/  LDL.LU.64 R126, [R1+0x2d0] ;  /* 0x0002d000017e7983 */ /* 0x000f680000300a00 */
[----:B------:R-:W-:Y:S04]  /*21ca0*/  STL.64 [R1+0x490], R64 ;  /* 0x0004904001007387 */ /* 0x000fe80000100a00 */
[----:B------:R-:W-:Y:S01]  /*21cb0*/  STL.64 [R1+0x16c8], R64 ;  /* 0x0016c84001007387 */ /* 0x000fe20000100a00 */
[----:B-1----:R-:W-:-:S05]  /*21cc0*/  IMAD.WIDE R14, R3, 0x4, R120 ;  /* 0x00000004030e7825 */ /* 0x002fca00078e0278 */
[----:B------:R1:W-:Y:S04]  /*21cd0*/  STL.64 [R1+0x318], R14 ;  /* 0x0003180e01007387 */ /* 0x0003e80000100a00 */
[----:B------:R-:W5:Y:S01]  /*21ce0*/  LDL.LU.64 R118, [R1+0x2c8] ;  /* 0x0002c80001767983 */ /* 0x000f620000300a00 */
[----:B-1----:R-:W-:-:S03]  /*21cf0*/  IMAD.WIDE R14, R3, 0x4, R132 ;  /* 0x00000004030e7825 */ /* 0x002fc600078e0284 */
[----:B------:R-:W5:Y:S01]  /*21d00*/  LDL.LU.64 R132, [R1+0x2c0] ;  /* 0x0002c00001847983 */ /* 0x000f620000300a00 */
[----:B------:R-:W-:-:S03]  /*21d10*/  IMAD.WIDE R62, R3, 0x4, R246 ;  /* 0x00000004033e7825 */ /* 0x000fc600078e02f6 */
[----:B------:R4:W-:Y:S04]  /*21d20*/  STL.64 [R1+0x3c0], R14 ;  /* 0x0003c00e01007387 */ /* 0x0009e80000100a00 */
[----:B------:R-:W5:Y:S04]  /*21d30*/  LDL.LU.64 R120, [R1+0x2b8] ;  /* 0x0002b80001787983 */ /* 0x000f680000300a00 */
[----:B------:R-:W5:Y:S04]  /*21d40*/  LDL.LU.64 R246, [R1+0x2b0] ;  /* 0x0002b00001f67983 */ /* 0x000f680000300a00 */
[----:B------:R-:W-:Y:S04]  /*21d50*/  STL.64 [R1+0x558], R90 ;  /* 0x0005585a01007387 */ /* 0x000fe80000100a00 */
[----:B------:R-:W-:Y:S01]  /*21d60*/  STL.64 [R1+0x16d0], R90 ;  /* 0x0016d05a01007387 */ /* 0x000fe20000100a00 */
[----:B--2---:R-:W-:-:S04]  /*21d70*/  IMAD.WIDE R92, R3, 0x4, R128 ;  /* 0x00000004035c7825 */ /* 0x004fc800078e0280 */
[C---:B----4-:R-:W-:Y:S02]  /*21d80*/  IMAD.WIDE R14, R3.reuse, 0x4, R134 ;  /* 0x00000004030e7825 */ /* 0x050fe400078e0286 */
[----:B------:R-:W2:Y:S04]  /*21d90*/  LDL.LU.64 R134, [R1+0x2a8] ;  /* 0x0002a80001867983 */ /* 0x000ea80000300a00 */
[----:B------:R-:W4:Y:S04]  /*21da0*/  LDL.LU.64 R128, [R1+0x2a0] ;  /* 0x0002a00001807983 */ /* 0x000f280000300a00 */
[----:B------:R1:W-:Y:S04]  /*21db0*/  STL.64 [R1+0x300], R14 ;  /* 0x0003000e01007387 */ /* 0x0003e80000100a00 */
[----:B------:R-:W-:Y:S04]  /*21dc0*/  STL.64 [R1+0x310], R62 ;  /* 0x0003103e01007387 */ /* 0x000fe80000100a00 */
[----:B------:R-:W-:Y:S01]  /*21dd0*/  STL.64 [R1+0x16d8], R62 ;  /* 0x0016d83e01007387 */ /* 0x000fe20000100a00 */
[----:B-1----:R-:W-:-:S03]  /*21de0*/  IMAD.WIDE R14, R3, 0x4, R122 ;  /* 0x00000004030e7825 */ /* 0x002fc600078e027a */
[----:B------:R-:W4:Y:S01]  /*21df0*/  LDL.LU.64 R122, [R1+0x298] ;  /* 0x00029800017a7983 */ /* 0x000f220000300a00 */
[----:B---3--:R-:W-:-:S03]  /*21e00*/  IMAD.WIDE R60, R3, 0x4, R130 ;  /* 0x00000004033c7825 */ /* 0x008fc600078e0282 */
[----:B------:R1:W-:Y:S04]  /*21e10*/  STL.64 [R1+0x2f8], R14 ;  /* 0x0002f80e01007387 */ /* 0x0003e80000100a00 */
[----:B------:R-:W3:Y:S04]  /*21e20*/  LDL.LU.64 R130, [R1+0x290] ;  /* 0x0002900001827983 */ /* 0x000ee80000300a00 */
[----:B------:R-:W-:Y:S04]  /*21e30*/  STL.64 [R1+0x308], R92 ;  /* 0x0003085c01007387 */ /* 0x000fe80000100a00 */
[----:B------:R-:W-:Y:S01]  /*21e40*/  STL.64 [R1+0x16e0], R92 ;  /* 0x0016e05c01007387 */ /* 0x000fe20000100a00 */
[----:B-----5:R-:W-:-:S04]  /*21e50*/  IMAD.WIDE R94, R3, 0x4, R124 ;  /* 0x00000004035e7825 */ /* 0x020fc800078e027c */
[C---:B-1----:R-:W-:Y:S02]  /*21e60*/  IMAD.WIDE R14, R3.reuse, 0x4, R136 ;  /* 0x00000004030e7825 */ /* 0x042fe400078e0288 */
        /* <DEDUP_REMOVED lines=12> */
[----:B-1----:R-:W-:-:S03]  /*21f30*/  IMAD.WIDE R14, R3, 0x4, R132 ;  /* 0x00000004030e7825 */ /* 0x002fc600078e0284 */
[----:B------:R-:W5:Y:S04]  /*21f40*/  LDL.LU.64 R132, [R1+0x268] ;  /* 0x0002680001847983 */ /* 0x000f680000300a00 */
[----:B------:R-:W-:Y:S04]  /*21f50*/  STL.64 [R1+0x2d0], R58 ;  /* 0x0002d03a01007387 */ /* 0x000fe80000100a00 */
[----:B------:R1:W-:Y:S01]  /*21f60*/  STL.64 [R1+0x2c0], R14 ;  /* 0x0002c00e01007387 */ /* 0x0003e20000100a00 */
[----:B------:R-:W-:-:S03]  /*21f70*/  IMAD.WIDE R56, R3, 0x4, R246 ;  /* 0x0000000403387825 */ /* 0x000fc600078e02f6 */
[----:B------:R-:W-:Y:S04]  /*21f80*/  STL.64 [R1+0x16f8], R58 ;  /* 0x0016f83a01007387 */ /* 0x000fe80000100a00 */
[----:B------:R-:W5:Y:S01]  /*21f90*/  LDL.LU.64 R246, [R1+0x260] ;  /* 0x0002600001f67983 */ /* 0x000f620000300a00 */
[----:B------:R-:W-:-:S04]  /*21fa0*/  IMAD.WIDE R96, R3, 0x4, R118 ;  /* 0x0000000403607825 */ /* 0x000fc800078e0276 */
[----:B-1----:R-:W-:-:S05]  /*21fb0*/  IMAD.WIDE R14, R3, 0x4, R120 ;  /* 0x00000004030e7825 */ /* 0x002fca00078e0278 */
[----:B------:R4:W-:Y:S04]  /*21fc0*/  STL.64 [R1+0x2b8], R14 ;  /* 0x0002b80e01007387 */ /* 0x0009e80000100a00 */
[----:B------:R-:W-:Y:S04]  /*21fd0*/  STL.64 [R1+0x2c8], R96 ;  /* 0x0002c86001007387 */ /* 0x000fe80000100a00 */
[----:B------:R-:W-:Y:S01]  /*21fe0*/  STL.64 [R1+0x1700], R96 ;  /* 0x0017006001007387 */ /* 0x000fe20000100a00 */
[----:B--2---:R-:W-:-:S03]  /*21ff0*/  IMAD.WIDE R98, R3, 0x4, R134 ;  /* 0x0000000403627825 */ /* 0x004fc600078e0286 */
[----:B------:R-:W2:Y:S01]  /*22000*/  LDL.LU.64 R134, [R1+0x258] ;  /* 0x0002580001867983 */ /* 0x000ea20000300a00 */
[----:B----4-:R-:W-:-:S03]  /*22010*/  IMAD.WIDE R14, R3, 0x4, R128 ;  /* 0x00000004030e7825 */ /* 0x010fc600078e0280 */
[----:B------:R-:W4:Y:S04]  /*22020*/  LDL.LU.64 R128, [R1+0x250] ;  /* 0x0002500001807983 */ /* 0x000f280000300a00 */
[----:B------:R-:W-:Y:S04]  /*22030*/  STL.64 [R1+0x2b0], R56 ;  /* 0x0002b03801007387 */ /* 0x000fe80000100a00 */
[----:B------:R-:W-:Y:S04]  /*22040*/  STL.64 [R1+0x2a0], R14 ;  /* 0x0002a00e01007387 */ /* 0x000fe80000100a00 */
[----:B------:R1:W-:Y:S02]  /*22050*/  STL.64 [R1+0x1708], R56 ;  /* 0x0017083801007387 */ /* 0x0003e40000100a00 */
[----:B-1----:R-:W-:-:S04]  /*22060*/  IMAD.WIDE R56, R3, 0x4, R122 ;  /* 0x0000000403387825 */ /* 0x002fc800078e027a */
[C---:B---3--:R-:W-:Y:S02]  /*22070*/  IMAD.WIDE R54, R3.reuse, 0x4, R130 ;  /* 0x0000000403367825 */ /* 0x048fe400078e0282 */
[----:B------:R-:W3:Y:S04]  /*22080*/  LDL.LU.64 R130, [R1+0x248] ;  /* 0x0002480001827983 */ /* 0x000ee80000300a00 */
[----:B------:R-:W-:Y:S04]  /*22090*/  STL.64 [R1+0x2a8], R98 ;  /* 0x0002a86201007387 */ /* 0x000fe80000100a00 */
[----:B------:R1:W-:Y:S01]  /*220a0*/  STL.64 [R1+0x1710], R98 ;  /* 0x0017106201007387 */ /* 0x0003e20000100a00 */
[----:B-----5:R-:W-:-:S03]  /*220b0*/  IMAD.WIDE R100, R3, 0x4, R136 ;  /* 0x0000000403647825 */ /* 0x020fc600078e0288 */
[----:B------:R-:W5:Y:S04]  /*220c0*/  LDL.LU.64 R136, [R1+0x240] ;  /* 0x0002400001887983 */ /* 0x000f680000300a00 */
[----:B------:R-:W-:Y:S04]  /*220d0*/  STL.64 [R1+0x298], R56 ;  /* 0x0002983801007387 */ /* 0x000fe80000100a00 */
[----:B------:R-:W-:Y:S01]  /*220e0*/  STL.64 [R1+0x1718], R56 ;  /* 0x0017183801007387 */ /* 0x000fe20000100a00 */
[----:B------:R-:W-:-:S03]  /*220f0*/  IMAD.WIDE R14, R3, 0x4, R138 ;  /* 0x00000004030e7825 */ /* 0x000fc600078e028a */
[----:B------:R-:W5:Y:S04]  /*22100*/  LDL.LU.64 R138, [R1+0x238] ;  /* 0x00023800018a7983 */ /* 0x000f680000300a00 */
[----:B------:R-:W-:Y:S04]  /*22110*/  STL.64 [R1+0x290], R54 ;  /* 0x0002903601007387 */ /* 0x000fe80000100a00 */
[----:B------:R-:W-:Y:S01]  /*22120*/  STL.64 [R1+0x280], R14 ;  /* 0x0002800e01007387 */ /* 0x000fe20000100a00 */
[----:B------:R-:W-:-:S03]  /*22130*/  IMAD.WIDE R52, R3, 0x4, R126 ;  /* 0x0000000403347825 */ /* 0x000fc600078e027e */
[----:B------:R-:W-:Y:S01]  /*22140*/  STL.64 [R1+0x1720], R54 ;  /* 0x0017203601007387 */ /* 0x000fe20000100a00 */
[----:B------:R-:W-:-:S03]  /*22150*/  IMAD.WIDE R96, R3, 0x4, R124 ;  /* 0x0000000403607825 */ /* 0x000fc600078e027c */
[----:B------:R-:W5:Y:S04]  /*22160*/  LDL.LU.64 R126, [R1+0x230] ;  /* 0x00023000017e7983 */ /* 0x000f680000300a00 */
[----:B------:R-:W-:Y:S04]  /*22170*/  STL.64 [R1+0x288], R100 ;  /* 0x0002886401007387 */ /* 0x000fe80000100a00 */
[----:B------:R-:W-:Y:S01]  /*22180*/  STL.64 [R1+0x1728], R100 ;  /* 0x0017286401007387 */ /* 0x000fe20000100a00 */
[----:B------:R-:W-:-:S03]  /*22190*/  IMAD.WIDE R102, R3, 0x4, R132 ;  /* 0x0000000403667825 */ /* 0x000fc600078e0284 */
[----:B------:R-:W5:Y:S04]  /*221a0*/  LDL.LU.64 R132, [R1+0x228] ;  /* 0x0002280001847983 */ /* 0x000f680000300a00 */
[----:B------:R-:W-:Y:S04]  /*221b0*/  STL.64 [R1+0x278], R96 ;  /* 0x0002786001007387 */ /* 0x000fe80000100a00 */
[----:B------:R5:W-:Y:S01]  /*221c0*/  STL.64 [R1+0x1730], R96 ;  /* 0x0017306001007387 */ /* 0x000be20000100a00 */
[----:B-1----:R-:W-:-:S03]  /*221d0*/  IMAD.WIDE R98, R3, 0x4, R246 ;  /* 0x0000000403627825 */ /* 0x002fc600078e02f6 */
[----:B------:R-:W5:Y:S04]  /*221e0*/  LDL.LU.64 R246, [R1+0x220] ;  /* 0x0002200001f67983 */ /* 0x000f680000300a00 */
[----:B------:R-:W-:Y:S04]  /*221f0*/  STL.64 [R1+0x270], R52 ;  /* 0x0002703401007387 */ /* 0x000fe80000100a00 */
[----:B------:R-:W-:Y:S01]  /*22200*/  STL.64 [R1+0x1738], R52 ;  /* 0x0017383401007387 */ /* 0x000fe20000100a00 */
[----:B--2---:R-:W-:-:S03]  /*22210*/  IMAD.WIDE R94, R3, 0x4, R134 ;  /* 0x00000004035e7825 */ /* 0x004fc600078e0286 */
[----:B------:R-:W2:Y:S01]  /*22220*/  LDL.LU.64 R134, [R1+0x218] ;  /* 0x0002180001867983 */ /* 0x000ea20000300a00 */
[----:B----4-:R-:W-:-:S03]  /*22230*/  IMAD.WIDE R50, R3, 0x4, R128 ;  /* 0x0000000403327825 */ /* 0x010fc600078e0280 */
[----:B------:R-:W-:Y:S04]  /*22240*/  STL.64 [R1+0x260], R98 ;  /* 0x0002606201007387 */ /* 0x000fe80000100a00 */
[----:B------:R-:W-:Y:S04]  /*22250*/  STL.64 [R1+0x17f8], R98 ;  /* 0x0017f86201007387 */ /* 0x000fe80000100a00 */
[----:B------:R-:W4:Y:S04]  /*22260*/  LDL.LU.64 R128, [R1+0x210] ;  /* 0x0002100001807983 */ /* 0x000f280000300a00 */
[----:B------:R-:W-:Y:S04]  /*22270*/  STL.64 [R1+0x268], R102 ;  /* 0x0002686601007387 */ /* 0x000fe80000100a00 */
[----:B------:R-:W-:Y:S01]  /*22280*/  STL.64 [R1+0x1740], R102 ;  /* 0x0017406601007387 */ /* 0x000fe20000100a00 */
[----:B---3--:R-:W-:-:S03]  /*22290*/  IMAD.WIDE R104, R3, 0x4, R130 ;  /* 0x0000000403687825 */ /* 0x008fc600078e0282 */
        /* <DEDUP_REMOVED lines=24> */
[----:B------:R-:W2:Y:S04]  /*22420*/  LDL.LU.64 R134, [R1+0x1d8] ;  /* 0x0001d80001867983 */ /* 0x000ea80000300a00 */
[----:B------:R-:W-:Y:S04]  /*22430*/  STL.64 [R1+0x220], R94 ;  /* 0x0002205e01007387 */ /* 0x000fe80000100a00 */
[----:B------:R-:W-:Y:S01]  /*22440*/  STL.64 [R1+0x1808], R94 ;  /* 0x0018085e01007387 */ /* 0x000fe20000100a00 */
[----:B----4-:R-:W-:-:S03]  /*22450*/  IMAD.WIDE R46, R3, 0x4, R128 ;  /* 0x00000004032e7825 */ /* 0x010fc600078e0280 */
        /* <DEDUP_REMOVED lines=46> */
[----:B------:R-:W-:Y:S04]  /*22740*/  STL.64 [R1+0x1820], R88 ;  /* 0x0018205801007387 */ /* 0x000fe80000100a00 */
[----:B------:R-:W5:Y:S04]  /*22750*/  LDL.LU.64 R124, [R1+0x170] ;  /* 0x00017000017c7983 */ /* 0x000f680000300a00 */
[----:B------:R-:W-:Y:S04]  /*22760*/  STL.64 [R1+0x1c8], R112 ;  /* 0x0001c87001007387 */ /* 0x000fe80000100a00 */
[----:B------:R-:W-:Y:S01]  /*22770*/  STL.64 [R1+0x17b8], R112 ;  /* 0x0017b87001007387 */ /* 0x000fe20000100a00 */
[----:B------:R-:W-:-:S04]  /*22780*/  IMAD.WIDE R14, R3, 0x4, R126 ;  /* 0x00000004030e7825 */ /* 0x000fc800078e027e */
[C---:B------:R-:W-:Y:S02]  /*22790*/  IMAD.WIDE R114, R3.reuse, 0x4, R132 ;  /* 0x0000000403727825 */ /* 0x040fe400078e0284 */
[----:B------:R-:W5:Y:S04]  /*227a0*/  LDL.LU.64 R132, [R1+0x168] ;  /* 0x0001680001847983 */ /* 0x000f680000300a00 */
[----:B------:R-:W-:Y:S04]  /*227b0*/  STL.64 [R1+0x1b8], R84 ;  /* 0x0001b85401007387 */ /* 0x000fe80000100a00 */
[----:B------:R5:W-:Y:S04]  /*227c0*/  STL.64 [R1+0x17c0], R84 ;  /* 0x0017c05401007387 */ /* 0x000be80000100a00 */
[----:B------:R-:W5:Y:S01]  /*227d0*/  LDL.LU.64 R126, [R1+0x160] ;  /* 0x00016000017e7983 */ /* 0x000f620000300a00 */
        /* <DEDUP_REMOVED lines=9> */
[----:B------:R-:W-:Y:S04]  /*22870*/  STL.64 [R1+0x1a8], R114 ;  /* 0x0001a87201007387 */ /* 0x000fe80000100a00 */
[----:B------:R-:W-:Y:S01]  /*22880*/  STL.64 [R1+0x17d0], R114 ;  /* 0x0017d07201007387 */ /* 0x000fe20000100a00 */
[----:B---3--:R-:W-:-:S03]  /*22890*/  IMAD.WIDE R116, R3, 0x4, R130 ;  /* 0x0000000403747825 */ /* 0x008fc600078e0282 */
[----:B------:R-:W3:Y:S04]  /*228a0*/  LDL.LU.64 R130, [R1+0x148] ;  /* 0x0001480001827983 */ /* 0x000ee80000300a00 */
[----:B------:R-:W-:Y:S04]  /*228b0*/  STL.64 [R1+0x198], R82 ;  /* 0x0001985201007387 */ /* 0x000fe80000100a00 */
[----:B------:R1:W-:Y:S01]  /*228c0*/  STL.64 [R1+0x17d8], R82 ;  /* 0x0017d85201007387 */ /* 0x0003e20000100a00 */
[----:B-----5:R-:W-:-:S03]  /*228d0*/  IMAD.WIDE R84, R3, 0x4, R136 ;  /* 0x0000000403547825 */ /* 0x020fc600078e0288 */
[----:B------:R-:W4:Y:S04]  /*228e0*/  LDL.LU.64 R136, [R1+0x140] ;  /* 0x0001400001887983 */ /* 0x000f280000300a00 */
[----:B------:R-:W-:Y:S04]  /*228f0*/  STL.64 [R1+0x190], R16 ;  /* 0x0001901001007387 */ /* 0x000fe80000100a00 */
[----:B------:R-:W-:Y:S04]  /*22900*/  STL.64 [R1+0x17e0], R16 ;  /* 0x0017e01001007387 */ /* 0x000fe80000100a00 */
[----:B------:R-:W5:Y:S01]  /*22910*/  LDL.LU.64 R128, [R1+0x138] ;  /* 0x0001380001807983 */ /* 0x000f620000300a00 */
[----:B------:R-:W-:-:S03]  /*22920*/  IMAD.WIDE R80, R3, 0x4, R138 ;  /* 0x0000000403507825 */ /* 0x000fc600078e028a */
[----:B------:R-:W5:Y:S04]  /*22930*/  LDL.LU.64 R138, [R1+0x130] ;  /* 0x00013000018a7983 */ /* 0x000f680000300a00 */
[----:B------:R-:W-:Y:S04]  /*22940*/  STL.64 [R1+0x180], R84 ;  /* 0x0001805401007387 */ /* 0x000fe80000100a00 */
[----:B------:R-:W-:Y:S01]  /*22950*/  STL.64 [R1+0x1830], R84 ;  /* 0x0018305401007387 */ /* 0x000fe20000100a00 */
[----:B------:R-:W-:-:S03]  /*22960*/  IMAD.WIDE R18, R3, 0x4, R124 ;  /* 0x0000000403127825 */ /* 0x000fc600078e027c */
[----:B------:R-:W-:Y:S04]  /*22970*/  STL.64 [R1+0x188], R116 ;  /* 0x0001887401007387 */ /* 0x000fe80000100a00 */
[----:B------:R-:W-:Y:S01]  /*22980*/  STL.64 [R1+0x17e8], R116 ;  /* 0x0017e87401007387 */ /* 0x000fe20000100a00 */
[----:B------:R-:W-:-:S03]  /*22990*/  IMAD.WIDE R118, R3, 0x4, R132 ;  /* 0x0000000403767825 */ /* 0x000fc600078e0284 */
[----:B------:R-:W5:Y:S04]  /*229a0*/  LDL.LU.64 R132, [R1+0x128] ;  /* 0x0001280001847983 */ /* 0x000f680000300a00 */
[----:B------:R-:W-:Y:S04]  /*229b0*/  STL.64 [R1+0x178], R80 ;  /* 0x0001785001007387 */ /* 0x000fe80000100a00 */
[----:B------:R4:W-:Y:S04]  /*229c0*/  STL.64 [R1+0x17f0], R80 ;  /* 0x0017f05001007387 */ /* 0x0009e80000100a00 */
[----:B------:R-:W-:Y:S01]  /*229d0*/  STL.64 [R1+0x170], R18 ;  /* 0x0001701201007387 */ /* 0x000fe20000100a00 */
[----:B------:R-:W-:-:S03]  /*229e0*/  IMAD.WIDE R78, R3, 0x4, R246 ;  /* 0x00000004034e7825 */ /* 0x000fc600078e02f6 */
[----:B------:R-:W-:Y:S04]  /*229f0*/  STL.64 [R1+0x1838], R18 ;  /* 0x0018381201007387 */ /* 0x000fe80000100a00 */
[----:B------:R-:W5:Y:S01]  /*22a00*/  LDL.LU.64 R246, [R1+0x120] ;  /* 0x0001200001f67983 */ /* 0x000f620000300a00 */
[----:B-1----:R-:W-:-:S03]  /*22a10*/  IMAD.WIDE R82, R3, 0x4, R126 ;  /* 0x0000000403527825 */ /* 0x002fc600078e027e */
[----:B------:R-:W5:Y:S01]  /*22a20*/  LDL.LU.64 R38, [R1+0x118] ;  /* 0x0001180001267983 */ /* 0x000f620000300a00 */
[----:B--2---:R-:W-:-:S03]  /*22a30*/  IMAD.WIDE R20, R3, 0x4, R134 ;  /* 0x0000000403147825 */ /* 0x004fc600078e0286 */
[----:B------:R-:W2:Y:S04]  /*22a40*/  LDL.LU.64 R134, [R1+0x110] ;  /* 0x0001100001867983 */ /* 0x000ea80000300a00 */
[----:B------:R-:W-:Y:S04]  /*22a50*/  STL.64 [R1+0x160], R82 ;  /* 0x0001605201007387 */ /* 0x000fe80000100a00 */
[----:B------:R-:W-:Y:S04]  /*22a60*/  STL.64 [R1+0x1840], R82 ;  /* 0x0018405201007387 */ /* 0x000fe80000100a00 */
[----:B------:R-:W-:Y:S04]  /*22a70*/  STL.64 [R1+0x168], R118 ;  /* 0x0001687601007387 */ /* 0x000fe80000100a00 */
[----:B------:R-:W-:Y:S04]  /*22a80*/  STL.64 [R1+0x1848], R118 ;  /* 0x0018487601007387 */ /* 0x000fe80000100a00 */
[----:B------:R-:W2:Y:S04]  /*22a90*/  LDL.LU.64 R124, [R1+0x108] ;  /* 0x00010800017c7983 */ /* 0x000ea80000300a00 */
[----:B------:R-:W-:Y:S04]  /*22aa0*/  STL.64 [R1+0x158], R78 ;  /* 0x0001584e01007387 */ /* 0x000fe80000100a00 */
[----:B------:R-:W-:Y:S01]  /*22ab0*/  STL.64 [R1+0x1850], R78 ;  /* 0x0018504e01007387 */ /* 0x000fe20000100a00 */
[----:B---3--:R-:W-:-:S03]  /*22ac0*/  IMAD.WIDE R120, R3, 0x4, R130 ;  /* 0x0000000403787825 */ /* 0x008fc600078e0282 */
[----:B------:R-:W3:Y:S04]  /*22ad0*/  LDL.LU.64 R130, [R1+0x100] ;  /* 0x0001000001827983 */ /* 0x000ee80000300a00 */
[----:B------:R-:W3:Y:S01]  /*22ae0*/  LDL.LU.64 R40, [R1+0xf8] ;  /* 0x0000f80001287983 */ /* 0x000ee20000300a00 */
[----:B----4-:R-:W-:-:S03]  /*22af0*/  IMAD.WIDE R80, R3, 0x4, R136 ;  /* 0x0000000403507825 */ /* 0x010fc600078e0288 */
[----:B------:R-:W4:Y:S04]  /*22b00*/  LDL.LU.64 R136, [R1+0xf0] ;  /* 0x0000f00001887983 */ /* 0x000f280000300a00 */
[----:B------:R-:W-:Y:S04]  /*22b10*/  STL.64 [R1+0x150], R20 ;  /* 0x0001501401007387 */ /* 0x000fe80000100a00 */
[----:B------:R-:W-:Y:S04]  /*22b20*/  STL.64 [R1+0x1858], R20 ;  /* 0x0018581401007387 */ /* 0x000fe80000100a00 */
[----:B------:R-:W4:Y:S01]  /*22b30*/  LDL.LU.64 R126, [R1+0xe8] ;  /* 0x0000e800017e7983 */ /* 0x000f220000300a00 */
[----:B-----5:R-:W-:-:S04]  /*22b40*/  IMAD.WIDE R76, R3, 0x4, R128 ;  /* 0x00000004034c7825 */ /* 0x020fc800078e0280 */
[C---:B------:R-:W-:Y:S02]  /*22b50*/  IMAD.WIDE R22, R3.reuse, 0x4, R138 ;  /* 0x0000000403167825 */ /* 0x040fe400078e028a */
[----:B------:R-:W5:Y:S04]  /*22b60*/  LDL.LU.64 R138, [R1+0xe0] ;  /* 0x0000e000018a7983 */ /* 0x000f680000300a00 */
[----:B------:R-:W-:Y:S04]  /*22b70*/  STL.64 [R1+0x140], R80 ;  /* 0x0001405001007387 */ /* 0x000fe80000100a00 */
[----:B------:R-:W-:Y:S04]  /*22b80*/  STL.64 [R1+0x1860], R80 ;  /* 0x0018605001007387 */ /* 0x000fe80000100a00 */
        /* <DEDUP_REMOVED lines=8> */
[----:B------:R-:W5:Y:S01]  /*22c10*/  LDL.LU.64 R246, [R1+0xc8] ;  /* 0x0000c80001f67983 */ /* 0x000f620000300a00 */
[----:B------:R-:W-:-:S03]  /*22c20*/  IMAD.WIDE R74, R3, 0x4, R38 ;  /* 0x00000004034a7825 */ /* 0x000fc600078e0226 */
[----:B------:R-:W5:Y:S04]  /*22c30*/  LDL.LU.64 R36, [R1+0xc0] ;  /* 0x0000c00001247983 */ /* 0x000f680000300a00 */
[----:B------:R-:W-:Y:S04]  /*22c40*/  STL.64 [R1+0x130], R22 ;  /* 0x0001301601007387 */ /* 0x000fe80000100a00 */
[----:B------:R1:W-:Y:S04]  /*22c50*/  STL.64 [R1+0x1878], R22 ;  /* 0x0018781601007387 */ /* 0x0003e80000100a00 */
[----:B------:R-:W5:Y:S01]  /*22c60*/  LDL.LU.64 R38, [R1+0xb8] ;  /* 0x0000b80001267983 */ /* 0x000f620000300a00 */
[----:B------:R-:W-:Y:S01]  /*22c70*/  ISETP.GE.U32.AND P6, PT, R28, 0x7ffffeff, PT ;  /* 0x7ffffeff1c00780c */ /* 0x000fe20003fc6070 */
[----:B--2---:R-:W-:-:S02]  /*22c80*/  IMAD.WIDE R24, R3, 0x4, R134 ;  /* 0x0000000403187825 */ /* 0x004fc400078e0286 */
[----:B------:R-:W2:Y:S04]  /*22c90*/  LDL.LU.64 R134, [R1+0xb0] ;  /* 0x0000b00001867983 */ /* 0x000ea80000300a00 */
[----:B------:R-:W-:Y:S04]  /*22ca0*/  STL.64 [R1+0x120], R56 ;  /* 0x0001203801007387 */ /* 0x000fe80000100a00 */
[----:B------:R-:W-:Y:S04]  /*22cb0*/  STL.64 [R1+0x128], R122 ;  /* 0x0001287a01007387 */ /* 0x000fe80000100a00 */
[----:B------:R-:W-:Y:S01]  /*22cc0*/  STL.64 [R1+0x118], R74 ;  /* 0x0001184a01007387 */ /* 0x000fe20000100a00 */
[----:B------:R-:W-:-:S04]  /*22cd0*/  IMAD.WIDE R124, R3, 0x4, R124 ;  /* 0x00000004037c7825 */ /* 0x000fc800078e027c */
[C---:B---3--:R-:W-:Y:S02]  /*22ce0*/  IMAD.WIDE R54, R3.reuse, 0x4, R130 ;  /* 0x0000000403367825 */ /* 0x048fe400078e0282 */
[----:B------:R-:W3:Y:S02]  /*22cf0*/  LDL.LU.64 R130, [R1+0xa8] ;  /* 0x0000a80001827983 */ /* 0x000ee40000300a00 */
[C---:B------:R-:W-:Y:S02]  /*22d00*/  IMAD.WIDE R72, R3.reuse, 0x4, R40 ;  /* 0x0000000403487825 */ /* 0x040fe400078e0228 */
[----:B------:R-:W-:Y:S02]  /*22d10*/  STL.64 [R1+0x110], R24 ;  /* 0x0001101801007387 */ /* 0x000fe40000100a00 */
[C---:B----4-:R-:W-:Y:S02]  /*22d20*/  IMAD.WIDE R26, R3.reuse, 0x4, R136 ;  /* 0x00000004031a7825 */ /* 0x050fe400078e0288 */
[----:B------:R-:W4:Y:S04]  /*22d30*/  LDL.LU.64 R136, [R1+0xa0] ;  /* 0x0000a00001887983 */ /* 0x000f280000300a00 */
[----:B------:R-:W-:Y:S04]  /*22d40*/  STL.64 [R1+0x100], R54 ;  /* 0x0001003601007387 */ /* 0x000fe80000100a00 */
[----:B------:R-:W-:Y:S04]  /*22d50*/  STL.64 [R1+0x108], R124 ;  /* 0x0001087c01007387 */ /* 0x000fe80000100a00 */
[----:B------:R-:W4:Y:S01]  /*22d60*/  LDL.LU.64 R40, [R1+0x98] ;  /* 0x0000980001287983 */ /* 0x000f220000300a00 */
[----:B------:R-:W-:-:S03]  /*22d70*/  IMAD.WIDE R126, R3, 0x4, R126 ;  /* 0x00000004037e7825 */ /* 0x000fc600078e027e */
[----:B------:R-:W-:Y:S01]  /*22d80*/  STL.64 [R1+0xf8], R72 ;  /* 0x0000f84801007387 */ /* 0x000fe20000100a00 */
[----:B-----5:R-:W-:-:S03]  /*22d90*/  IMAD.WIDE R52, R3, 0x4, R138 ;  /* 0x0000000403347825 */ /* 0x020fc600078e028a */
[----:B------:R-:W5:Y:S04]  /*22da0*/  LDL.LU.64 R138, [R1+0x90] ;  /* 0x00009000018a7983 */ /* 0x000f680000300a00 */
[----:B------:R-:W-:Y:S01]  /*22db0*/  STL.64 [R1+0xf0], R26 ;  /* 0x0000f01a01007387 */ /* 0x000fe20000100a00 */
[----:B------:R-:W-:-:S04]  /*22dc0*/  IMAD.WIDE R70, R3, 0x4, R128 ;  /* 0x0000000403467825 */ /* 0x000fc800078e0280 */
[C---:B------:R-:W-:Y:S02]  /*22dd0*/  IMAD.WIDE R28, R3.reuse, 0x4, R132 ;  /* 0x00000004031c7825 */ /* 0x040fe400078e0284 */
[----:B------:R-:W5:Y:S04]  /*22de0*/  LDL.LU.64 R132, [R1+0x88] ;  /* 0x0000880001847983 */ /* 0x000f680000300a00 */
[----:B------:R-:W-:Y:S04]  /*22df0*/  STL.64 [R1+0xe0], R52 ;  /* 0x0000e03401007387 */ /* 0x000fe80000100a00 */
[----:B------:R-:W-:Y:S01]  /*22e00*/  STL.64 [R1+0xe8], R126 ;  /* 0x0000e87e01007387 */ /* 0x000fe20000100a00 */
[----:B------:R-:W-:-:S03]  /*22e10*/  IMAD.WIDE R128, R3, 0x4, R246 ;  /* 0x0000000403807825 */ /* 0x000fc600078e02f6 */
[----:B------:R-:W5:Y:S01]  /*22e20*/  LDL.LU.64 R246, [R1+0x80] ;  /* 0x0000800001f67983 */ /* 0x000f620000300a00 */
[----:B------:R-:W-:-:S03]  /*22e30*/  IMAD.WIDE R50, R3, 0x4, R36 ;  /* 0x0000000403327825 */ /* 0x000fc600078e0224 */
[----:B------:R-:W-:Y:S04]  /*22e40*/  STL.64 [R1+0xd8], R70 ;  /* 0x0000d84601007387 */ /* 0x000fe80000100a00 */
[----:B------:R-:W-:Y:S04]  /*22e50*/  STL.64 [R1+0xd0], R28 ;  /* 0x0000d01c01007387 */ /* 0x000fe80000100a00 */
[----:B------:R-:W5:Y:S01]  /*22e60*/  LDL.LU.64 R64, [R1+0x78] ;  /* 0x0000780001407983 */ /* 0x000f620000300a00 */
[----:B------:R-:W-:-:S03]  /*22e70*/  IMAD.WIDE R68, R3, 0x4, R38 ;  /* 0x0000000403447825 */ /* 0x000fc600078e0226 */
[----:B------:R-:W5:Y:S01]  /*22e80*/  LDL.LU.64 R34, [R1+0x70] ;  /* 0x0000700001227983 */ /* 0x000f620000300a00 */
[----:B--2---:R-:W-:-:S03]  /*22e90*/  IMAD.WIDE R30, R3, 0x4, R134 ;  /* 0x00000004031e7825 */ /* 0x004fc600078e0286 */
[----:B------:R-:W2:Y:S04]  /*22ea0*/  LDL.LU.64 R134, [R1+0x68] ;  /* 0x0000680001867983 */ /* 0x000ea80000300a00 */
[----:B------:R-:W2:Y:S04]  /*22eb0*/  LDL.LU.64 R96, [R1+0x60] ;  /* 0x0000600001607983 */ /* 0x000ea80000300a00 */
[----:B------:R-:W-:Y:S04]  /*22ec0*/  STL.64 [R1+0xc0], R50 ;  /* 0x0000c03201007387 */ /* 0x000fe80000100a00 */
[----:B------:R-:W-:Y:S04]  /*22ed0*/  STL.64 [R1+0xc8], R128 ;  /* 0x0000c88001007387 */ /* 0x000fe80000100a00 */
[----:B------:R-:W2:Y:S04]  /*22ee0*/  LDL.LU.64 R62, [R1+0x58] ;  /* 0x00005800013e7983 */ /* 0x000ea80000300a00 */
[----:B------:R-:W2:Y:S04]  /*22ef0*/  LDL.LU.64 R36, [R1+0x50] ;  /* 0x0000500001247983 */ /* 0x000ea80000300a00 */
[----:B------:R-:W-:Y:S01]  /*22f00*/  STL.64 [R1+0xb8], R68 ;  /* 0x0000b84401007387 */ /* 0x000fe20000100a00 */
[----:B---3--:R-:W-:-:S04]  /*22f10*/  IMAD.WIDE R130, R3, 0x4, R130 ;  /* 0x0000000403827825 */ /* 0x008fc800078e0282 */
[C---:B----4-:R-:W-:Y:S02]  /*22f20*/  IMAD.WIDE R48, R3.reuse, 0x4, R136 ;  /* 0x0000000403307825 */ /* 0x050fe400078e0288 */
[----:B------:R-:W3:Y:S04]  /*22f30*/  LDL.LU.64 R136, [R1+0x48] ;  /* 0x0000480001887983 */ /* 0x000ee80000300a00 */
[----:B------:R-:W4:Y:S04]  /*22f40*/  LDL.LU.64 R102, [R1+0x40] ;  /* 0x0000400001667983 */ /* 0x000f280000300a00 */
[----:B------:R-:W-:Y:S04]  /*22f50*/  STL.64 [R1+0xb0], R30 ;  /* 0x0000b01e01007387 */ /* 0x000fe80000100a00 */
[----:B------:R-:W4:Y:S01]  /*22f60*/  LDL.LU.64 R60, [R1+0x38] ;  /* 0x00003800013c7983 */ /* 0x000f220000300a00 */
[----:B------:R-:W-:-:S03]  /*22f70*/  IMAD.WIDE R66, R3, 0x4, R40 ;  /* 0x0000000403427825 */ /* 0x000fc600078e0228 */
[----:B------:R-:W4:Y:S01]  /*22f80*/  LDL.LU.64 R38, [R1+0x30] ;  /* 0x0000300001267983 */ /* 0x000f220000300a00 */
[----:B-----5:R-:W-:-:S03]  /*22f90*/  IMAD.WIDE R32, R3, 0x4, R138 ;  /* 0x0000000403207825 */ /* 0x020fc600078e028a */
[----:B------:R-:W5:Y:S04]  /*22fa0*/  LDL.LU.64 R138, [R1+0x28] ;  /* 0x00002800018a7983 */ /* 0x000f680000300a00 */
[----:B------:R-:W5:Y:S04]  /*22fb0*/  LDL.LU.64 R98, [R1+0x20] ;  /* 0x0000200001627983 */ /* 0x000f680000300a00 */
[----:B------:R-:W-:Y:S04]  /*22fc0*/  STL.64 [R1+0xa0], R48 ;  /* 0x0000a03001007387 */ /* 0x000fe80000100a00 */
[----:B------:R-:W-:Y:S04]  /*22fd0*/  STL.64 [R1+0xa8], R130 ;  /* 0x0000a88201007387 */ /* 0x000fe80000100a00 */
[----:B------:R-:W5:Y:S04]  /*22fe0*/  LDL.LU.64 R58, [R1+0x18] ;  /* 0x00001800013a7983 */ /* 0x000f680000300a00 */
[----:B------:R-:W5:Y:S04]  /*22ff0*/  LDL.LU.64 R40, [R1+0x10] ;  /* 0x0000100001287983 */ /* 0x000f680000300a00 */
[----:B------:R-:W-:Y:S01]  /*23000*/  STL.64 [R1+0x98], R66 ;  /* 0x0000984201007387 */ /* 0x000fe20000100a00 */
[----:B------:R-:W-:-:S03]  /*23010*/  IMAD.WIDE R46, R3, 0x4, R246 ;  /* 0x00000004032e7825 */ /* 0x000fc600078e02f6 */
[----:B------:R-:W5:Y:S04]  /*23020*/  LDL.LU.64 R246, [R1+0x8] ;  /* 0x0000080001f67983 */ /* 0x000f680000300a00 */
[----:B------:R-:W5:Y:S01]  /*23030*/  LDL.LU.64 R100, [R1] ;  /* 0x0000000001647983 */ /* 0x000f620000300a00 */
[----:B------:R-:W-:-:S03]  /*23040*/  IMAD.WIDE R132, R3, 0x4, R132 ;  /* 0x0000000403847825 */ /* 0x000fc600078e0284 */
[----:B------:R-:W-:Y:S01]  /*23050*/  STL.64 [R1+0x90], R32 ;  /* 0x0000902001007387 */ /* 0x000fe20000100a00 */
[----:B------:R-:W-:-:S03]  /*23060*/  IMAD.WIDE R64, R3, 0x4, R64 ;  /* 0x0000000403407825 */ /* 0x000fc600078e0240 */
[----:B------:R-:W-:Y:S01]  /*23070*/  STL.64 [R1+0x80], R46 ;  /* 0x0000802e01007387 */ /* 0x000fe20000100a00 */
[----:B------:R-:W-:-:S03]  /*23080*/  IMAD.WIDE R34, R3, 0x4, R34 ;  /* 0x0000000403227825 */ /* 0x000fc600078e0222 */
[----:B------:R-:W-:Y:S04]  /*23090*/  STL.64 [R1+0x88], R132 ;  /* 0x0000888401007387 */ /* 0x000fe80000100a00 */
[----:B------:R-:W-:Y:S04]  /*230a0*/  STL.64 [R1+0x78], R64 ;  /* 0x0000784001007387 */ /* 0x000fe80000100a00 */
[----:B------:R-:W-:Y:S01]  /*230b0*/  STL.64 [R1+0x70], R34 ;  /* 0x0000702201007387 */ /* 0x000fe20000100a00 */
        /* <DEDUP_REMOVED lines=31> */
[----:B--2---:R-:W-:-:S04]  /*232b0*/  IMAD.WIDE R134, R3, 0x4, R134 ;  /* 0x0000000403867825 */ /* 0x004fc800078e0286 */
[----:B------:R-:W-:-:S05]  /*232c0*/  IMAD.WIDE R44, R3, 0x4, R96 ;  /* 0x00000004032c7825 */ /* 0x000fca00078e0260 */
[----:B------:R-:W-:Y:S01]  /*232d0*/  STL.64 [R1+0x60], R44 ;  /* 0x0000602c01007387 */ /* 0x000fe20000100a00 */
[----:B------:R-:W-:-:S03]  /*232e0*/  IMAD.WIDE R62, R3, 0x4, R62 ;  /* 0x00000004033e7825 */ /* 0x000fc600078e023e */
[----:B------:R-:W-:Y:S01]  /*232f0*/  STL.64 [R1+0x68], R134 ;  /* 0x0000688601007387 */ /* 0x000fe20000100a00 */
[----:B------:R-:W-:-:S03]  /*23300*/  IMAD.WIDE R36, R3, 0x4, R36 ;  /* 0x0000000403247825 */ /* 0x000fc600078e0224 */
        /* <DEDUP_REMOVED lines=8> */
[----:B---3--:R-:W-:-:S04]  /*23390*/  IMAD.WIDE R136, R3, 0x4, R136 ;  /* 0x0000000403887825 */ /* 0x008fc800078e0288 */
[----:B----4-:R-:W-:-:S05]  /*233a0*/  IMAD.WIDE R42, R3, 0x4, R102 ;  /* 0x00000004032a7825 */ /* 0x010fca00078e0266 */
[----:B------:R-:W-:Y:S01]  /*233b0*/  STL.64 [R1+0x40], R42 ;  /* 0x0000402a01007387 */ /* 0x000fe20000100a00 */
[----:B------:R-:W-:-:S03]  /*233c0*/  IMAD.WIDE R60, R3, 0x4, R60 ;  /* 0x00000004033c7825 */ /* 0x000fc600078e023c */
[----:B------:R-:W-:Y:S01]  /*233d0*/  STL.64 [R1+0x48], R136 ;  /* 0x0000488801007387 */ /* 0x000fe20000100a00 */
[----:B------:R-:W-:-:S03]  /*233e0*/  IMAD.WIDE R38, R3, 0x4, R38 ;  /* 0x0000000403267825 */ /* 0x000fc600078e0226 */
[----:B------:R-:W-:Y:S01]  /*233f0*/  STL.64 [R1+0x38], R60 ;  /* 0x0000383c01007387 */ /* 0x000fe20000100a00 */
[----:B-----5:R-:W-:-:S04]  /*23400*/  IMAD.WIDE R138, R3, 0x4, R138 ;  /* 0x00000004038a7825 */ /* 0x020fc800078e028a */
[C---:B------:R-:W-:Y:S01]  /*23410*/  IMAD.WIDE R16, R3.reuse, 0x4, R98 ;  /* 0x0000000403107825 */ /* 0x040fe200078e0262 */
[----:B------:R-:W-:Y:S04]  /*23420*/  STL.64 [R1+0x30], R38 ;  /* 0x0000302601007387 */ /* 0x000fe80000100a00 */
[----:B------:R2:W-:Y:S01]  /*23430*/  STL.64 [R1+0x20], R16 ;  /* 0x0000201001007387 */ /* 0x0005e20000100a00 */
[----:B------:R-:W-:-:S03]  /*23440*/  IMAD.WIDE R58, R3, 0x4, R58 ;  /* 0x00000004033a7825 */ /* 0x000fc600078e023a */
[----:B------:R-:W-:Y:S01]  /*23450*/  STL.64 [R1+0x28], R138 ;  /* 0x0000288a01007387 */ /* 0x000fe20000100a00 */
[----:B------:R-:W-:-:S03]  /*23460*/  IMAD.WIDE R40, R3, 0x4, R40 ;  /* 0x0000000403287825 */ /* 0x000fc600078e0228 */
[----:B------:R-:W-:Y:S04]  /*23470*/  STL.64 [R1+0x18], R58 ;  /* 0x0000183a01007387 */ /* 0x000fe80000100a00 */
[----:B-1----:R-:W3:Y:S01]  /*23480*/  LDL.64 R22, [R1+0x3b8] ;  /* 0x0003b80001167983 */ /* 0x002ee20000100a00 */
[----:B------:R-:W-:-:S03]  /*23490*/  IMAD.WIDE R200, R3, 0x4, R200 ;  /* 0x0000000403c87825 */ /* 0x000fc600078e02c8 */
[----:B------:R-:W4:Y:S01]  /*234a0*/  LDL.64 R76, [R1+0x3b0] ;  /* 0x0003b000014c7983 */ /* 0x000f220000100a00 */
[----:B------:R-:W-:-:S03]  /*234b0*/  IMAD.WIDE R202, R3, 0x4, R202 ;  /* 0x0000000403ca7825 */ /* 0x000fc600078e02ca */
[----:B------:R-:W5:Y:S01]  /*234c0*/  LDL.64 R120, [R1+0x3a8] ;  /* 0x0003a80001787983 */ /* 0x000f620000100a00 */
[----:B------:R-:W-:-:S03]  /*234d0*/  IMAD.WIDE R204, R3, 0x4, R204 ;  /* 0x0000000403cc7825 */ /* 0x000fc600078e02cc */
[----:B------:R-:W2:Y:S01]  /*234e0*/  LDL.64 R80, [R1+0x3a0] ;  /* 0x0003a00001507983 */ /* 0x000ea20000100a00 */
        /* <DEDUP_REMOVED lines=9> */
[----:B------:R-:W2:Y:S04]  /*23580*/  LDL.64 R18, [R1+0x378] ;  /* 0x0003780001127983 */ /* 0x000ea80000100a00 */
        /* <DEDUP_REMOVED lines=34> */
[----:B------:R-:W-:Y:S04]  /*237b0*/  STL.64 [R1+0x10], R40 ;  /* 0x0000102801007387 */ /* 0x000fe80000100a00 */
[----:B------:R1:W-:Y:S04]  /*237c0*/  STL.64 [R1], R14 ;  /* 0x0000000e01007387 */ /* 0x0003e80000100a00 */
[----:B------:R1:W-:Y:S04]  /*237d0*/  STL.64 [R1+0x8], R246 ;  /* 0x000008f601007387 */ /* 0x0003e80000100a00 */
[----:B------:R-:W2:Y:S01]  /*237e0*/  LDL R3, [R1+0x980] ;  /* 0x0009800001037983 */ /* 0x000ea20000100800 */
[----:B------:R-:W-:-:S13]  /*237f0*/  ISETP.NE.U32.AND P2, PT, R2, RZ, PT ;  /* 0x000000ff0200720c */ /* 0x000fda0003f45070 */
[----:B--2---:R2:W-:Y:S04]  /*23800*/  LDGSTS.E [R3+0x40000], [R12.64], P2 ;  /* 0x400000000c037fae */ /* 0x0045e80009121844 */
[----:B------:R2:W-:Y:S04]  /*23810*/  LDGSTS.E [R3+0x40800], [R10.64], P2 ;  /* 0x408000000a037fae */ /* 0x0005e80009121844 */
[----:B------:R2:W-:Y:S04]  /*23820*/  LDGSTS.E [R3+0x41000], [R8.64], P2 ;  /* 0x4100000008037fae */ /* 0x0005e80009121844 */
[----:B------:R2:W-:Y:S04]  /*23830*/  LDGSTS.E [R3+0x41800], [R6.64], P2 ;  /* 0x4180000006037fae */ /* 0x0005e80009121844 */
[----:B------:R2:W-:Y:S04]  /*23840*/  LDGSTS.E [R3+0x42000], [R4.64], P2 ;  /* 0x4200000004037fae */ /* 0x0005e80009121844 */
[----:B---3--:R3:W-:Y:S04]  /*23850*/  LDGSTS.E [R3+0x42800], [R22.64], P2 ;  /* 0x4280000016037fae */ /* 0x0087e80009121844 */
[----:B----4-:R4:W-:Y:S04]  /*23860*/  LDGSTS.E [R3+0x43000], [R76.64], P2 ;  /* 0x430000004c037fae */ /* 0x0109e80009121844 */
[----:B-----5:R5:W-:Y:S04]  /*23870*/  LDGSTS.E [R3+0x43800], [R120.64], P2 ;  /* 0x4380000078037fae */ /* 0x020be80009121844 */
[----:B---3--:R-:W3:Y:S04]  /*23880*/  LDL.LU.64 R22, [R1+0x1878] ;  /* 0x0018780001167983 */ /* 0x008ee80000300a00 */
[----:B----4-:R-:W4:Y:S04]  /*23890*/  LDL.LU.64 R76, [R1+0x1870] ;  /* 0x00187000014c7983 */ /* 0x010f280000300a00 */
[----:B-----5:R-:W5:Y:S04]  /*238a0*/  LDL.LU.64 R120, [R1+0x1868] ;  /* 0x0018680001787983 */ /* 0x020f680000300a00 */
[----:B------:R1:W-:Y:S04]  /*238b0*/  LDGSTS.E [R3+0x44000], [R80.64], P2 ;  /* 0x4400000050037fae */ /* 0x0003e80009121844 */
        /* <DEDUP_REMOVED lines=37> */
[----:B------:R-:W4:Y:S04]  /*23b10*/  LDL.64 R116, [R1+0x480] ;  /* 0x0004800001747983 */ /* 0x000f280000100a00 */
[----:B-1----:R-:W4:Y:S04]  /*23b20*/  LDL.64 R114, [R1+0x468] ;  /* 0x0004680001727983 */ /* 0x002f280000100a00 */
[----:B------:R-:W4:Y:S04]  /*23b30*/  LDL.64 R112, [R1+0x450] ;  /* 0x0004500001707983 */ /* 0x000f280000100a00 */
[----:B------:R-:W4:Y:S04]  /*23b40*/  LDL.64 R110, [R1+0x438] ;  /* 0x00043800016e7983 */ /* 0x000f280000100a00 */
[----:B------:R-:W4:Y:S04]  /*23b50*/  LDL.64 R108, [R1+0x420] ;  /* 0x00042000016c7983 */ /* 0x000f280000100a00 */
[----:B------:R-:W4:Y:S04]  /*23b60*/  LDL.64 R106, [R1+0x408] ;  /* 0x00040800016a7983 */ /* 0x000f280000100a00 */
[----:B------:R-:W4:Y:S04]  /*23b70*/  LDL.64 R104, [R1+0x3f0] ;  /* 0x0003f00001687983 */ /* 0x000f280000100a00 */
[----:B------:R-:W4:Y:S04]  /*23b80*/  LDL.64 R102, [R1+0x3d8] ;  /* 0x0003d80001667983 */ /* 0x000f280000100a00 */
[----:B------:R-:W4:Y:S04]  /*23b90*/  LDL.64 R100, [R1+0x3c0] ;  /* 0x0003c00001647983 */ /* 0x000f280000100a00 */
        /* <DEDUP_REMOVED lines=18> */
[----:B---3--:R-:W3:Y:S04]  /*23cc0*/  LDL.64 R80, [R1+0x488] ;  /* 0x0004880001507983 */ /* 0x008ee80000100a00 */
[----:B------:R2:W-:Y:S04]  /*23cd0*/  LDGSTS.E [R3+0x58800], [R16.64], P2 ;  /* 0x5880000010037fae */ /* 0x0005e80009121844 */
[----:B-1----:R-:W5:Y:S04]  /*23ce0*/  LDL.64 R82, [R1+0x470] ;  /* 0x0004700001527983 */ /* 0x002f680000100a00 */
[----:B------:R1:W-:Y:S04]  /*23cf0*/  LDGSTS.E [R3+0x59000], [R14.64], P2 ;  /* 0x590000000e037fae */ /* 0x0003e80009121844 */
[----:B--2---:R-:W2:Y:S04]  /*23d00*/  LDL.64 R16, [R1+0x478] ;  /* 0x0004780001107983 */ /* 0x004ea80000100a00 */
[----:B------:R-:W2:Y:S04]  /*23d10*/  LDL.64 R84, [R1+0x458] ;  /* 0x0004580001547983 */ /* 0x000ea80000100a00 */
        /* <DEDUP_REMOVED lines=29> */
[----:B---3--:R3:W-:Y:S04]  /*23ef0*/  LDGSTS.E [R0+0x40200], [R80.64], P2 ;  /* 0x4020000050007fae */ /* 0x0087e80009121844 */
[----:B----4-:R4:W-:Y:S04]  /*23f00*/  LDGSTS.E [R0+0x40a00], [R116.64], P2 ;  /* 0x40a0000074007fae */ /* 0x0109e80009121844 */
[----:B---3--:R-:W3:Y:S04]  /*23f10*/  LDL.LU.64 R80, [R1+0x17f0] ;  /* 0x0017f00001507983 */ /* 0x008ee80000300a00 */
[----:B----4-:R-:W4:Y:S04]  /*23f20*/  LDL.LU.64 R116, [R1+0x17e8] ;  /* 0x0017e80001747983 */ /* 0x010f280000300a00 */
[----:B--2---:R2:W-:Y:S04]  /*23f30*/  LDGSTS.E [R0+0x41200], [R16.64], P2 ;  /* 0x4120000010007fae */ /* 0x0045e80009121844 */
[----:B-----5:R5:W-:Y:S04]  /*23f40*/  LDGSTS.E [R0+0x41a00], [R82.64], P2 ;  /* 0x41a0000052007fae */ /* 0x020be80009121844 */
[----:B------:R1:W-:Y:S04]  /*23f50*/  LDGSTS.E [R0+0x42200], [R114.64], P2 ;  /* 0x4220000072007fae */ /* 0x0003e80009121844 */
[----:B--2---:R-:W2:Y:S04]  /*23f60*/  LDL.LU.64 R16, [R1+0x17e0] ;  /* 0x0017e00001107983 */ /* 0x004ea80000300a00 */
[----:B-----5:R-:W5:Y:S04]  /*23f70*/  LDL.LU.64 R82, [R1+0x17d8] ;  /* 0x0017d80001527983 */ /* 0x020f680000300a00 */
[----:B-1----:R-:W2:Y:S04]  /*23f80*/  LDL.LU.64 R114, [R1+0x17d0] ;  /* 0x0017d00001727983 */ /* 0x002ea80000300a00 */
        /* <DEDUP_REMOVED lines=67> */
[----:B-1----:R-:W4:Y:S04]  /*243c0*/  LDL.LU.64 R56, [R1+0x1708] ;  /* 0x0017080001387983 */ /* 0x002f280000300a00 */
[----:B------:R1:W-:Y:S04]  /*243d0*/  LDGSTS.E [R0+0x58200], [R60.64], P2 ;  /* 0x582000003c007fae */ /* 0x0003e80009121844 */
[----:B--2---:R-:W2:Y:S04]  /*243e0*/  LDL.LU.64 R96, [R1+0x1700] ;  /* 0x0017000001607983 */ /* 0x004ea80000300a00 */
[----:B------:R1:W-:Y:S04]  /*243f0*/  LDGSTS.E [R0+0x58a00], [R58.64], P2 ;  /* 0x58a000003a007fae */ /* 0x0003e80009121844 */
[----:B------:R-:W2:Y:S04]  /*24400*/  LDL R3, [R1+0x13c0] ;  /* 0x0013c00001037983 */ /* 0x000ea80000100800 */
[----:B------:R-:W2:Y:S04]  /*24410*/  LDL.64 R94, [R1+0x548] ;  /* 0x00054800015e7983 */ /* 0x000ea80000100a00 */
[----:B-1----:R-:W2:Y:S04]  /*24420*/  LDL.64 R58, [R1+0x550] ;  /* 0x00055000013a7983 */ /* 0x002ea80000100a00 */
[----:B------:R-:W4:Y:S04]  /*24430*/  LDL.64 R60, [R1+0x540] ;  /* 0x00054000013c7983 */ /* 0x000f280000100a00 */
        /* <DEDUP_REMOVED lines=10> */
[----:B-----5:R-:W5:Y:S04]  /*244e0*/  LDL.64 R82, [R1+0x4e8] ;  /* 0x0004e80001527983 */ /* 0x020f680000100a00 */
[----:B------:R-:W5:Y:S04]  /*244f0*/  LDL.64 R72, [R1+0x4e0] ;  /* 0x0004e00001487983 */ /* 0x000f680000100a00 */
[----:B---3--:R-:W3:Y:S04]  /*24500*/  LDL.64 R80, [R1+0x4d8] ;  /* 0x0004d80001507983 */ /* 0x008ee80000100a00 */
[----:B------:R-:W3:Y:S04]  /*24510*/  LDL.64 R74, [R1+0x4d0] ;  /* 0x0004d000014a7983 */ /* 0x000ee80000100a00 */
        /* <DEDUP_REMOVED lines=14> */
[----:B------:R-:W3:Y:S04]  /*24600*/  LDL.64 R78, [R1+0x4c8] ;  /* 0x0004c800014e7983 */ /* 0x000ee80000100a00 */
[----:B------:R-:W3:Y:S04]  /*24610*/  LDL.64 R76, [R1+0x4c0] ;  /* 0x0004c000014c7983 */ /* 0x000ee80000100a00 */
[----:B--2---:R2:W-:Y:S04]  /*24620*/  LDGSTS.E [R3+0x40400], [R58.64], P2 ;  /* 0x404000003a037fae */ /* 0x0045e80009121844 */
[----:B------:R1:W-:Y:S04]  /*24630*/  LDGSTS.E [R3+0x40c00], [R94.64], P2 ;  /* 0x40c000005e037fae */ /* 0x0003e80009121844 */
[----:B----4-:R4:W-:Y:S04]  /*24640*/  LDGSTS.E [R3+0x41400], [R60.64], P2 ;  /* 0x414000003c037fae */ /* 0x0109e80009121844 */
[----:B--2---:R-:W2:Y:S04]  /*24650*/  LDL.LU.64 R58, [R1+0x16f8] ;  /* 0x0016f800013a7983 */ /* 0x004ea80000300a00 */
[----:B-1----:R-:W2:Y:S04]  /*24660*/  LDL.LU.64 R94, [R1+0x16f0] ;  /* 0x0016f000015e7983 */ /* 0x002ea80000300a00 */
[----:B----4-:R-:W4:Y:S04]  /*24670*/  LDL.LU.64 R60, [R1+0x16e8] ;  /* 0x0016e800013c7983 */ /* 0x010f280000300a00 */
        /* <DEDUP_REMOVED lines=10> */
[----:B-----5:R-:W5:Y:S04]  /*24720*/  LDL.LU.64 R88, [R1+0x16c0] ;  /* 0x0016c00001587983 */ /* 0x020f680000300a00 */
        /* <DEDUP_REMOVED lines=13> */
[----:B---3--:R1:W-:Y:S04]  /*24800*/  LDGSTS.E [R3+0x47c00], [R80.64], P2 ;  /* 0x47c0000050037fae */ /* 0x0083e80009121844 */
[----:B------:R3:W-:Y:S04]  /*24810*/  LDGSTS.E [R3+0x48400], [R74.64], P2 ;  /* 0x484000004a037fae */ /* 0x0007e80009121844 */
[----:B------:R3:W-:Y:S04]  /*24820*/  LDGSTS.E [R3+0x48c00], [R78.64], P2 ;  /* 0x48c000004e037fae */ /* 0x0007e80009121844 */
[----:B-1----:R-:W2:Y:S04]  /*24830*/  LDL.LU.64 R80, [R1+0x1680] ;  /* 0x0016800001507983 */ /* 0x002ea80000300a00 */
[----:B---3--:R-:W3:Y:S04]  /*24840*/  LDL.LU.64 R74, [R1+0x1678] ;  /* 0x00167800014a7983 */ /* 0x008ee80000300a00 */
[----:B------:R-:W2:Y:S04]  /*24850*/  LDL.LU.64 R78, [R1+0x1670] ;  /* 0x00167000014e7983 */ /* 0x000ea80000300a00 */
[----:B------:R1:W-:Y:S04]  /*24860*/  LDGSTS.E [R3+0x49400], [R76.64], P2 ;  /* 0x494000004c037fae */ /* 0x0003e80009121844 */
[----:B-1----:R-:W4:Y:S04]  /*24870*/  LDL.LU.64 R76, [R1+0x1668] ;  /* 0x00166800014c7983 */ /* 0x002f280000300a00 */
[----:B---3--:R1:W-:Y:S04]  /*24880*/  LDGSTS.E [R3+0x49c00], [R74.64], P2 ;  /* 0x49c000004a037fae */ /* 0x0083e80009121844 */
[----:B--2---:R2:W-:Y:S04]  /*24890*/  LDGSTS.E [R3+0x4a400], [R72.64], P2 ;  /* 0x4a40000048037fae */ /* 0x0045e80009121844 */
[----:B------:R3:W-:Y:S04]  /*248a0*/  LDGSTS.E [R3+0x4ac00], [R70.64], P2 ;  /* 0x4ac0000046037fae */ /* 0x0007e80009121844 */
[----:B-1----:R-:W5:Y:S04]  /*248b0*/  LDL.LU.64 R74, [R1+0x1660] ;  /* 0x00166000014a7983 */ /* 0x002f680000300a00 */
[----:B--2---:R-:W2:Y:S04]  /*248c0*/  LDL.LU.64 R72, [R1+0x1658] ;  /* 0x0016580001487983 */ /* 0x004ea80000300a00 */
[----:B---3--:R-:W3:Y:S04]  /*248d0*/  LDL.LU.64 R70, [R1+0x1650] ;  /* 0x0016500001467983 */ /* 0x008ee80000300a00 */
        /* <DEDUP_REMOVED lines=24> */
[----:B------:R-:W2:Y:S04]  /*24a60*/  LDL R0, [R1+0x13bc] ;  /* 0x0013bc0001007983 */ /* 0x000ea80000100800 */
        /* <DEDUP_REMOVED lines=19> */
[----:B------:R-:W3:Y:S04]  /*24ba0*/  LDL.LU.64 R14, [R1+0x15d8] ;  /* 0x0015d800010e7983 */ /* 0x000ee80000300a00 */
[----:B------:R2:W-:Y:S04]  /*24bb0*/  LDGSTS.E [R3+0x59c00], [R146.64], P2 ;  /* 0x59c0000092037fae */ /* 0x0005e80009121844 */
[----:B-1----:R-:W3:Y:S04]  /*24bc0*/  LDL.LU.64 R16, [R1+0x15d0] ;  /* 0x0015d00001107983 */ /* 0x002ee80000300a00 */
[----:B------:R1:W-:Y:S04]  /*24bd0*/  LDGSTS.E [R3+0x5a400], [R154.64], P2 ;  /* 0x5a4000009a037fae */ /* 0x0003e80009121844 */
[----:B------:R-:W3:Y:S04]  /*24be0*/  LDL.LU.64 R18, [R1+0x15c8] ;  /* 0x0015c80001127983 */ /* 0x000ee80000300a00 */
[----:B------:R1:W-:Y:S04]  /*24bf0*/  LDGSTS.E [R3+0x5ac00], [R162.64], P2 ;  /* 0x5ac00000a2037fae */ /* 0x0003e80009121844 */
[----:B------:R-:W3:Y:S04]  /*24c00*/  LDL.LU.64 R20, [R1+0x15c0] ;  /* 0x0015c00001147983 */ /* 0x000ee80000300a00 */
[----:B------:R1:W-:Y:S04]  /*24c10*/  LDGSTS.E [R3+0x5b400], [R170.64], P2 ;  /* 0x5b400000aa037fae */ /* 0x0003e80009121844 */
[----:B------:R-:W3:Y:S04]  /*24c20*/  LDL.LU.64 R22, [R1+0x15b8] ;  /* 0x0015b80001167983 */ /* 0x000ee80000300a00 */
[----:B------:R1:W-:Y:S04]  /*24c30*/  LDGSTS.E [R3+0x5bc00], [R178.64], P2 ;  /* 0x5bc00000b2037fae */ /* 0x0003e80009121844 */
[----:B------:R-:W3:Y:S04]  /*24c40*/  LDL.LU.64 R24, [R1+0x15b0] ;  /* 0x0015b00001187983 */ /* 0x000ee80000300a00 */
[----:B------:R1:W-:Y:S04]  /*24c50*/  LDGSTS.E [R3+0x5c400], [R186.64], P2 ;  /* 0x5c400000ba037fae */ /* 0x0003e80009121844 */
[----:B------:R-:W5:Y:S04]  /*24c60*/  LDL.LU.64 R26, [R1+0x15a8] ;  /* 0x0015a800011a7983 */ /* 0x000f680000300a00 */
        /* <DEDUP_REMOVED lines=14> */
[----:B--2---:R2:W-:Y:S04]  /*24d50*/  LDGSTS.E [R0+0x40600], [R42.64], P2 ;  /* 0x406000002a007fae */ /* 0x0045e80009121844 */
[----:B------:R1:W-:Y:S04]  /*24d60*/  LDGSTS.E [R0+0x40e00], [R44.64], P2 ;  /* 0x40e000002c007fae */ /* 0x0003e80009121844 */
[----:B------:R4:W-:Y:S04]  /*24d70*/  LDGSTS.E [R0+0x41600], [R46.64], P2 ;  /* 0x416000002e007fae */ /* 0x0009e80009121844 */
        /* <DEDUP_REMOVED lines=23> */
[----:B---3--:R3:W-:Y:S04]  /*24ef0*/  LDGSTS.E [R0+0x47600], [R70.64], P2 ;  /* 0x4760000046007fae */ /* 0x0087e80009121844 */
[----:B-1----:R-:W2:Y:S04]  /*24f00*/  LDL.LU.64 R66, [R1+0x1508] ;  /* 0x0015080001427983 */ /* 0x002ea80000300a00 */
[----:B------:R-:W2:Y:S04]  /*24f10*/  LDL.LU.64 R68, [R1+0x1500] ;  /* 0x0015000001447983 */ /* 0x000ea80000300a00 */
[----:B---3--:R-:W3:Y:S04]  /*24f20*/  LDL.LU.64 R70, [R1+0x14f8] ;  /* 0x0014f80001467983 */ /* 0x008ee80000300a00 */
[----:B------:R1:W-:Y:S04]  /*24f30*/  LDGSTS.E [R0+0x47e00], [R72.64], P2 ;  /* 0x47e0000048007fae */ /* 0x0003e80009121844 */
[----:B-----5:R5:W-:Y:S04]  /*24f40*/  LDGSTS.E [R0+0x48600], [R74.64], P2 ;  /* 0x486000004a007fae */ /* 0x020be80009121844 */
        /* <DEDUP_REMOVED lines=34> */
[----:B------:R1:W-:Y:S04]  /*25170*/  LDGSTS.E [R0+0x50e00], [R108.64], P2 ;  /* 0x50e000006c007fae */ /* 0x0003e80009121844 */
[----:B------:R1:W-:Y:S04]  /*25180*/  LDGSTS.E [R0+0x51600], [R110.64], P2 ;  /* 0x516000006e007fae */ /* 0x0003e80009121844 */
[----:B------:R1:W-:Y:S04]  /*25190*/  LDGSTS.E [R0+0x51e00], [R112.64], P2 ;  /* 0x51e0000070007fae */ /* 0x0003e80009121844 */
[----:B-1----:R-:W4:Y:S04]  /*251a0*/  LDL.LU.64 R108, [R1+0x1460] ;  /* 0x00146000016c7983 */ /* 0x002f280000300a00 */
[----:B------:R-:W4:Y:S04]  /*251b0*/  LDL.LU.64 R110, [R1+0x1458] ;  /* 0x00145800016e7983 */ /* 0x000f280000300a00 */
[----:B------:R-:W4:Y:S04]  /*251c0*/  LDL.LU.64 R112, [R1+0x1450] ;  /* 0x0014500001707983 */ /* 0x000f280000300a00 */
        /* <DEDUP_REMOVED lines=9> */
[----:B-1----:R-:W5:Y:S04]  /*25260*/  LDL.LU.64 R120, [R1+0x1430] ;  /* 0x0014300001787983 */ /* 0x002f680000300a00 */
[----:B------:R-:W5:Y:S04]  /*25270*/  LDL.LU.64 R122, [R1+0x1428] ;  /* 0x00142800017a7983 */ /* 0x000f680000300a00 */
[----:B------:R-:W5:Y:S04]  /*25280*/  LDL.LU.64 R124, [R1+0x1420] ;  /* 0x00142000017c7983 */ /* 0x000f680000300a00 */
        /* <DEDUP_REMOVED lines=16> */
[----:B------:R-:W5:Y:S01]  /*25390*/  LDL.LU.64 R246, [R1+0x13e0] ;  /* 0x0013e00001f67983 */ /* 0x000f620000300a00 */
[----:B------:R-:W-:-:S03]  /*253a0*/  IMAD.MOV.U32 R252, RZ, RZ, c[0x0][0x180] ;  /* 0x00006000fffc7624 */ /* 0x000fc600078e00ff */
[----:B------:R1:W-:Y:S04]  /*253b0*/  LDGSTS.E [R0+0x59e00], [R148.64], P2 ;  /* 0x59e0000094007fae */ /* 0x0003e80009121844 */
[----:B------:R1:W-:Y:S04]  /*253c0*/  LDGSTS.E [R0+0x5a600], [R156.64], P2 ;  /* 0x5a6000009c007fae */ /* 0x0003e80009121844 */
[----:B------:R1:W-:Y:S04]  /*253d0*/  LDGSTS.E [R0+0x5ae00], [R164.64], P2 ;  /* 0x5ae00000a4007fae */ /* 0x0003e80009121844 */
[----:B------:R1:W-:Y:S04]  /*253e0*/  LDGSTS.E [R0+0x5b600], [R172.64], P2 ;  /* 0x5b600000ac007fae */ /* 0x0003e80009121844 */
[----:B------:R1:W-:Y:S01]  /*253f0*/  LDGSTS.E [R0+0x5be00], [R180.64], P2 ;  /* 0x5be00000b4007fae */ /* 0x0003e20009121844 */
[----:B------:R-:W-:-:S03]  /*25400*/  IADD3 R2, R252, -0xcd, RZ ;  /* 0xffffff33fc027810 */ /* 0x000fc60007ffe0ff */
[----:B------:R1:W-:Y:S04]  /*25410*/  LDGSTS.E [R0+0x5c600], [R188.64], P2 ;  /* 0x5c600000bc007fae */ /* 0x0003e80009121844 */
[----:B------:R1:W-:Y:S04]  /*25420*/  LDGSTS.E [R0+0x5ce00], [R196.64], P2 ;  /* 0x5ce00000c4007fae */ /* 0x0003e80009121844 */
[----:B------:R1:W-:Y:S04]  /*25430*/  LDGSTS.E [R0+0x5d600], [R204.64], P2 ;  /* 0x5d600000cc007fae */ /* 0x0003e80009121844 */
[----:B------:R1:W-:Y:S04]  /*25440*/  LDGSTS.E [R0+0x5de00], [R212.64], P2 ;  /* 0x5de00000d4007fae */ /* 0x0003e80009121844 */
[----:B------:R1:W-:Y:S04]  /*25450*/  LDGSTS.E [R0+0x5e600], [R220.64], P2 ;  /* 0x5e600000dc007fae */ /* 0x0003e80009121844 */
[----:B------:R1:W-:Y:S04]  /*25460*/  LDGSTS.E [R0+0x5ee00], [R228.64], P2 ;  /* 0x5ee00000e4007fae */ /* 0x0003e80009121844 */
[----:B------:R1:W-:Y:S04]  /*25470*/  LDGSTS.E [R0+0x5f600], [R236.64], P2 ;  /* 0x5f600000ec007fae */ /* 0x0003e80009121844 */
[----:B------:R1:W-:Y:S01]  /*25480*/  LDGSTS.E [R0+0x5fe00], [R244.64], P2 ;  /* 0x5fe00000f4007fae */ /* 0x0003e20009121844 */
[----:B------:R-:W-:-:S03]  /*25490*/  ISETP.GE.U32.AND P2, PT, R2, 0x7ffffef4, PT ;  /* 0x7ffffef40200780c */ /* 0x000fc60003f46070 */
[----:B------:R-:W1:Y:S04]  /*254a0*/  S2R R2, SR_TID.X ;  /* 0x0000000000027919 */ /* 0x000e680000002100 */
[----:B------:R-:W-:Y:S04]  /*254b0*/  STL [R1+0x13f8], R221 ;  /* 0x0013f8dd01007387 */ /* 0x000fe80000100800 */
[----:B------:R-:W-:Y:S04]  /*254c0*/  STL [R1+0x13f4], R228 ;  /* 0x0013f4e401007387 */ /* 0x000fe80000100800 */
[----:B------:R-:W-:Y:S04]  /*254d0*/  STL [R1+0x13f0], R229 ;  /* 0x0013f0e501007387 */ /* 0x000fe80000100800 */
[----:B------:R-:W-:Y:S04]  /*254e0*/  STL [R1+0x13ec], R236 ;  /* 0x0013ecec01007387 */ /* 0x000fe80000100800 */
[----:B------:R-:W-:Y:S04]  /*254f0*/  STL [R1+0x13e8], R237 ;  /* 0x0013e8ed01007387 */ /* 0x000fe80000100800 */
[----:B------:R1:W-:Y:S04]  /*25500*/  STL [R1+0x13e4], R244 ;  /* 0x0013e4f401007387 */ /* 0x0003e80000100800 */
[----:B------:R-:W0:Y:S04]  /*25510*/  LDGDEPBAR ;  /* 0x00000000000079af */ /* 0x000e280000000000 */
[----:B-1----:R-:W1:Y:S01]  /*25520*/  S2R R244, SR_TID.X ;  /* 0x0000000000f47919 */ /* 0x002e620000002100 */
[----:B------:R-:W-:Y:S01]  /*25530*/  LOP3.LUT R2, R2, 0x7f, RZ, 0xc0, !PT ;  /* 0x0000007f02027812 */ /* 0x000fe200078ec0ff */
[----:B------:R-:W-:-:S04]  /*25540*/  IMAD.MOV.U32 R0, RZ, RZ, c[0x0][0x188] ;  /* 0x00006200ff007624 */ /* 0x000fc800078e00ff */
[----:B------:R-:W-:Y:S02]  /*25550*/  IMAD.SHL.U32 R2, R2, 0x4, RZ ;  /* 0x0000000402027824 */ /* 0x000fe400078e00ff */
[----:B------:R-:W-:Y:S01]  /*25560*/  IMAD.SHL.U32 R0, R0, 0x40, RZ ;  /* 0x0000004000007824 */ /* 0x000fe200078e00ff */
[----:B------:R1:W-:Y:S01]  /*25570*/  STL [R1+0x13e0], R245 ;  /* 0x0013e0f501007387 */ /* 0x0003e20000100800 */
[----:B------:R-:W-:Y:S01]  /*25580*/  IMAD.MOV.U32 R3, RZ, RZ, c[0x0][0x18c] ;  /* 0x00006300ff037624 */ /* 0x000fe200078e00ff */
[----:B------:R-:W-:Y:S02]  /*25590*/  IADD3 R2, R2, 0x100000, RZ ;  /* 0x0010000002027810 */ /* 0x000fe40007ffe0ff */
[----:B------:R-:W-:Y:S01]  /*255a0*/  IADD3 R252, R252, -0xd1, RZ ;  /* 0xffffff2ffcfc7810 */ /* 0x000fe20007ffe0ff */
[----:B------:R-:W-:Y:S02]  /*255b0*/  IMAD.SHL.U32 R3, R3, 0x40, RZ ;  /* 0x0000004003037824 */ /* 0x000fe400078e00ff */
[----:B------:R-:W-:Y:S01]  /*255c0*/  IMAD.MOV.U32 R3, RZ, RZ, c[0x0][0x180] ;  /* 0x00006000ff037624 */ /* 0x000fe200078e00ff */
[----:B-1----:R-:W-:-:S05]  /*255d0*/  LOP3.LUT R237, R244, 0x7f, RZ, 0xc0, !PT ;  /* 0x0000007ff4ed7812 */ /* 0x002fca00078ec0ff */
[----:B------:R-:W-:Y:S01]  /*255e0*/  IMAD.SHL.U32 R245, R237, 0x4, RZ ;  /* 0x00000004edf57824 */ /* 0x000fe200078e00ff */
[----:B------:R-:W-:-:S04]  /*255f0*/  IADD3 R228, R3, -0xd5, RZ ;  /* 0xffffff2b03e47810 */ /* 0x000fc80007ffe0ff */
[----:B------:R-:W-:Y:S02]  /*25600*/  IADD3 R229, R245, 0x100000, RZ ;  /* 0x00100000f5e57810 */ /* 0x000fe40007ffe0ff */
[C---:B------:R-:W-:Y:S02]  /*25610*/  IADD3 R221, R3.reuse, -0xd9, RZ ;  /* 0xffffff2703dd7810 */ /* 0x040fe40007ffe0ff */
[----:B------:R-:W-:Y:S01]  /*25620*/  IADD3 R236, R3, -0xd2, RZ ;  /* 0xffffff2e03ec7810 */ /* 0x000fe20007ffe0ff */
[----:B--2---:R-:W-:-:S04]  /*25630*/  IMAD.WIDE R104, R0, 0x4, R104 ;  /* 0x0000000400687825 */ /* 0x004fc800078e0268 */
[----:B---3--:R-:W-:-:S04]  /*25640*/  IMAD.WIDE R106, R0, 0x4, R106 ;  /* 0x00000004006a7825 */ /* 0x008fc800078e026a */
[----:B----4-:R-:W-:-:S04]  /*25650*/  IMAD.WIDE R118, R0, 0x4, R118 ;  /* 0x0000000400767825 */ /* 0x010fc800078e0276 */
        /* <DEDUP_REMOVED lines=8> */
[C---:B------:R-:W-:Y:S01]  /*256e0*/  IMAD.WIDE R246, R0.reuse, 0x4, R246 ;  /* 0x0000000400f67825 */ /* 0x040fe200078e02f6 */
[----:B------:R-:W-:Y:S03]  /*256f0*/  BAR.SYNC.DEFER_BLOCKING 0x0 ;  /* 0x0000000000007b1d */ /* 0x000fe60000010000 */
[----:B------:R-:W-:-:S04]  /*25700*/  IMAD.WIDE R138, R0, 0x4, R138 ;  /* 0x00000004008a7825 */ /* 0x000fc800078e028a */
[----:B------:R-:W-:Y:S01]  /*25710*/  IMAD.WIDE R132, R0, 0x4, R132 ;  /* 0x0000000400847825 */ /* 0x000fe200078e0284 */
[----:B------:R-:W-:Y:S01]  /*25720*/  @!PT LDS RZ, [RZ] ;  /* 0x00000000fffff984 */ /* 0x000fe20000000800 */
[----:B------:R-:W-:Y:S01]  /*25730*/  @!PT LDS RZ, [RZ] ;  /* 0x00000000fffff984 */ /* 0x000fe20000000800 */
[----:B------:R-:W-:Y:S01]  /*25740*/  @!PT LDS RZ, [RZ] ;  /* 0x00000000fffff984 */ /* 0x000fe20000000800 */
[----:B------:R1:W-:Y:S01]  /*25750*/  LDGSTS.E [R2+-0x68000], [R246.64], !P5 ;  /* 0x98000000f6027fae */ /* 0x0003e2000e921844 */
[----:B------:R-:W-:Y:S02]  /*25760*/  ISETP.GE.U32.AND P5, PT, R252, 0x7ffffef0, PT ;  /* 0x7ffffef0fc00780c */ /* 0x000fe40003fa6070 */
[----:B------:R-:W-:Y:S01]  /*25770*/  IADD3 R252, R245, 0x100000, RZ ;  /* 0x00100000f5fc7810 */ /* 0x000fe20007ffe0ff */
[----:B------:R2:W-:Y:S01]  /*25780*/  LDGSTS.E [R229+-0x67800], [R138.64], !P3 ;  /* 0x988000008ae57fae */ /* 0x0005e2000d921844 */
[----:B------:R-:W-:-:S03]  /*25790*/  ISETP.GE.U32.AND P3, PT, R228, 0x7ffffeec, PT ;  /* 0x7ffffeece400780c */ /* 0x000fc60003f66070 */
[----:B------:R3:W-:Y:S01]  /*257a0*/  LDGSTS.E [R252+-0x67000], [R136.64], !P0 ;  /* 0x9900000088fc7fae */ /* 0x0007e2000c121844 */
[----:B------:R-:W-:Y:S02]  /*257b0*/  ISETP.GE.U32.AND P0, PT, R221, 0x7ffffee8, PT ;  /* 0x7ffffee8dd00780c */ /* 0x000fe40003f06070 */
[----:B-1----:R-:W-:Y:S02]  /*257c0*/  IADD3 R2, R245, 0x100000, RZ ;  /* 0x00100000f5027810 */ /* 0x002fe40007ffe0ff */
[----:B------:R-:W-:-:S03]  /*257d0*/  IADD3 R221, R3, -0xdd, RZ ;  /* 0xffffff2303dd7810 */ /* 0x000fc60007ffe0ff */
[----:B------:R1:W-:Y:S01]  /*257e0*/  LDGSTS.E [R2+-0x66800], [R134.64], !P2 ;  /* 0x9980000086027fae */ /* 0x0003e2000d121844 */
[----:B------:R-:W-:Y:S02]  /*257f0*/  ISETP.GE.U32.AND P2, PT, R221, 0x7ffffee4, PT ;  /* 0x7ffffee4dd00780c */ /* 0x000fe40003f46070 */
[C---:B------:R-:W-:Y:S01]  /*25800*/  IADD3 R228, R3.reuse, -0xe1, RZ ;  /* 0xffffff1f03e47810 */ /* 0x040fe20007ffe0ff */
[----:B------:R3:W-:Y:S01]  /*25810*/  LDGSTS.E [R252+-0x66000], [R132.64], !P5 ;  /* 0x9a00000084fc7fae */ /* 0x0007e2000e921844 */
[----:B------:R-:W-:Y:S02]  /*25820*/  IADD3 R221, R3, -0xe5, RZ ;  /* 0xffffff1b03dd7810 */ /* 0x000fe40007ffe0ff */
[----:B------:R-:W-:Y:S01]  /*25830*/  ISETP.GE.U32.AND P5, PT, R228, 0x7ffffee0, PT ;  /* 0x7ffffee0e400780c */ /* 0x000fe20003fa6070 */
[----:B------:R1:W-:Y:S01]  /*25840*/  LDGSTS.E [R2+-0x65800], [R130.64], !P3 ;  /* 0x9a80000082027fae */ /* 0x0003e2000d921844 */
[----:B------:R-:W-:Y:S02]  /*25850*/  ISETP.GE.U32.AND P3, PT, R221, 0x7ffffedc, PT ;  /* 0x7ffffedcdd00780c */ /* 0x000fe40003f66070 */
[C---:B------:R-:W-:Y:S01]  /*25860*/  IADD3 R228, R3.reuse, -0xe9, RZ ;  /* 0xffffff1703e47810 */ /* 0x040fe20007ffe0ff */
[----:B------:R2:W-:Y:S01]  /*25870*/  LDGSTS.E [R229+-0x65000], [R128.64], !P0 ;  /* 0x9b00000080e57fae */ /* 0x0005e2000c121844 */
[----:B------:R-:W-:-:S02]  /*25880*/  IADD3 R221, R3, -0xed, RZ ;  /* 0xffffff1303dd7810 */ /* 0x000fc40007ffe0ff */
[----:B------:R-:W-:Y:S01]  /*25890*/  ISETP.GE.U32.AND P0, PT, R228, 0x7ffffed8, PT ;  /* 0x7ffffed8e400780c */ /* 0x000fe20003f06070 */
[----:B------:R3:W-:Y:S01]  /*258a0*/  LDGSTS.E [R252+-0x64800], [R126.64], !P2 ;  /* 0x9b8000007efc7fae */ /* 0x0007e2000d121844 */
[----:B------:R-:W-:-:S03]  /*258b0*/  ISETP.GE.U32.AND P2, PT, R221, 0x7ffffed4, PT ;  /* 0x7ffffed4dd00780c */ /* 0x000fc60003f46070 */
[----:B------:R1:W-:Y:S04]  /*258c0*/  LDGSTS.E [R2+-0x64000], [R124.64], !P5 ;  /* 0x9c0000007c027fae */ /* 0x0003e8000e921844 */
[----:B------:R3:W-:Y:S04]  /*258d0*/  LDGSTS.E [R252+-0x63800], [R122.64], !P3 ;  /* 0x9c8000007afc7fae */ /* 0x0007e8000d921844 */
[----:B------:R1:W-:Y:S04]  /*258e0*/  LDGSTS.E [R2+-0x63000], [R120.64], !P0 ;  /* 0x9d00000078027fae */ /* 0x0003e8000c121844 */
[----:B------:R2:W-:Y:S01]  /*258f0*/  LDGSTS.E [R229+-0x62800], [R118.64], !P2 ;  /* 0x9d80000076e57fae */ /* 0x0005e2000d121844 */
[----:B------:R-:W-:-:S03]  /*25900*/  IADD3 R221, R3, -0xf1, RZ ;  /* 0xffffff0f03dd7810 */ /* 0x000fc60007ffe0ff */
[----:B--2---:R-:W2:Y:S01]  /*25910*/  S2R R229, SR_TID.X ;  /* 0x0000000000e57919 */ /* 0x004ea20000002100 */
[----:B------:R-:W-:Y:S02]  /*25920*/  IADD3 R228, R3, -0xf5, RZ ;  /* 0xffffff0b03e47810 */ /* 0x000fe40007ffe0ff */
[----:B------:R-:W-:Y:S02]  /*25930*/  ISETP.GE.U32.AND P5, PT, R221, 0x7ffffed0, PT ;  /* 0x7ffffed0dd00780c */ /* 0x000fe40003fa6070 */
[----:B------:R-:W-:Y:S02]  /*25940*/  IADD3 R221, R3, -0xf9, RZ ;  /* 0xffffff0703dd7810 */ /* 0x000fe40007ffe0ff */
[----:B------:R-:W-:Y:S02]  /*25950*/  ISETP.GE.U32.AND P3, PT, R228, 0x7ffffecc, PT ;  /* 0x7ffffecce400780c */ /* 0x000fe40003f66070 */
[----:B------:R-:W-:Y:S01]  /*25960*/  ISETP.GE.U32.AND P0, PT, R221, 0x7ffffec8, PT ;  /* 0x7ffffec8dd00780c */ /* 0x000fe20003f06070 */
[----:B------:R-:W-:Y:S01]  /*25970*/  IMAD.WIDE R116, R0, 0x4, R116 ;  /* 0x0000000400747825 */ /* 0x000fe200078e0274 */
[----:B------:R-:W-:-:S02]  /*25980*/  IADD3 R228, R3, -0xfd, RZ ;  /* 0xffffff0303e47810 */ /* 0x000fc40007ffe0ff */
[----:B------:R-:W-:Y:S01]  /*25990*/  IADD3 R221, R3, -0xc4, RZ ;  /* 0xffffff3c03dd7810 */ /* 0x000fe20007ffe0ff */
[----:B------:R-:W-:Y:S01]  /*259a0*/  IMAD.WIDE R114, R0, 0x4, R114 ;  /* 0x0000000400727825 */ /* 0x000fe200078e0272 */
[----:B------:R-:W-:Y:S01]  /*259b0*/  ISETP.GE.U32.AND P2, PT, R228, 0x7ffffec4, PT ;  /* 0x7ffffec4e400780c */ /* 0x000fe20003f46070 */
[----:B------:R3:W-:Y:S02]  /*259c0*/  LDGSTS.E [R252+-0x62000], [R116.64], !P5 ;  /* 0x9e00000074fc7fae */ /* 0x0007e4000e921844 */
[----:B------:R-:W-:Y:S01]  /*259d0*/  IMAD.WIDE R112, R0, 0x4, R112 ;  /* 0x0000000400707825 */ /* 0x000fe200078e0270 */
[----:B------:R-:W-:Y:S01]  /*259e0*/  ISETP.GE.U32.AND P5, PT, R221, 0x7ffffefd, PT ;  /* 0x7ffffefddd00780c */ /* 0x000fe20003fa6070 */
[----:B------:R1:W-:Y:S01]  /*259f0*/  LDGSTS.E [R2+-0x61800], [R114.64], !P3 ;  /* 0x9e80000072027fae */ /* 0x0003e2000d921844 */
[----:B--2---:R-:W-:-:S03]  /*25a00*/  LOP3.LUT R229, R229, 0x7f, RZ, 0xc0, !PT ;  /* 0x0000007fe5e57812 */ /* 0x004fc600078ec0ff */
[----:B------:R3:W-:Y:S01]  /*25a10*/  LDGSTS.E [R252+-0x61000], [R112.64], !P0 ;  /* 0x9f00000070fc7fae */ /* 0x0007e2000c121844 */
[C---:B------:R-:W-:Y:S02]  /*25a20*/  IADD3 R228, R3.reuse, -0xca, RZ ;  /* 0xffffff3603e47810 */ /* 0x040fe40007ffe0ff */
[----:B------:R-:W-:Y:S01]  /*25a30*/  IADD3 R221, R3, -0xc6, RZ ;  /* 0xffffff3a03dd7810 */ /* 0x000fe20007ffe0ff */
[----:B------:R-:W-:Y:S01]  /*25a40*/  IMAD.SHL.U32 R229, R229, 0x4, RZ ;  /* 0x00000004e5e57824 */ /* 0x000fe200078e00ff */
[----:B------:R-:W-:Y:S02]  /*25a50*/  ISETP.GE.U32.AND P0, PT, R228, 0x7ffffef7, PT ;  /* 0x7ffffef7e400780c */ /* 0x000fe40003f06070 */
[----:B------:R-:W-:Y:S02]  /*25a60*/  ISETP.GE.U32.AND P3, PT, R221, 0x7ffffefb, PT ;  /* 0x7ffffefbdd00780c */ /* 0x000fe40003f66070 */
[----:B------:R-:W-:Y:S01]  /*25a70*/  LOP3.LUT R228, R229, 0x20, RZ, 0x3c, !PT ;  /* 0x00000020e5e47812 */ /* 0x000fe200078e3cff */
[----:B------:R-:W-:Y:S01]  /*25a80*/  IMAD.WIDE R110, R0, 0x4, R110 ;  /* 0x00000004006e7825 */ /* 0x000fe200078e026e */
[----:B------:R-:W-:-:S03]  /*25a90*/  IADD3 R221, R3, -0xce, RZ ;  /* 0xffffff3203dd7810 */ /* 0x000fc60007ffe0ff */
[----:B------:R-:W-:Y:S01]  /*25aa0*/  IMAD.WIDE R108, R0, 0x4, R108 ;  /* 0x00000004006c7825 */ /* 0x000fe200078e026c */
[C---:B------:R-:W-:Y:S01]  /*25ab0*/  IADD3 R0, R228.reuse, 0x100000, RZ ;  /* 0x00100000e4007810 */ /* 0x040fe20007ffe0ff */
[----:B------:R1:W-:Y:S01]  /*25ac0*/  LDGSTS.E [R2+-0x60800], [R110.64], !P2 ;  /* 0x9f8000006e027fae */ /* 0x0003e2000d121844 */
[----:B---3--:R-:W-:Y:S02]  /*25ad0*/  IADD3 R252, R228, 0x100000, RZ ;  /* 0x00100000e4fc7810 */ /* 0x008fe40007ffe0ff */
[----:B------:R-:W-:Y:S01]  /*25ae0*/  ISETP.GE.U32.AND P2, PT, R221, 0x7ffffef3, PT ;  /* 0x7ffffef3dd00780c */ /* 0x000fe20003f46070 */
[----:B------:R2:W-:Y:S01]  /*25af0*/  LDGSTS.E [R0+-0x67e00], [R108.64], !P6 ;  /* 0x982000006c007fae */ /* 0x0005e2000f121844 */
[----:B------:R-:W-:Y:S02]  /*25b00*/  IADD3 R221, R3, -0xd6, RZ ;  /* 0xffffff2a03dd7810 */ /* 0x000fe40007ffe0ff */
[----:B------:R-:W-:Y:S01]  /*25b10*/  ISETP.GE.U32.AND P6, PT, R236, 0x7ffffeef, PT ;  /* 0x7ffffeefec00780c */ /* 0x000fe20003fc6070 */
[----:B------:R3:W-:Y:S01]  /*25b20*/  LDGSTS.E [R252+-0x67600], [R106.64], !P3 ;  /* 0x98a000006afc7fae */ /* 0x0007e2000d921844 */
[----:B------:R-:W-:-:S02]  /*25b30*/  ISETP.GE.U32.AND P3, PT, R221, 0x7ffffeeb, PT ;  /* 0x7ffffeebdd00780c */ /* 0x000fc40003f66070 */
[----:B-1----:R-:W-:Y:S01]  /*25b40*/  IADD3 R2, R228, 0x100000, RZ ;  /* 0x00100000e4027810 */ /* 0x002fe20007ffe0ff */
[----:B--2---:R-:W-:Y:S01]  /*25b50*/  IMAD.MOV.U32 R0, RZ, RZ, c[0x0][0x188] ;  /* 0x00006200ff007624 */ /* 0x004fe200078e00ff */
[----:B------:R-:W-:-:S03]  /*25b60*/  IADD3 R221, R3, -0xda, RZ ;  /* 0xffffff2603dd7810 */ /* 0x000fc60007ffe0ff */
[----:B------:R1:W-:Y:S01]  /*25b70*/  LDGSTS.E [R2+-0x66e00], [R104.64], !P0 ;  /* 0x9920000068027fae */ /* 0x0003e2000c121844 */
[----:B------:R-:W-:Y:S01]  /*25b80*/  IMAD.SHL.U32 R0, R0, 0x40, RZ ;  /* 0x0000004000007824 */ /* 0x000fe200078e00ff */
[----:B------:R-:W-:-:S03]  /*25b90*/  ISETP.GE.U32.AND P0, PT, R221, 0x7ffffee7, PT ;  /* 0x7ffffee7dd00780c */ /* 0x000fc60003f06070 */
[----:B------:R-:W-:Y:S01]  /*25ba0*/  IMAD.WIDE R102, R0, 0x4, R102 ;  /* 0x0000000400667825 */ /* 0x000fe200078e0266 */
[----:B------:R-:W-:-:S03]  /*25bb0*/  IADD3 R236, R3, -0xde, RZ ;  /* 0xffffff2203ec7810 */ /* 0x000fc60007ffe0ff */
[C---:B------:R-:W-:Y:S01]  /*25bc0*/  IMAD.WIDE R100, R0.reuse, 0x4, R100 ;  /* 0x0000000400647825 */ /* 0x040fe200078e0264 */
[----:B------:R3:W-:Y:S03]  /*25bd0*/  LDGSTS.E [R252+-0x66600], [R102.64], !P2 ;  /* 0x99a0000066fc7fae */ /* 0x0007e6000d121844 */
[C---:B------:R-:W-:Y:S01]  /*25be0*/  IMAD.WIDE R98, R0.reuse, 0x4, R98 ;  /* 0x0000000400627825 */ /* 0x040fe200078e0262 */
[----:B------:R-:W-:Y:S01]  /*25bf0*/  IADD3 R221, R3, -0xe2, RZ ;  /* 0xffffff1e03dd7810 */ /* 0x000fe20007ffe0ff */
[----:B------:R1:W-:Y:S02]  /*25c00*/  LDGSTS.E [R2+-0x65e00], [R100.64], !P6 ;  /* 0x9a20000064027fae */ /* 0x0003e4000f121844 */
[----:B------:R-:W-:Y:S01]  /*25c10*/  IMAD.WIDE R96, R0, 0x4, R96 ;  /* 0x0000000400607825 */ /* 0x000fe200078e0260 */
[----:B------:R-:W-:-:S03]  /*25c20*/  ISETP.GE.U32.AND P2, PT, R236, 0x7ffffee3, PT ;  /* 0x7ffffee3ec00780c */ /* 0x000fc60003f46070 */
[----:B------:R-:W-:Y:S01]  /*25c30*/  IMAD.WIDE R94, R0, 0x4, R94 ;  /* 0x00000004005e7825 */ /* 0x000fe200078e025e */
[----:B------:R-:W-:Y:S02]  /*25c40*/  IADD3 R0, R228, 0x100000, RZ ;  /* 0x00100000e4007810 */ /* 0x000fe40007ffe0ff */
[----:B------:R-:W-:Y:S02]  /*25c50*/  IADD3 R236, R3, -0xe6, RZ ;  /* 0xffffff1a03ec7810 */ /* 0x000fe40007ffe0ff */
[----:B------:R-:W-:Y:S01]  /*25c60*/  ISETP.GE.U32.AND P6, PT, R221, 0x7ffffedf, PT ;  /* 0x7ffffedfdd00780c */ /* 0x000fe20003fc6070 */
[----:B------:R2:W-:Y:S01]  /*25c70*/  LDGSTS.E [R0+-0x65600], [R98.64], !P3 ;  /* 0x9aa0000062007fae */ /* 0x0005e2000d921844 */
[----:B------:R-:W-:Y:S02]  /*25c80*/  IADD3 R221, R3, -0xea, RZ ;  /* 0xffffff1603dd7810 */ /* 0x000fe40007ffe0ff */
[----:B------:R-:W-:Y:S01]  /*25c90*/  ISETP.GE.U32.AND P3, PT, R236, 0x7ffffedb, PT ;  /* 0x7ffffedbec00780c */ /* 0x000fe20003f66070 */
[----:B------:R3:W-:Y:S01]  /*25ca0*/  LDGSTS.E [R252+-0x64e00], [R96.64], !P0 ;  /* 0x9b20000060fc7fae */ /* 0x0007e2000c121844 */
[----:B------:R-:W-:Y:S01]  /*25cb0*/  ISETP.GE.U32.AND P0, PT, R221, 0x7ffffed7, PT ;  /* 0x7ffffed7dd00780c */ /* 0x000fe20003f06070 */
[----:B--2---:R-:W-:Y:S01]  /*25cc0*/  IMAD.MOV.U32 R0, RZ, RZ, c[0x0][0x188] ;  /* 0x00006200ff007624 */ /* 0x004fe200078e00ff */
[----:B------:R-:W-:Y:S01]  /*25cd0*/  IADD3 R221, R3, -0xee, RZ ;  /* 0xffffff1203dd7810 */ /* 0x000fe20007ffe0ff */
[----:B------:R1:W-:Y:S02]  /*25ce0*/  LDGSTS.E [R2+-0x64600], [R94.64], !P2 ;  /* 0x9ba000005e027fae */ /* 0x0003e4000d121844 */
[----:B------:R-:W-:Y:S01]  /*25cf0*/  IMAD.SHL.U32 R0, R0, 0x40, RZ ;  /* 0x0000004000007824 */ /* 0x000fe200078e00ff */
[----:B------:R-:W-:-:S03]  /*25d00*/  ISETP.GE.U32.AND P2, PT, R221, 0x7ffffed3, PT ;  /* 0x7ffffed3dd00780c */ /* 0x000fc60003f46070 */
[----:B------:R-:W-:Y:S01]  /*25d10*/  IMAD.WIDE R92, R0, 0x4, R92 ;  /* 0x00000004005c7825 */ /* 0x000fe200078e025c */
[----:B------:R-:W-:-:S03]  /*25d20*/  IADD3 R221, R3, -0xf6, RZ ;  /* 0xffffff0a03dd7810 */ /* 0x000fc60007ffe0ff */
[----:B------:R-:W-:Y:S01]  /*25d30*/  IMAD.WIDE R90, R0, 0x4, R90 ;  /* 0x00000004005a7825 */ /* 0x000fe200078e025a */
[----:B------:R3:W-:Y:S01]  /*25d40*/  LDGSTS.E [R252+-0x63e00], [R92.64], !P6 ;  /* 0x9c2000005cfc7fae */ /* 0x0007e2000f121844 */
[----:B------:R-:W-:-:S03]  /*25d50*/  IADD3 R236, R3, -0xf2, RZ ;  /* 0xffffff0e03ec7810 */ /* 0x000fc60007ffe0ff */
[----:B------:R1:W-:Y:S01]  /*25d60*/  LDGSTS.E [R2+-0x63600], [R90.64], !P3 ;  /* 0x9ca000005a027fae */ /* 0x0003e2000d921844 */
[----:B------:R-:W-:Y:S01]  /*25d70*/  ISETP.GE.U32.AND P3, PT, R221, 0x7ffffecb, PT ;  /* 0x7ffffecbdd00780c */ /* 0x000fe20003f66070 */
[----:B------:R-:W-:Y:S01]  /*25d80*/  IMAD.WIDE R88, R0, 0x4, R88 ;  /* 0x0000000400587825 */ /* 0x000fe200078e0258 */
[----:B------:R-:W-:-:S03]  /*25d90*/  IADD3 R221, R228, 0x100000, RZ ;  /* 0x00100000e4dd7810 */ /* 0x000fc60007ffe0ff */
[----:B------:R-:W-:Y:S01]  /*25da0*/  IMAD.WIDE R86, R0, 0x4, R86 ;  /* 0x0000000400567825 */ /* 0x000fe200078e0256 */
[----:B------:R-:W-:Y:S01]  /*25db0*/  ISETP.GE.U32.AND P6, PT, R236, 0x7ffffecf, PT ;  /* 0x7ffffecfec00780c */ /* 0x000fe20003fc6070 */
[----:B------:R2:W-:Y:S02]  /*25dc0*/  LDGSTS.E [R221+-0x62e00], [R88.64], !P0 ;  /* 0x9d20000058dd7fae */ /* 0x0005e4000c121844 */
[----:B------:R-:W-:Y:S01]  /*25dd0*/  IMAD.WIDE R84, R0, 0x4, R84 ;  /* 0x0000000400547825 */ /* 0x000fe200078e0254 */
[C---:B------:R-:W-:Y:S01]  /*25de0*/  IADD3 R0, R3.reuse, -0xfa, RZ ;  /* 0xffffff0603007810 */ /* 0x040fe20007ffe0ff */
[----:B------:R3:W-:Y:S03]  /*25df0*/  LDGSTS.E [R252+-0x62600], [R86.64], !P2 ;  /* 0x9da0000056fc7fae */ /* 0x0007e6000d121844 */
[----:B------:R-:W-:Y:S01]  /*25e00*/  ISETP.GE.U32.AND P0, PT, R0, 0x7ffffec7, PT ;  /* 0x7ffffec70000780c */ /* 0x000fe20003f06070 */
[----:B------:R-:W-:Y:S01]  /*25e10*/  IMAD.MOV.U32 R0, RZ, RZ, c[0x0][0x188] ;  /* 0x00006200ff007624 */ /* 0x000fe200078e00ff */
[----:B------:R-:W-:-:S03]  /*25e20*/  IADD3 R236, R3, -0xc7, RZ ;  /* 0xffffff3903ec7810 */ /* 0x000fc60007ffe0ff */
[----:B------:R-:W-:Y:S01]  /*25e30*/  IMAD.SHL.U32 R0, R0, 0x40, RZ ;  /* 0x0000004000007824 */ /* 0x000fe200078e00ff */
[----:B------:R-:W-:Y:S01]  /*25e40*/  ISETP.GE.U32.AND P2, PT, R236, 0x7ffffefa, PT ;  /* 0x7ffffefaec00780c */ /* 0x000fe20003f46070 */
[----:B------:R1:W-:Y:S01]  /*25e50*/  LDGSTS.E [R2+-0x61e00], [R84.64], !P6 ;  /* 0x9e20000054027fae */ /* 0x0003e2000f121844 */
[C---:B------:R-:W-:Y:S01]  /*25e60*/  IADD3 R236, R3.reuse, -0xfe, RZ ;  /* 0xffffff0203ec7810 */ /* 0x040fe20007ffe0ff */
[----:B------:R-:W-:Y:S01]  /*25e70*/  IMAD.WIDE R82, R0, 0x4, R82 ;  /* 0x0000000400527825 */ /* 0x000fe200078e0252 */
[----:B------:R-:W-:Y:S01]  /*25e80*/  IADD3 R228, R228, 0x100000, RZ ;  /* 0x00100000e4e47810 */ /* 0x000fe20007ffe0ff */
[----:B--2---:R-:W2:Y:S02]  /*25e90*/  LDL.LU R221, [R1+0x13f8] ;  /* 0x0013f80001dd7983 */ /* 0x004ea40000300800 */
[----:B------:R-:W-:Y:S01]  /*25ea0*/  IMAD.WIDE R80, R0, 0x4, R80 ;  /* 0x0000000400507825 */ /* 0x000fe200078e0250 */
[----:B------:R-:W-:Y:S01]  /*25eb0*/  ISETP.GE.U32.AND P6, PT, R236, 0x7ffffec3, PT ;  /* 0x7ffffec3ec00780c */ /* 0x000fe20003fc6070 */
[----:B------:R3:W-:Y:S01]  /*25ec0*/  LDGSTS.E [R252+-0x61600], [R82.64], !P3 ;  /* 0x9ea0000052fc7fae */ /* 0x0007e2000d921844 */
[----:B------:R-:W-:-:S03]  /*25ed0*/  IADD3 R236, R3, -0xcb, RZ ;  /* 0xffffff3503ec7810 */ /* 0x000fc60007ffe0ff */
[----:B------:R1:W-:Y:S01]  /*25ee0*/  LDGSTS.E [R2+-0x60e00], [R80.64], !P0 ;  /* 0x9f20000050027fae */ /* 0x0003e2000c121844 */
[----:B------:R-:W-:Y:S01]  /*25ef0*/  IMAD.WIDE R78, R0, 0x4, R78 ;  /* 0x00000004004e7825 */ /* 0x000fe200078e024e */
[----:B------:R-:W-:Y:S02]  /*25f00*/  ISETP.GE.U32.AND P0, PT, R236, 0x7ffffef6, PT ;  /* 0x7ffffef6ec00780c */ /* 0x000fe40003f06070 */
[----:B---3--:R-:W-:Y:S01]  /*25f10*/  IADD3 R252, R3, -0xc8, RZ ;  /* 0xffffff3803fc7810 */ /* 0x008fe20007ffe0ff */
[----:B------:R-:W-:Y:S01]  /*25f20*/  IMAD.WIDE R76, R0, 0x4, R76 ;  /* 0x00000004004c7825 */ /* 0x000fe200078e024c */
[----:B-1----:R-:W-:Y:S02]  /*25f30*/  LOP3.LUT R2, R229, 0x40, RZ, 0x3c, !PT ;  /* 0x00000040e5027812 */ /* 0x002fe400078e3cff */
[----:B------:R1:W-:Y:S01]  /*25f40*/  LDGSTS.E [R228+-0x60600], [R78.64], !P6 ;  /* 0x9fa000004ee47fae */ /* 0x0003e2000f121844 */
[----:B------:R-:W-:-:S03]  /*25f50*/  ISETP.GE.U32.AND P3, PT, R252, 0x7ffffef9, PT ;  /* 0x7ffffef9fc00780c */ /* 0x000fc60003f66070 */
[----:B------:R-:W3:Y:S01]  /*25f60*/  S2R R229, SR_TID.X ;  /* 0x0000000000e57919 */ /* 0x000ee20000002100 */
[----:B------:R-:W-:Y:S02]  /*25f70*/  IADD3 R252, R2, 0x100000, RZ ;  /* 0x0010000002fc7810 */ /* 0x000fe40007ffe0ff */
[----:B------:R-:W-:-:S03]  /*25f80*/  IADD3 R236, R3, -0xd3, RZ ;  /* 0xffffff2d03ec7810 */ /* 0x000fc60007ffe0ff */
[----:B------:R4:W-:Y:S01]  /*25f90*/  LDGSTS.E [R252+-0x67c00], [R76.64], !P4 ;  /* 0x984000004cfc7fae */ /* 0x0009e2000e121844 */
[----:B------:R-:W-:-:S03]  /*25fa0*/  ISETP.GE.U32.AND P4, PT, R236, 0x7ffffeee, PT ;  /* 0x7ffffeeeec00780c */ /* 0x000fc60003f86070 */
[----:B------:R-:W5:Y:S01]  /*25fb0*/  S2R R236, SR_TID.X ;  /* 0x0000000000ec7919 */ /* 0x000f620000002100 */
[----:B------:R-:W-:Y:S01]  /*25fc0*/  IMAD.WIDE R74, R0, 0x4, R74 ;  /* 0x00000004004a7825 */ /* 0x000fe200078e024a */
[----:B------:R-:W-:Y:S02]  /*25fd0*/  IADD3 R0, R3, -0xcf, RZ ;  /* 0xffffff3103007810 */ /* 0x000fe40007ffe0ff */
[----:B------:R-:W-:Y:S02]  /*25fe0*/  IADD3 R2, R2, 0x100000, RZ ;  /* 0x0010000002027810 */ /* 0x000fe40007ffe0ff */
[----:B------:R-:W-:Y:S01]  /*25ff0*/  LOP3.LUT R244, R244, 0x7f, RZ, 0xc0, !PT ;  /* 0x0000007ff4f47812 */ /* 0x000fe200078ec0ff */
[----:B------:R-:W-:Y:S01]  /*26000*/  IMAD.SHL.U32 R237, R237, 0x4, RZ ;  /* 0x00000004eded7824 */ /* 0x000fe200078e00ff */
[----:B------:R-:W-:Y:S01]  /*26010*/  ISETP.GE.U32.AND P6, PT, R0, 0x7ffffef2, PT ;  /* 0x7ffffef20000780c */ /* 0x000fe20003fc6070 */
[----:B-1----:R-:W2:Y:S01]  /*26020*/  LDL.LU R228, [R1+0x13f4] ;  /* 0x0013f40001e47983 */ /* 0x002ea20000300800 */
[----:B---3--:R-:W-:Y:S01]  /*26030*/  LOP3.LUT R229, R229, 0x7f, RZ, 0xc0, !PT ;  /* 0x0000007fe5e57812 */ /* 0x008fe200078ec0ff */
[----:B------:R-:W-:-:S02]  /*26040*/  IMAD.MOV.U32 R0, RZ, RZ, c[0x0][0x188] ;  /* 0x00006200ff007624 */ /* 0x000fc400078e00ff */
[----:B------:R1:W-:Y:S02]  /*26050*/  LDGSTS.E [R2+-0x67400], [R74.64], !P2 ;  /* 0x98c000004a027fae */ /* 0x0003e4000d121844 */
[----:B------:R-:W-:Y:S02]  /*26060*/  IMAD.SHL.U32 R229, R229, 0x4, RZ ;  /* 0x00000004e5e57824 */ /* 0x000fe400078e00ff */
[----:B------:R-:W-:Y:S01]  /*26070*/  IMAD.SHL.U32 R0, R0, 0x40, RZ ;  /* 0x0000004000007824 */ /* 0x000fe200078e00ff */
[----:B-----5:R-:W-:Y:S02]  /*26080*/  LOP3.LUT R236, R236, 0x7f, RZ, 0xc0, !PT ;  /* 0x0000007fecec7812 */ /* 0x020fe400078ec0ff */
[----:B-1----:R-:W-:Y:S01]  /*26090*/  LOP3.LUT R2, R229, 0x40, RZ, 0x3c, !PT ;  /* 0x00000040e5027812 */ /* 0x002fe200078e3cff */
[----:B------:R-:W-:-:S03]  /*260a0*/  IMAD.WIDE R72, R0, 0x4, R72 ;  /* 0x0000000400487825 */ /* 0x000fc600078e0248 */
[----:B----4-:R-:W-:Y:S01]  /*260b0*/  IADD3 R252, R2, 0x100000, RZ ;  /* 0x0010000002fc7810 */ /* 0x010fe20007ffe0ff */
[----:B------:R-:W-:Y:S01]  /*260c0*/  IMAD.WIDE R70, R0, 0x4, R70 ;  /* 0x0000000400467825 */ /* 0x000fe200078e0246 */
[----:B------:R-:W-:-:S03]  /*260d0*/  IADD3 R2, R2, 0x100000, RZ ;  /* 0x0010000002027810 */ /* 0x000fc60007ffe0ff */
[----:B------:R-:W-:Y:S01]  /*260e0*/  IMAD.SHL.U32 R236, R236, 0x4, RZ ;  /* 0x00000004ecec7824 */ /* 0x000fe200078e00ff */
[----:B------:R1:W-:Y:S04]  /*260f0*/  LDGSTS.E [R252+-0x66c00], [R72.64], !P0 ;  /* 0x9940000048fc7fae */ /* 0x0003e8000c121844 */
[----:B------:R3:W-:Y:S02]  /*26100*/  LDGSTS.E [R2+-0x66400], [R70.64], !P6 ;  /* 0x99c0000046027fae */ /* 0x0007e4000f121844 */
[----:B---3--:R-:W-:Y:S02]  /*26110*/  LOP3.LUT R2, R236, 0x40, RZ, 0x3c, !PT ;  /* 0x00000040ec027812 */ /* 0x008fe400078e3cff */
[----:B------:R-:W3:Y:S01]  /*26120*/  S2R R236, SR_TID.X ;  /* 0x0000000000ec7919 */ /* 0x000ee20000002100 */
[----:B------:R-:W-:-:S02]  /*26130*/  IADD3 R229, R3, -0xd7, RZ ;  /* 0xffffff2903e57810 */ /* 0x000fc40007ffe0ff */
[----:B-1----:R-:W-:Y:S02]  /*26140*/  IADD3 R252, R3, -0xdb, RZ ;  /* 0xffffff2503fc7810 */ /* 0x002fe40007ffe0ff */
[----:B------:R-:W-:Y:S02]  /*26150*/  ISETP.GE.U32.AND P2, PT, R229, 0x7ffffeea, PT ;  /* 0x7ffffeeae500780c */ /* 0x000fe40003f46070 */
[----:B------:R-:W-:Y:S02]  /*26160*/  IADD3 R229, R3, -0xdf, RZ ;  /* 0xffffff2103e57810 */ /* 0x000fe40007ffe0ff */
[----:B------:R-:W-:Y:S01]  /*26170*/  ISETP.GE.U32.AND P0, PT, R252, 0x7ffffee6, PT ;  /* 0x7ffffee6fc00780c */ /* 0x000fe20003f06070 */
[----:B------:R-:W-:Y:S01]  /*26180*/  IMAD.WIDE R68, R0, 0x4, R68 ;  /* 0x0000000400447825 */ /* 0x000fe200078e0244 */
[----:B------:R-:W-:Y:S02]  /*26190*/  ISETP.GE.U32.AND P6, PT, R229, 0x7ffffee2, PT ;  /* 0x7ffffee2e500780c */ /* 0x000fe40003fc6070 */
[----:B------:R-:W-:Y:S01]  /*261a0*/  IADD3 R229, R2, 0x100000, RZ ;  /* 0x0010000002e57810 */ /* 0x000fe20007ffe0ff */
[----:B------:R-:W-:Y:S01]  /*261b0*/  IMAD.WIDE R66, R0, 0x4, R66 ;  /* 0x0000000400427825 */ /* 0x000fe200078e0242 */
[----:B------:R-:W-:-:S03]  /*261c0*/  IADD3 R252, R2, 0x100000, RZ ;  /* 0x0010000002fc7810 */ /* 0x000fc60007ffe0ff */
[----:B------:R-:W-:Y:S01]  /*261d0*/  IMAD.WIDE R64, R0, 0x4, R64 ;  /* 0x0000000400407825 */ /* 0x000fe200078e0240 */
[----:B------:R-:W-:Y:S01]  /*261e0*/  IADD3 R0, R3, -0xe3, RZ ;  /* 0xffffff1d03007810 */ /* 0x000fe20007ffe0ff */
[----:B------:R1:W-:Y:S01]  /*261f0*/  LDGSTS.E [R229+-0x65c00], [R68.64], !P4 ;  /* 0x9a40000044e57fae */ /* 0x0003e2000e121844 */
[----:B---3--:R-:W-:-:S03]  /*26200*/  LOP3.LUT R236, R236, 0x7f, RZ, 0xc0, !PT ;  /* 0x0000007fecec7812 */ /* 0x008fc600078ec0ff */
[----:B------:R3:W-:Y:S01]  /*26210*/  LDGSTS.E [R252+-0x65400], [R66.64], !P2 ;  /* 0x9ac0000042fc7fae */ /* 0x0007e2000d121844 */
[----:B------:R-:W-:Y:S02]  /*26220*/  IADD3 R2, R2, 0x100000, RZ ;  /* 0x0010000002027810 */ /* 0x000fe40007ffe0ff */
[----:B------:R-:W-:Y:S01]  /*26230*/  ISETP.GE.U32.AND P4, PT, R0, 0x7ffffede, PT ;  /* 0x7ffffede0000780c */ /* 0x000fe20003f86070 */
[----:B------:R-:W-:Y:S02]  /*26240*/  IMAD.SHL.U32 R236, R236, 0x4, RZ ;  /* 0x00000004ecec7824 */ /* 0x000fe400078e00ff */
[----:B------:R-:W-:Y:S01]  /*26250*/  IMAD.MOV.U32 R0, RZ, RZ, c[0x0][0x188] ;  /* 0x00006200ff007624 */ /* 0x000fe200078e00ff */
[----:B------:R4:W-:Y:S03]  /*26260*/  LDGSTS.E [R2+-0x64c00], [R64.64], !P0 ;  /* 0x9b40000040027fae */ /* 0x0009e6000c121844 */
[----:B------:R-:W-:Y:S01]  /*26270*/  IMAD.SHL.U32 R0, R0, 0x40, RZ ;  /* 0x0000004000007824 */ /* 0x000fe200078e00ff */
[----:B-1----:R-:W4:Y:S01]  /*26280*/  LDL.LU R229, [R1+0x13f0] ;  /* 0x0013f00001e57983 */ /* 0x002f220000300800 */
[----:B---3--:R-:W-:-:S02]  /*26290*/  IADD3 R252, R3, -0xe7, RZ ;  /* 0xffffff1903fc7810 */ /* 0x008fc40007ffe0ff */
[----:B------:R-:W-:Y:S02]  /*262a0*/  IMAD.WIDE R62, R0, 0x4, R62 ;  /* 0x00000004003e7825 */ /* 0x000fe400078e023e */
[----:B------:R-:W-:Y:S02]  /*262b0*/  ISETP.GE.U32.AND P2, PT, R252, 0x7ffffeda, PT ;  /* 0x7ffffedafc00780c */ /* 0x000fe40003f46070 */
[----:B----4-:R-:W-:Y:S01]  /*262c0*/  LOP3.LUT R2, R236, 0x40, RZ, 0x3c, !PT ;  /* 0x00000040ec027812 */ /* 0x010fe200078e3cff */
[----:B------:R-:W-:Y:S01]  /*262d0*/  IMAD.WIDE R60, R0, 0x4, R60 ;  /* 0x00000004003c7825 */ /* 0x000fe200078e023c */
[----:B------:R-:W-:Y:S02]  /*262e0*/  IADD3 R236, R3, -0xeb, RZ ;  /* 0xffffff1503ec7810 */ /* 0x000fe40007ffe0ff */
[----:B------:R-:W-:Y:S01]  /*262f0*/  IADD3 R252, R2, 0x100000, RZ ;  /* 0x0010000002fc7810 */ /* 0x000fe20007ffe0ff */
[----:B------:R-:W-:Y:S01]  /*26300*/  IMAD.SHL.U32 R244, R244, 0x4, RZ ;  /* 0x00000004f4f47824 */ /* 0x000fe200078e00ff */
[----:B------:R-:W-:-:S02]  /*26310*/  IADD3 R2, R2, 0x100000, RZ ;  /* 0x0010000002027810 */ /* 0x000fc40007ffe0ff */
[----:B------:R-:W-:Y:S01]  /*26320*/  ISETP.GE.U32.AND P0, PT, R236, 0x7ffffed6, PT ;  /* 0x7ffffed6ec00780c */ /* 0x000fe20003f06070 */
[----:B------:R1:W-:Y:S01]  /*26330*/  LDGSTS.E [R252+-0x64400], [R62.64], !P6 ;  /* 0x9bc000003efc7fae */ /* 0x0003e2000f121844 */
[----:B------:R-:W-:-:S03]  /*26340*/  IADD3 R236, R3, -0xf3, RZ ;  /* 0xffffff0d03ec7810 */ /* 0x000fc60007ffe0ff */
[----:B------:R3:W-:Y:S01]  /*26350*/  LDGSTS.E [R2+-0x63c00], [R60.64], !P4 ;  /* 0x9c4000003c027fae */ /* 0x0007e2000e121844 */
[----:B------:R-:W-:Y:S01]  /*26360*/  ISETP.GE.U32.AND P4, PT, R236, 0x7ffffece, PT ;  /* 0x7ffffeceec00780c */ /* 0x000fe20003f86070 */
[----:B------:R-:W-:-:S04]  /*26370*/  IMAD.WIDE R58, R0, 0x4, R58 ;  /* 0x00000004003a7825 */ /* 0x000fc800078e023a */
[----:B------:R-:W-:Y:S01]  /*26380*/  IMAD.WIDE R56, R0, 0x4, R56 ;  /* 0x0000000400387825 */ /* 0x000fe200078e0238 */
[----:B---3--:R-:W-:-:S03]  /*26390*/  LOP3.LUT R2, R244, 0x40, RZ, 0x3c, !PT ;  /* 0x00000040f4027812 */ /* 0x008fc600078e3cff */
[----:B------:R-:W-:Y:S01]  /*263a0*/  IMAD.WIDE R54, R0, 0x4, R54 ;  /* 0x0000000400367825 */ /* 0x000fe200078e0236 */
[----:B------:R-:W-:Y:S02]  /*263b0*/  IADD3 R0, R3, -0xf7, RZ ;  /* 0xffffff0903007810 */ /* 0x000fe40007ffe0ff */
[----:B------:R-:W-:-:S05]  /*263c0*/  IADD3 R236, R2, 0x100000, RZ ;  /* 0x0010000002ec7810 */ /* 0x000fca0007ffe0ff */
[----:B------:R3:W-:Y:S01]  /*263d0*/  LDGSTS.E [R236+-0x63400], [R58.64], !P2 ;  /* 0x9cc000003aec7fae */ /* 0x0007e2000d121844 */
[----:B------:R-:W-:Y:S01]  /*263e0*/  ISETP.GE.U32.AND P2, PT, R0, 0x7ffffeca, PT ;  /* 0x7ffffeca0000780c */ /* 0x000fe20003f46070 */
[----:B------:R-:W-:-:S04]  /*263f0*/  IMAD.MOV.U32 R0, RZ, RZ, c[0x0][0x188] ;  /* 0x00006200ff007624 */ /* 0x000fc800078e00ff */
[----:B------:R-:W-:-:S04]  /*26400*/  IMAD.SHL.U32 R0, R0, 0x40, RZ ;  /* 0x0000004000007824 */ /* 0x000fc800078e00ff */
[C---:B------:R-:W-:Y:S01]  /*26410*/  IMAD.WIDE R52, R0.reuse, 0x4, R52 ;  /* 0x0000000400347825 */ /* 0x040fe200078e0234 */
[----:B-1----:R-:W-:Y:S01]  /*26420*/  IADD3 R252, R3, -0xef, RZ ;  /* 0xffffff1103fc7810 */ /* 0x002fe20007ffe0ff */
[----:B---3--:R-:W3:Y:S02]  /*26430*/  LDL.LU R236, [R1+0x13ec] ;  /* 0x0013ec0001ec7983 */ /* 0x008ee40000300800 */
[----:B------:R-:W-:-:S04]  /*26440*/  IMAD.WIDE R50, R0, 0x4, R50 ;  /* 0x0000000400327825 */ /* 0x000fc800078e0232 */
[----:B------:R-:W-:-:S04]  /*26450*/  IMAD.WIDE R48, R0, 0x4, R48 ;  /* 0x0000000400307825 */ /* 0x000fc800078e0230 */
[----:B------:R-:W-:-:S04]  /*26460*/  IMAD.WIDE R46, R0, 0x4, R46 ;  /* 0x00000004002e7825 */ /* 0x000fc800078e022e */
[----:B------:R-:W-:Y:S02]  /*26470*/  IMAD.WIDE R44, R0, 0x4, R44 ;  /* 0x00000004002c7825 */ /* 0x000fe400078e022c */
[----:B------:R-:W1:Y:S01]  /*26480*/  S2R R0, SR_TID.X ;  /* 0x0000000000007919 */ /* 0x000e620000002100 */
[----:B------:R-:W-:Y:S02]  /*26490*/  ISETP.GE.U32.AND P6, PT, R252, 0x7ffffed2, PT ;  /* 0x7ffffed2fc00780c */ /* 0x000fe40003fc6070 */
[C---:B------:R-:W-:Y:S02]  /*264a0*/  IADD3 R252, R2.reuse, 0x100000, RZ ;  /* 0x0010000002fc7810 */ /* 0x040fe40007ffe0ff */
[----:B------:R-:W-:-:S03]  /*264b0*/  IADD3 R2, R2, 0x100000, RZ ;  /* 0x0010000002027810 */ /* 0x000fc60007ffe0ff */
[----:B------:R4:W-:Y:S01]  /*264c0*/  LDGSTS.E [R252+-0x62c00], [R56.64], !P0 ;  /* 0x9d40000038fc7fae */ /* 0x0009e2000c121844 */
[----:B------:R-:W-:-:S05]  /*264d0*/  IADD3 R244, R3, -0xcc, RZ ;  /* 0xffffff3403f47810 */ /* 0x000fca0007ffe0ff */
[----:B------:R4:W-:Y:S01]  /*264e0*/  LDGSTS.E [R2+-0x62400], [R54.64], !P6 ;  /* 0x9dc0000036027fae */ /* 0x0009e2000f121844 */
[----:B------:R-:W-:Y:S02]  /*264f0*/  ISETP.GE.U32.AND P0, PT, R244, 0x7ffffef5, PT ;  /* 0x7ffffef5f400780c */ /* 0x000fe40003f06070 */
[----:B-1----:R-:W-:Y:S02]  /*26500*/  LOP3.LUT R0, R0, 0x7f, RZ, 0xc0, !PT ;  /* 0x0000007f00007812 */ /* 0x002fe400078ec0ff */
[----:B----4-:R-:W-:Y:S02]  /*26510*/  LOP3.LUT R2, R237, 0x40, RZ, 0x3c, !PT ;  /* 0x00000040ed027812 */ /* 0x010fe400078e3cff */
[----:B------:R-:W-:Y:S01]  /*26520*/  IADD3 R237, R3, -0xfb, RZ ;  /* 0xffffff0503ed7810 */ /* 0x000fe20007ffe0ff */
[----:B------:R-:W-:Y:S01]  /*26530*/  IMAD.SHL.U32 R0, R0, 0x4, RZ ;  /* 0x0000000400007824 */ /* 0x000fe200078e00ff */
[----:B------:R-:W-:Y:S02]  /*26540*/  IADD3 R252, R2, 0x100000, RZ ;  /* 0x0010000002fc7810 */ /* 0x000fe40007ffe0ff */
[----:B------:R-:W-:-:S02]  /*26550*/  ISETP.GE.U32.AND P6, PT, R237, 0x7ffffec6, PT ;  /* 0x7ffffec6ed00780c */ /* 0x000fc40003fc6070 */
[C---:B------:R-:W-:Y:S01]  /*26560*/  IADD3 R244, R3.reuse, -0xff, RZ ;  /* 0xffffff0103f47810 */ /* 0x040fe20007ffe0ff */
[----:B------:R1:W-:Y:S01]  /*26570*/  LDGSTS.E [R252+-0x61c00], [R52.64], !P4 ;  /* 0x9e40000034fc7fae */ /* 0x0003e2000e121844 */
[----:B------:R-:W-:Y:S02]  /*26580*/  LOP3.LUT R0, R0, 0x40, RZ, 0x3c, !PT ;  /* 0x0000004000007812 */ /* 0x000fe400078e3cff */
[----:B------:R-:W-:Y:S02]  /*26590*/  IADD3 R2, R2, 0x100000, RZ ;  /* 0x0010000002027810 */ /* 0x000fe40007ffe0ff */
[----:B------:R-:W-:Y:S02]  /*265a0*/  ISETP.GE.U32.AND P4, PT, R244, 0x7ffffec2, PT ;  /* 0x7ffffec2f400780c */ /* 0x000fe40003f86070 */
[----:B------:R-:W-:Y:S01]  /*265b0*/  IADD3 R0, R0, 0x100000, RZ ;  /* 0x0010000000007810 */ /* 0x000fe20007ffe0ff */
[----:B------:R4:W-:Y:S01]  /*265c0*/  LDGSTS.E [R2+-0x61400], [R50.64], !P2 ;  /* 0x9ec0000032027fae */ /* 0x0009e2000d121844 */
[----:B------:R-:W-:-:S02]  /*265d0*/  IADD3 R237, R3, -0xd0, RZ ;  /* 0xffffff3003ed7810 */ /* 0x000fc40007ffe0ff */
[----:B-1----:R-:W-:Y:S01]  /*265e0*/  LOP3.LUT R252, R245, 0x40, RZ, 0x3c, !PT ;  /* 0x00000040f5fc7812 */ /* 0x002fe200078e3cff */
[----:B------:R1:W-:Y:S01]  /*265f0*/  LDGSTS.E [R0+-0x60c00], [R48.64], !P6 ;  /* 0x9f40000030007fae */ /* 0x0003e2000f121844 */
[----:B------:R-:W-:Y:S02]  /*26600*/  ISETP.GE.U32.AND P2, PT, R237, 0x7ffffef1, PT ;  /* 0x7ffffef1ed00780c */ /* 0x000fe40003f46070 */
[----:B------:R-:W-:Y:S02]  /*26610*/  IADD3 R252, R252, 0x100000, RZ ;  /* 0x00100000fcfc7810 */ /* 0x000fe40007ffe0ff */
[----:B------:R-:W-:-:S03]  /*26620*/  LOP3.LUT R245, R245, 0x60, RZ, 0x3c, !PT ;  /* 0x00000060f5f57812 */ /* 0x000fc600078e3cff */
[----:B------:R4:W-:Y:S01]  /*26630*/  LDGSTS.E [R252+-0x60400], [R46.64], !P4 ;  /* 0x9fc000002efc7fae */ /* 0x0009e2000e121844 */
[----:B-1----:R-:W-:Y:S01]  /*26640*/  IMAD.MOV.U32 R0, RZ, RZ, c[0x0][0x188] ;  /* 0x00006200ff007624 */ /* 0x002fe200078e00ff */
[----:B----4-:R-:W-:-:S03]  /*26650*/  IADD3 R2, R245, 0x100000, RZ ;  /* 0x00100000f5027810 */ /* 0x010fc60007ffe0ff */
[----:B------:R-:W-:Y:S02]  /*26660*/  IMAD.SHL.U32 R0, R0, 0x40, RZ ;  /* 0x0000004000007824 */ /* 0x000fe400078e00ff */
[----:B------:R1:W-:Y:S01]  /*26670*/  LDGSTS.E [R2+-0x67a00], [R44.64], !P5 ;  /* 0x986000002c027fae */ /* 0x0003e2000e921844 */
[----:B------:R-:W-:Y:S01]  /*26680*/  IADD3 R252, R245, 0x100000, RZ ;  /* 0x00100000f5fc7810 */ /* 0x000fe20007ffe0ff */
[----:B------:R-:W-:-:S04]  /*26690*/  IMAD.WIDE R42, R0, 0x4, R42 ;  /* 0x00000004002a7825 */ /* 0x000fc800078e022a */
[C---:B------:R-:W-:Y:S01]  /*266a0*/  IMAD.WIDE R40, R0.reuse, 0x4, R40 ;  /* 0x0000000400287825 */ /* 0x040fe200078e0228 */
[----:B------:R4:W-:Y:S03]  /*266b0*/  LDGSTS.E [R252+-0x67200], [R42.64], !P3 ;  /* 0x98e000002afc7fae */ /* 0x0009e6000d921844 */
[C---:B------:R-:W-:Y:S01]  /*266c0*/  IMAD.WIDE R38, R0.reuse, 0x4, R38 ;  /* 0x0000000400267825 */ /* 0x040fe200078e0226 */
[----:B------:R1:W-:Y:S03]  /*266d0*/  LDGSTS.E [R2+-0x66a00], [R40.64], !P0 ;  /* 0x9960000028027fae */ /* 0x0003e6000c121844 */
[----:B------:R-:W-:-:S04]  /*266e0*/  IMAD.WIDE R36, R0, 0x4, R36 ;  /* 0x0000000400247825 */ /* 0x000fc800078e0224 */
[----:B------:R-:W-:Y:S01]  /*266f0*/  IMAD.WIDE R34, R0, 0x4, R34 ;  /* 0x0000000400227825 */ /* 0x000fe200078e0222 */
[----:B------:R-:W-:-:S05]  /*26700*/  IADD3 R0, R245, 0x100000, RZ ;  /* 0x00100000f5007810 */ /* 0x000fca0007ffe0ff */
[----:B------:R1:W-:Y:S01]  /*26710*/  LDGSTS.E [R0+-0x66200], [R38.64], !P2 ;  /* 0x99e0000026007fae */ /* 0x0003e2000d121844 */
[----:B------:R-:W-:Y:S01]  /*26720*/  IADD3 R237, R3, -0xd8, RZ ;  /* 0xffffff2803ed7810 */ /* 0x000fe20007ffe0ff */
[----:B-1----:R-:W-:-:S04]  /*26730*/  IMAD.MOV.U32 R0, RZ, RZ, c[0x0][0x188] ;  /* 0x00006200ff007624 */ /* 0x002fc800078e00ff */
[----:B------:R-:W-:Y:S01]  /*26740*/  IMAD.SHL.U32 R0, R0, 0x40, RZ ;  /* 0x0000004000007824 */ /* 0x000fe200078e00ff */
[----:B------:R-:W-:-:S03]  /*26750*/  IADD3 R244, R3, -0xd4, RZ ;  /* 0xffffff2c03f47810 */ /* 0x000fc60007ffe0ff */
[----:B------:R-:W-:-:S04]  /*26760*/  IMAD.WIDE R32, R0, 0x4, R32 ;  /* 0x0000000400207825 */ /* 0x000fc800078e0220 */
[----:B------:R-:W-:-:S04]  /*26770*/  IMAD.WIDE R30, R0, 0x4, R30 ;  /* 0x00000004001e7825 */ /* 0x000fc800078e021e */
[----:B------:R-:W-:Y:S02]  /*26780*/  IMAD.WIDE R28, R0, 0x4, R28 ;  /* 0x00000004001c7825 */ /* 0x000fe400078e021c */
[----:B------:R-:W1:Y:S01]  /*26790*/  S2R R0, SR_TID.X ;  /* 0x0000000000007919 */ /* 0x000e620000002100 */
[----:B------:R-:W-:Y:S02]  /*267a0*/  ISETP.GE.U32.AND P4, PT, R237, 0x7ffffee9, PT ;  /* 0x7ffffee9ed00780c */ /* 0x000fe40003f86070 */
[----:B------:R-:W-:Y:S02]  /*267b0*/  ISETP.GE.U32.AND P6, PT, R244, 0x7ffffeed, PT ;  /* 0x7ffffeedf400780c */ /* 0x000fe40003fc6070 */
[C---:B------:R-:W-:Y:S02]  /*267c0*/  IADD3 R237, R3.reuse, -0xdc, RZ ;  /* 0xffffff2403ed7810 */ /* 0x040fe40007ffe0ff */
[----:B------:R-:W-:Y:S02]  /*267d0*/  IADD3 R244, R3, -0xe0, RZ ;  /* 0xffffff2003f47810 */ /* 0x000fe40007ffe0ff */
[----:B------:R-:W-:-:S02]  /*267e0*/  ISETP.GE.U32.AND P5, PT, R237, 0x7ffffee5, PT ;  /* 0x7ffffee5ed00780c */ /* 0x000fc40003fa6070 */
[C---:B------:R-:W-:Y:S02]  /*267f0*/  IADD3 R237, R3.reuse, -0xe4, RZ ;  /* 0xffffff1c03ed7810 */ /* 0x040fe40007ffe0ff */
[----:B------:R-:W-:Y:S02]  /*26800*/  ISETP.GE.U32.AND P3, PT, R244, 0x7ffffee1, PT ;  /* 0x7ffffee1f400780c */ /* 0x000fe40003f66070 */
[----:B------:R-:W-:Y:S01]  /*26810*/  IADD3 R244, R3, -0xe8, RZ ;  /* 0xffffff1803f47810 */ /* 0x000fe20007ffe0ff */
[----:B------:R1:W-:Y:S01]  /*26820*/  LDGSTS.E [R252+-0x65a00], [R36.64], !P6 ;  /* 0x9a60000024fc7fae */ /* 0x0003e2000f121844 */
[----:B------:R-:W-:Y:S02]  /*26830*/  ISETP.GE.U32.AND P0, PT, R237, 0x7ffffedd, PT ;  /* 0x7ffffedded00780c */ /* 0x000fe40003f06070 */
[----:B------:R-:W-:Y:S01]  /*26840*/  IADD3 R237, R3, -0xec, RZ ;  /* 0xffffff1403ed7810 */ /* 0x000fe20007ffe0ff */
[----:B------:R2:W-:Y:S01]  /*26850*/  LDGSTS.E [R2+-0x65200], [R34.64], !P4 ;  /* 0x9ae0000022027fae */ /* 0x0005e2000e121844 */
[----:B------:R-:W-:-:S02]  /*26860*/  ISETP.GE.U32.AND P2, PT, R244, 0x7ffffed9, PT ;  /* 0x7ffffed9f400780c */ /* 0x000fc40003f46070 */
[----:B------:R-:W-:Y:S01]  /*26870*/  IADD3 R244, R245, 0x100000, RZ ;  /* 0x00100000f5f47810 */ /* 0x000fe20007ffe0ff */
[----:B------:R-:W-:Y:S01]  /*26880*/  IMAD.MOV.U32 R245, RZ, RZ, c[0x0][0x180] ;  /* 0x00006000fff57624 */ /* 0x000fe200078e00ff */
[----:B------:R-:W-:Y:S02]  /*26890*/  ISETP.GE.U32.AND P6, PT, R237, 0x7ffffed5, PT ;  /* 0x7ffffed5ed00780c */ /* 0x000fe40003fc6070 */
[----:B------:R-:W-:Y:S01]  /*268a0*/  IADD3 R237, R3, -0xf0, RZ ;  /* 0xffffff1003ed7810 */ /* 0x000fe20007ffe0ff */
[----:B------:R2:W-:Y:S01]  /*268b0*/  LDGSTS.E [R244+-0x64a00], [R32.64], !P5 ;  /* 0x9b60000020f47fae */ /* 0x0005e2000e921844 */
[----:B------:R-:W-:Y:S02]  /*268c0*/  IADD3 R245, R245, -0xc0, RZ ;  /* 0xffffff40f5f57810 */ /* 0x000fe40007ffe0ff */
[----:B-1----:R-:W-:Y:S01]  /*268d0*/  LOP3.LUT R0, R0, 0x3f, RZ, 0xc0, !PT ;  /* 0x0000003f00007812 */ /* 0x002fe200078ec0ff */
[----:B------:R1:W-:Y:S01]  /*268e0*/  LDGSTS.E [R252+-0x64200], [R30.64], !P3 ;  /* 0x9be000001efc7fae */ /* 0x0003e2000d921844 */
[----:B------:R-:W-:-:S02]  /*268f0*/  ISETP.GE.U32.AND P4, PT, R237, 0x7ffffed1, PT ;  /* 0x7ffffed1ed00780c */ /* 0x000fc40003f86070 */
[----:B------:R-:W-:Y:S01]  /*26900*/  ISETP.GE.AND P5, PT, R0, R245, PT ;  /* 0x000000f50000720c */ /* 0x000fe20003fa6270 */
[----:B------:R-:W3:Y:S04]  /*26910*/  LDL.LU R237, [R1+0x13e8] ;  /* 0x0013e80001ed7983 */ /* 0x000ee80000300800 */
[----:B--2---:R-:W2:Y:S04]  /*26920*/  LDL.LU R244, [R1+0x13e4] ;  /* 0x0013e40001f47983 */ /* 0x004ea80000300800 */
[----:B------:R-:W2:Y:S04]  /*26930*/  LDL.LU R245, [R1+0x13e0] ;  /* 0x0013e00001f57983 */ /* 0x000ea80000300800 */
[----:B------:R-:W-:Y:S04]  /*26940*/  STL [R1+0x1208], R246 ;  /* 0x001208f601007387 */ /* 0x000fe80000100800 */
[----:B------:R1:W-:Y:S04]  /*26950*/  STL [R1+0x1204], R247 ;  /* 0x001204f701007387 */ /* 0x0003e80000100800 */
[----:B------:R-:W-:Y:S04]  /*26960*/  STL [R1+0x1210], R108 ;  /* 0x0012106c01007387 */ /* 0x000fe80000100800 */
[----:B------:R-:W-:Y:S04]  /*26970*/  STL [R1+0x120c], R109 ;  /* 0x00120c6d01007387 */ /* 0x000fe80000100800 */
[----:B------:R-:W-:Y:S04]  /*26980*/  STL [R1+0x1218], R76 ;  /* 0x0012184c01007387 */ /* 0x000fe80000100800 */
[----:B------:R-:W-:Y:S04]  /*26990*/  STL [R1+0x1214], R77 ;  /* 0x0012144d01007387 */ /* 0x000fe80000100800 */
[----:B------:R-:W-:Y:S04]  /*269a0*/  STL [R1+0x1220], R44 ;  /* 0x0012202c01007387 */ /* 0x000fe80000100800 */
[----:B------:R1:W-:Y:S04]  /*269b0*/  STL [R1+0x121c], R45 ;  /* 0x00121c2d01007387 */ /* 0x0003e80000100800 */
[----:B------:R-:W-:Y:S04]  /*269c0*/  STL [R1+0x1228], R138 ;  /* 0x0012288a01007387 */ /* 0x000fe80000100800 */
[----:B------:R-:W-:Y:S04]  /*269d0*/  STL [R1+0x1224], R139 ;  /* 0x0012248b01007387 */ /* 0x000fe80000100800 */
        /* <DEDUP_REMOVED lines=51> */
[----:B------:R-:W-:Y:S01]  /*26d10*/  STL [R1+0x12c8], R63 ;  /* 0x0012c83f01007387 */ /* 0x000fe20000100800 */
[----:B------:R-:W-:-:S03]  /*26d20*/  IMAD.MOV.U32 R0, RZ, RZ, c[0x0][0x188] ;  /* 0x00006200ff007624 */ /* 0x000fc600078e00ff */
[----:B------:R-:W-:Y:S04]  /*26d30*/  STL [R1+0x1368], R30 ;  /* 0x0013681e01007387 */ /* 0x000fe80000100800 */
[----:B------:R-:W-:Y:S04]  /*26d40*/  STL [R1+0x1364], R31 ;  /* 0x0013641f01007387 */ /* 0x000fe80000100800 */
[----:B------:R-:W-:Y:S04]  /*26d50*/  STL [R1+0x136c], R124 ;  /* 0x00136c7c01007387 */ /* 0x000fe80000100800 */
[----:B------:R-:W-:Y:S01]  /*26d60*/  STL [R1+0x12cc], R125 ;  /* 0x0012cc7d01007387 */ /* 0x000fe20000100800 */
[----:B------:R-:W-:-:S03]  /*26d70*/  IMAD.SHL.U32 R0, R0, 0x40, RZ ;  /* 0x0000004000007824 */ /* 0x000fc600078e00ff */
[----:B------:R-:W-:Y:S04]  /*26d80*/  STL [R1+0x12d4], R92 ;  /* 0x0012d45c01007387 */ /* 0x000fe80000100800 */
[----:B------:R-:W-:Y:S04]  /*26d90*/  STL [R1+0x12d0], R93 ;  /* 0x0012d05d01007387 */ /* 0x000fe80000100800 */
[----:B------:R-:W-:Y:S04]  /*26da0*/  STL [R1+0x12dc], R60 ;  /* 0x0012dc3c01007387 */ /* 0x000fe80000100800 */
[----:B------:R-:W-:Y:S01]  /*26db0*/  STL [R1+0x12d8], R61 ;  /* 0x0012d83d01007387 */ /* 0x000fe20000100800 */
[----:B------:R-:W-:-:S03]  /*26dc0*/  IMAD.WIDE R26, R0, 0x4, R26 ;  /* 0x00000004001a7825 */ /* 0x000fc600078e021a */
        /* <DEDUP_REMOVED lines=10> */
[----:B------:R1:W-:Y:S04]  /*26e70*/  STL [R1+0x1348], R27 ;  /* 0x0013481b01007387 */ /* 0x0003e80000100800 */
[----:B------:R-:W-:Y:S04]  /*26e80*/  STL [R1+0x1350], R120 ;  /* 0x0013507801007387 */ /* 0x000fe80000100800 */
[----:B------:R-:W-:Y:S04]  /*26e90*/  STL [R1+0x12ec], R121 ;  /* 0x0012ec7901007387 */ /* 0x000fe80000100800 */
[----:B------:R-:W-:Y:S04]  /*26ea0*/  STL [R1+0x12f4], R88 ;  /* 0x0012f45801007387 */ /* 0x000fe80000100800 */
[----:B------:R-:W-:Y:S01]  /*26eb0*/  STL [R1+0x12f0], R89 ;  /* 0x0012f05901007387 */ /* 0x000fe20000100800 */
[----:B------:R-:W-:-:S03]  /*26ec0*/  IADD3 R0, R0, -0xf4, RZ ;  /* 0xffffff0c00007810 */ /* 0x000fc60007ffe0ff */
[----:B------:R-:W-:Y:S04]  /*26ed0*/  STL [R1+0x1338], R56 ;  /* 0x0013383801007387 */ /* 0x000fe80000100800 */
[----:B------:R-:W-:Y:S04]  /*26ee0*/  STL [R1+0x1334], R57 ;  /* 0x0013343901007387 */ /* 0x000fe80000100800 */
[----:B------:R-:W-:Y:S04]  /*26ef0*/  STL [R1+0x133c], R118 ;  /* 0x00133c7601007387 */ /* 0x000fe80000100800 */
[----:B------:R-:W-:Y:S04]  /*26f00*/  STL [R1+0x12f8], R119 ;  /* 0x0012f87701007387 */ /* 0x000fe80000100800 */
[----:B------:R-:W-:Y:S04]  /*26f10*/  STL [R1+0x1324], R86 ;  /* 0x0013245601007387 */ /* 0x000fe80000100800 */
[----:B------:R-:W-:Y:S04]  /*26f20*/  STL [R1+0x12fc], R87 ;  /* 0x0012fc5701007387 */ /* 0x000fe80000100800 */
[----:B------:R1:W-:Y:S01]  /*26f30*/  LDGSTS.E [R2+-0x63a00], [R28.64], !P0 ;  /* 0x9c6000001c027fae */ /* 0x0003e2000c121844 */
[----:B------:R-:W-:Y:S01]  /*26f40*/  ISETP.GE.U32.AND P0, PT, R0, 0x7ffffecd, PT ;  /* 0x7ffffecd0000780c */ /* 0x000fe20003f06070 */
[----:B------:R-:W-:-:S02]  /*26f50*/  IMAD.MOV.U32 R0, RZ, RZ, c[0x0][0x188] ;  /* 0x00006200ff007624 */ /* 0x000fc400078e00ff */
[----:B------:R-:W-:Y:S04]  /*26f60*/  STL [R1+0x132c], R54 ;  /* 0x00132c3601007387 */ /* 0x000fe80000100800 */
[----:B------:R-:W-:Y:S04]  /*26f70*/  STL [R1+0x1328], R55 ;  /* 0x0013283701007387 */ /* 0x000fe80000100800 */
[----:B------:R-:W-:Y:S01]  /*26f80*/  STL [R1+0x1330], R116 ;  /* 0x0013307401007387 */ /* 0x000fe20000100800 */
[----:B-1----:R-:W-:-:S03]  /*26f90*/  IMAD.MOV.U32 R2, RZ, RZ, 0x3f ;  /* 0x0000003fff027424 */ /* 0x002fc600078e00ff */
[----:B------:R-:W-:Y:S01]  /*26fa0*/  STL [R1+0x1300], R117 ;  /* 0x0013007501007387 */ /* 0x000fe20000100800 */
[----:B------:R-:W-:-:S03]  /*26fb0*/  IMAD.SHL.U32 R0, R0, 0x40, RZ ;  /* 0x0000004000007824 */ /* 0x000fc600078e00ff */
[----:B------:R-:W-:Y:S04]  /*26fc0*/  STL [R1+0x1314], R84 ;  /* 0x0013145401007387 */ /* 0x000fe80000100800 */
[----:B------:R-:W-:Y:S04]  /*26fd0*/  STL [R1+0x1304], R85 ;  /* 0x0013045501007387 */ /* 0x000fe80000100800 */
[----:B------:R-:W-:Y:S01]  /*26fe0*/  STL [R1+0x131c], R52 ;  /* 0x00131c3401007387 */ /* 0x000fe20000100800 */
[----:B------:R-:W-:-:S03]  /*26ff0*/  IMAD.WIDE R24, R0, 0x4, R24 ;  /* 0x0000000400187825 */ /* 0x000fc600078e0218 */
[----:B------:R-:W-:Y:S01]  /*27000*/  STL [R1+0x1318], R53 ;  /* 0x0013183501007387 */ /* 0x000fe20000100800 */
[----:B------:R-:W-:-:S03]  /*27010*/  IADD3 R2, R2, c[0x0][0x180], RZ ;  /* 0x0000600002027a10 */ /* 0x000fc60007ffe0ff */
[----:B------:R-:W-:Y:S01]  /*27020*/  STL [R1+0x1320], R114 ;  /* 0x0013207201007387 */ /* 0x000fe20000100800 */
[----:B------:R-:W-:-:S03]  /*27030*/  IMAD.WIDE R22, R0, 0x4, R22 ;  /* 0x0000000400167825 */ /* 0x000fc600078e0216 */
[----:B------:R-:W-:Y:S04]  /*27040*/  STL [R1+0x1308], R115 ;  /* 0x0013087301007387 */ /* 0x000fe80000100800 */
[----:B------:R-:W-:Y:S04]  /*27050*/  STL [R1+0x1310], R82 ;  /* 0x0013105201007387 */ /* 0x000fe80000100800 */
[----:B------:R-:W-:Y:S01]  /*27060*/  STL [R1+0x130c], R83 ;  /* 0x00130c5301007387 */ /* 0x000fe20000100800 */
[----:B------:R-:W-:-:S03]  /*27070*/  ISETP.GT.AND P3, PT, R2, 0xff, PT ;  /* 0x000000ff0200780c */ /* 0x000fc60003f64270 */
[----:B------:R-:W-:Y:S01]  /*27080*/  STL [R1+0x1200], R50 ;  /* 0x0012003201007387 */ /* 0x000fe20000100800 */
[----:B------:R-:W-:-:S03]  /*27090*/  SEL R2, RZ, 0x4, P5 ;  /* 0x00000004ff027807 */ /* 0x000fc60002800000 */
[----:B------:R-:W-:Y:S01]  /*270a0*/  STL [R1+0x11fc], R51 ;  /* 0x0011fc3301007387 */ /* 0x000fe20000100800 */
[----:B------:R-:W-:-:S03]  /*270b0*/  IADD3 R3, R3, -0xf8, RZ ;  /* 0xffffff0803037810 */ /* 0x000fc60007ffe0ff */
[----:B------:R-:W2:Y:S01]  /*270c0*/  LDL R247, [R1+0x980] ;  /* 0x0009800001f77983 */ /* 0x000ea20000100800 */
[----:B------:R-:W-:-:S03]  /*270d0*/  IMAD.WIDE R20, R0, 0x4, R20 ;  /* 0x0000000400147825 */ /* 0x000fc600078e0214 */
[----:B------:R1:W-:Y:S04]  /*270e0*/  STL [R1+0x11f0], R24 ;  /* 0x0011f01801007387 */ /* 0x0003e80000100800 */
[----:B------:R-:W-:Y:S01]  /*270f0*/  STL [R1+0x11ec], R25 ;  /* 0x0011ec1901007387 */ /* 0x000fe20000100800 */
[----:B------:R-:W-:-:S03]  /*27100*/  SEL R2, R2, RZ, P3 ;  /* 0x000000ff02027207 */ /* 0x000fc60001800000 */
[----:B------:R1:W-:Y:S01]  /*27110*/  STL [R1+0x11f8], R22 ;  /* 0x0011f81601007387 */ /* 0x0003e20000100800 */
[----:B------:R-:W-:-:S03]  /*27120*/  ISETP.GE.U32.AND P3, PT, R3, 0x7ffffec9, PT ;  /* 0x7ffffec90300780c */ /* 0x000fc60003f66070 */
[----:B------:R1:W-:Y:S01]  /*27130*/  STL [R1+0x11f4], R23 ;  /* 0x0011f41701007387 */ /* 0x0003e20000100800 */
[----:B------:R-:W-:-:S03]  /*27140*/  IMAD.MOV.U32 R3, RZ, RZ, c[0x0][0x18c] ;  /* 0x00006300ff037624 */ /* 0x000fc600078e00ff */
[----:B------:R-:W3:Y:S01]  /*27150*/  LDL.LU.64 R44, [R1+0x3b8] ;  /* 0x0003b800012c7983 */ /* 0x000ee20000300a00 */
[----:B------:R-:W-:-:S03]  /*27160*/  IMAD.SHL.U32 R3, R3, 0x40, RZ ;  /* 0x0000004003037824 */ /* 0x000fc600078e00ff */
[----:B------:R-:W-:Y:S04]  /*27170*/  STL [R1+0x11e8], R20 ;  /* 0x0011e81401007387 */ /* 0x000fe80000100800 */
[----:B------:R-:W-:Y:S04]  /*27180*/  STL [R1+0x11e4], R21 ;  /* 0x0011e41501007387 */ /* 0x000fe80000100800 */
[----:B----4-:R-:W4:Y:S01]  /*27190*/  LDL.LU.64 R42, [R1+0x3b0] ;  /* 0x0003b000012a7983 */ /* 0x010f220000300a00 */
[----:B------:R-:W-:-:S03]  /*271a0*/  IMAD.WIDE R12, R3, 0x4, R12 ;  /* 0x00000004030c7825 */ /* 0x000fc600078e020c */
[----:B------:R-:W4:Y:S04]  /*271b0*/  LDL.LU.64 R76, [R1+0x3a8] ;  /* 0x0003a800014c7983 */ /* 0x000f280000300a00 */
[----:B------:R-:W-:Y:S04]  /*271c0*/  STL [R1+0x11e0], R12 ;  /* 0x0011e00c01007387 */ /* 0x000fe80000100800 */
[----:B------:R-:W-:Y:S04]  /*271d0*/  STL [R1+0x11dc], R13 ;  /* 0x0011dc0d01007387 */ /* 0x000fe80000100800 */
[----:B------:R-:W4:Y:S04]  /*271e0*/  LDL.LU.64 R108, [R1+0x3a0] ;  /* 0x0003a000016c7983 */ /* 0x000f280000300a00 */
[----:B------:R-:W1:Y:S02]  /*271f0*/  S2R R252, SR_TID.X ;  /* 0x0000000000fc7919 */ /* 0x000e640000002100 */
[----:B-1----:R-:W-:-:S05]  /*27200*/  LOP3.LUT R252, R252, 0x7f, RZ, 0xc0, !PT ;  /* 0x0000007ffcfc7812 */ /* 0x002fca00078ec0ff */
[----:B------:R-:W-:-:S05]  /*27210*/  IMAD.SHL.U32 R252, R252, 0x4, RZ ;  /* 0x00000004fcfc7824 */ /* 0x000fca00078e00ff */
[----:B------:R-:W-:-:S04]  /*27220*/  LOP3.LUT R252, R252, 0x60, RZ, 0x3c, !PT ;  /* 0x00000060fcfc7812 */ /* 0x000fc800078e3cff */
[----:B------:R-:W-:-:S05]  /*27230*/  IADD3 R252, R252, 0x100000, RZ ;  /* 0x00100000fcfc7810 */ /* 0x000fca0007ffe0ff */
[----:B------:R1:W-:Y:S02]  /*27240*/  LDGSTS.E [R252+-0x63200], [R26.64], !P2 ;  /* 0x9ce000001afc7fae */ /* 0x0003e4000d121844 */
[----:B-1----:R-:W-:-:S05]  /*27250*/  IMAD.MOV.U32 R252, RZ, RZ, c[0x0][0x180] ;  /* 0x00006000fffc7624 */ /* 0x002fca00078e00ff */
[----:B------:R-:W-:-:S04]  /*27260*/  IADD3 R252, R252, -0xfc, RZ ;  /* 0xffffff04fcfc7810 */ /* 0x000fc80007ffe0ff */
[----:B------:R-:W-:Y:S02]  /*27270*/  ISETP.GE.U32.AND P5, PT, R252, 0x7ffffec5, PT ;  /* 0x7ffffec5fc00780c */ /* 0x000fe40003fa6070 */
[----:B------:R-:W1:Y:S01]  /*27280*/  S2R R252, SR_TID.X ;  /* 0x0000000000fc7919 */ /* 0x000e620000002100 */
[----:B------:R-:W-:Y:S01]  /*27290*/  IMAD.MOV.U32 R246, RZ, RZ, c[0x0][0x180] ;  /* 0x00006000fff67624 */ /* 0x000fe200078e00ff */
[----:B------:R-:W-:-:S04]  /*272a0*/  ISETP.NE.U32.AND P2, PT, R2, RZ, PT ;  /* 0x000000ff0200720c */ /* 0x000fc80003f45070 */
[----:B------:R-:W-:Y:S02]  /*272b0*/  IADD3 R27, R246, -0x100, RZ ;  /* 0xffffff00f61b7810 */ /* 0x000fe40007ffe0ff */
[----:B-1----:R-:W-:-:S05]  /*272c0*/  LOP3.LUT R252, R252, 0x7f, RZ, 0xc0, !PT ;  /* 0x0000007ffcfc7812 */ /* 0x002fca00078ec0ff */
[----:B------:R-:W-:-:S05]  /*272d0*/  IMAD.SHL.U32 R252, R252, 0x4, RZ ;  /* 0x00000004fcfc7824 */ /* 0x000fca00078e00ff */
[----:B------:R-:W-:-:S04]  /*272e0*/  LOP3.LUT R252, R252, 0x60, RZ, 0x3c, !PT ;  /* 0x00000060fcfc7812 */ /* 0x000fc800078e3cff */
[C---:B------:R-:W-:Y:S02]  /*272f0*/  IADD3 R2, R252.reuse, 0x100000, RZ ;  /* 0x00100000fc027810 */ /* 0x040fe40007ffe0ff */
[----:B------:R-:W-:-:S03]  /*27300*/  IADD3 R26, R252, 0x100000, RZ ;  /* 0x00100000fc1a7810 */ /* 0x000fc60007ffe0ff */
[----:B------:R1:W-:Y:S01]  /*27310*/  LDGSTS.E [R2+-0x62a00], [R24.64], !P6 ;  /* 0x9d60000018027fae */ /* 0x0003e2000f121844 */
[----:B------:R-:W-:-:S03]  /*27320*/  IMAD.WIDE R10, R3, 0x4, R10 ;  /* 0x00000004030a7825 */ /* 0x000fc600078e020a */
[----:B------:R1:W-:Y:S01]  /*27330*/  LDGSTS.E [R26+-0x62200], [R22.64], !P4 ;  /* 0x9de00000161a7fae */ /* 0x0003e2000e121844 */
[----:B------:R-:W-:Y:S01]  /*27340*/  ISETP.GE.U32.AND P4, PT, R27, 0x7ffffec1, PT ;  /* 0x7ffffec11b00780c */ /* 0x000fe20003f86070 */
[----:B------:R-:W-:Y:S02]  /*27350*/  IMAD.WIDE R8, R3, 0x4, R8 ;  /* 0x0000000403087825 */ /* 0x000fe400078e0208 */
[----:B------:R-:W-:Y:S02]  /*27360*/  STL [R1+0x11d8], R10 ;  /* 0x0011d80a01007387 */ /* 0x000fe40000100800 */
[----:B------:R-:W-:Y:S01]  /*27370*/  IMAD.WIDE R18, R0, 0x4, R18 ;  /* 0x0000000400127825 */ /* 0x000fe200078e0212 */
[----:B-1----:R-:W-:Y:S01]  /*27380*/  IADD3 R24, R252, 0x100000, RZ ;  /* 0x00100000fc187810 */ /* 0x002fe20007ffe0ff */
[----:B------:R-:W-:Y:S02]  /*27390*/  STL [R1+0x11d4], R11 ;  /* 0x0011d40b01007387 */ /* 0x000fe40000100800 */
[----:B------:R-:W-:Y:S01]  /*273a0*/  IMAD.WIDE R16, R0, 0x4, R16 ;  /* 0x0000000400107825 */ /* 0x000fe200078e0210 */
[C---:B------:R-:W-:Y:S01]  /*273b0*/  IADD3 R22, R252.reuse, 0x100000, RZ ;  /* 0x00100000fc167810 */ /* 0x040fe20007ffe0ff */
[----:B------:R-:W5:Y:S01]  /*273c0*/  LDL.LU.64 R74, [R1+0x398] ;  /* 0x00039800014a7983 */ /* 0x000f620000300a00 */
[----:B------:R-:W-:Y:S01]  /*273d0*/  IADD3 R23, R252, 0x100000, RZ ;  /* 0x00100000fc177810 */ /* 0x000fe20007ffe0ff */
[----:B------:R-:W-:-:S02]  /*273e0*/  IMAD.WIDE R14, R0, 0x4, R14 ;  /* 0x00000004000e7825 */ /* 0x000fc400078e020e */
[----:B------:R1:W-:Y:S02]  /*273f0*/  LDGSTS.E [R22+-0x61a00], [R20.64], !P0 ;  /* 0x9e60000014167fae */ /* 0x0003e4000c121844 */
[C---:B------:R-:W-:Y:S02]  /*27400*/  IMAD.WIDE R6, R3.reuse, 0x4, R6 ;  /* 0x0000000403067825 */ /* 0x040fe400078e0206 */
[----:B------:R-:W-:Y:S02]  /*27410*/  STL [R1+0x11d0], R8 ;  /* 0x0011d00801007387 */ /* 0x000fe40000100800 */
[C---:B------:R-:W-:Y:S02]  /*27420*/  IMAD.WIDE R4, R3.reuse, 0x4, R4 ;  /* 0x0000000403047825 */ /* 0x040fe400078e0204 */
[----:B------:R1:W-:Y:S04]  /*27430*/  LDGSTS.E [R24+-0x61200], [R18.64], !P3 ;  /* 0x9ee0000012187fae */ /* 0x0003e8000d921844 */
[----:B------:R-:W-:Y:S04]  /*27440*/  STL [R1+0x11cc], R9 ;  /* 0x0011cc0901007387 */ /* 0x000fe80000100800 */
[----:B------:R1:W-:Y:S04]  /*27450*/  LDGSTS.E [R23+-0x60a00], [R16.64], !P5 ;  /* 0x9f60000010177fae */ /* 0x0003e8000e921844 */
[----:B------:R-:W5:Y:S04]  /*27460*/  LDL.LU.64 R106, [R1+0x390] ;  /* 0x00039000016a7983 */ /* 0x000f680000300a00 */
[----:B------:R1:W-:Y:S04]  /*27470*/  LDGSTS.E [R2+-0x60200], [R14.64], !P4 ;  /* 0x9fe000000e027fae */ /* 0x0003e8000e121844 */
[----:B------:R-:W-:Y:S04]  /*27480*/  STL [R1+0xa30], R6 ;  /* 0x000a300601007387 */ /* 0x000fe80000100800 */
[----:B------:R-:W0:Y:S04]  /*27490*/  LDGDEPBAR ;  /* 0x00000000000079af */ /* 0x000e280000000000 */
[----:B------:R3:W-:Y:S04]  /*274a0*/  STL [R1+0xa2c], R7 ;  /* 0x000a2c0701007387 */ /* 0x0007e80000100800 */
[----:B------:R-:W5:Y:S04]  /*274b0*/  LDL.LU.64 R138, [R1+0x388] ;  /* 0x00038800018a7983 */ /* 0x000f680000300a00 */
[----:B------:R-:W-:Y:S04]  /*274c0*/  STL [R1+0xa50], R4 ;  /* 0x000a500401007387 */ /* 0x000fe80000100800 */
[----:B------:R4:W-:Y:S04]  /*274d0*/  STL [R1+0xa4c], R5 ;  /* 0x000a4c0501007387 */ /* 0x0009e80000100800 */
[----:B--2---:R2:W-:Y:S04]  /*274e0*/  LDGSTS.E [R247+0x60000], [R12.64], P2 ;  /* 0x600000000cf77fae */ /* 0x0045e80009121844 */
[----:B------:R2:W-:Y:S04]  /*274f0*/  LDGSTS.E [R247+0x60800], [R10.64], P2 ;  /* 0x608000000af77fae */ /* 0x0005e80009121844 */
[----:B------:R2:W-:Y:S04]  /*27500*/  LDGSTS.E [R247+0x61000], [R8.64], P2 ;  /* 0x6100000008f77fae */ /* 0x0005e80009121844 */
[----:B------:R3:W-:Y:S04]  /*27510*/  LDGSTS.E [R247+0x61800], [R6.64], P2 ;  /* 0x6180000006f77fae */ /* 0x0007e80009121844 */
[----:B------:R4:W-:Y:S01]  /*27520*/  LDGSTS.E [R247+0x62000], [R4.64], P2 ;  /* 0x6200000004f77fae */ /* 0x0009e20009121844 */
[----:B---3--:R-:W-:-:S03]  /*27530*/  IMAD.WIDE R6, R3, 0x4, R44 ;  /* 0x0000000403067825 */ /* 0x008fc600078e022c */
[----:B------:R-:W3:Y:S04]  /*27540*/  LDL.LU.64 R44, [R1+0x380] ;  /* 0x00038000012c7983 */ /* 0x000ee80000300a00 */
[----:B------:R-:W-:Y:S01]  /*27550*/  STL [R1+0xa70], R6 ;  /* 0x000a700601007387 */ /* 0x000fe20000100800 */
[----:B----4-:R-:W-:-:S03]  /*27560*/  IMAD.WIDE R4, R3, 0x4, R42 ;  /* 0x0000000403047825 */ /* 0x010fc600078e022a */
[----:B------:R4:W-:Y:S04]  /*27570*/  STL [R1+0xa6c], R7 ;  /* 0x000a6c0701007387 */ /* 0x0009e80000100800 */
[----:B------:R-:W2:Y:S04]  /*27580*/  LDL.LU.64 R42, [R1+0x378] ;  /* 0x00037800012a7983 */ /* 0x000ea80000300a00 */
[----:B------:R4:W-:Y:S04]  /*27590*/  LDGSTS.E [R247+0x62800], [R6.64], P2 ;  /* 0x6280000006f77fae */ /* 0x0009e80009121844 */
[----:B------:R-:W-:Y:S04]  /*275a0*/  STL [R1+0xa90], R4 ;  /* 0x000a900401007387 */ /* 0x000fe80000100800 */
[----:B------:R1:W-:Y:S01]  /*275b0*/  STL [R1+0xa8c], R5 ;  /* 0x000a8c0501007387 */ /* 0x0003e20000100800 */
[----:B----4-:R-:W-:-:S03]  /*275c0*/  IMAD.WIDE R6, R3, 0x4, R76 ;  /* 0x0000000403067825 */ /* 0x010fc600078e024c */
[----:B------:R1:W-:Y:S04]  /*275d0*/  LDGSTS.E [R247+0x63000], [R4.64], P2 ;  /* 0x6300000004f77fae */ /* 0x0003e80009121844 */
[----:B------:R-:W4:Y:S04]  /*275e0*/  LDL.LU.64 R76, [R1+0x370] ;  /* 0x00037000014c7983 */ /* 0x000f280000300a00 */
[----:B------:R-:W-:Y:S01]  /*275f0*/  STL [R1+0xab0], R6 ;  /* 0x000ab00601007387 */ /* 0x000fe20000100800 */
[----:B-1----:R-:W-:-:S03]  /*27600*/  IMAD.WIDE R4, R3, 0x4, R108 ;  /* 0x0000000403047825 */ /* 0x002fc600078e026c */
[----:B------:R5:W-:Y:S04]  /*27610*/  STL [R1+0xaac], R7 ;  /* 0x000aac0701007387 */ /* 0x000be80000100800 */
[----:B------:R-:W4:Y:S04]  /*27620*/  LDL.LU.64 R108, [R1+0x368] ;  /* 0x00036800016c7983 */ /* 0x000f280000300a00 */
[----:B------:R5:W-:Y:S04]  /*27630*/  LDGSTS.E [R247+0x63800], [R6.64], P2 ;  /* 0x6380000006f77fae */ /* 0x000be80009121844 */
[----:B------:R-:W-:Y:S04]  /*27640*/  STL [R1+0xad0], R4 ;  /* 0x000ad00401007387 */ /* 0x000fe80000100800 */
[----:B------:R1:W-:Y:S04]  /*27650*/  STL [R1+0xacc], R5 ;  /* 0x000acc0501007387 */ /* 0x0003e80000100800 */
[----:B------:R1:W-:Y:S01]  /*27660*/  LDGSTS.E [R247+0x64000], [R4.64], P2 ;  /* 0x6400000004f77fae */ /* 0x0003e20009121844 */
[----:B-----5:R-:W-:-:S03]  /*27670*/  IMAD.WIDE R6, R3, 0x4, R74 ;  /* 0x0000000403067825 */ /* 0x020fc600078e024a */
[----:B------:R-:W5:Y:S04]  /*27680*/  LDL.LU.64 R74, [R1+0x360] ;  /* 0x00036000014a7983 */ /* 0x000f680000300a00 */
[----:B------:R-:W-:Y:S04]  /*27690*/  STL [R1+0xaf0], R6 ;  /* 0x000af00601007387 */ /* 0x000fe80000100800 */
[----:B------:R1:W-:Y:S04]  /*276a0*/  STL [R1+0xaec], R7 ;  /* 0x000aec0701007387 */ /* 0x0003e80000100800 */
[----:B------:R1:W-:Y:S02]  /*276b0*/  LDGSTS.E [R247+0x64800], [R6.64], P2 ;  /* 0x6480000006f77fae */ /* 0x0003e40009121844 */
[----:B-1----:R-:W-:-:S02]  /*276c0*/  IMAD.WIDE R4, R3, 0x4, R106 ;  /* 0x0000000403047825 */ /* 0x002fc400078e026a */
[----:B------:R-:W5:Y:S04]  /*276d0*/  LDL.LU.64 R106, [R1+0x358] ;  /* 0x00035800016a7983 */ /* 0x000f680000300a00 */
[----:B------:R-:W-:Y:S04]  /*276e0*/  STL [R1+0xb10], R4 ;  /* 0x000b100401007387 */ /* 0x000fe80000100800 */
[----:B------:R3:W-:Y:S04]  /*276f0*/  STL [R1+0xb0c], R5 ;  /* 0x000b0c0501007387 */ /* 0x0007e80000100800 */
[----:B------:R3:W-:Y:S01]  /*27700*/  LDGSTS.E [R247+0x65000], [R4.64], P2 ;  /* 0x6500000004f77fae */ /* 0x0007e20009121844 */
[----:B------:R-:W-:-:S03]  /*27710*/  IMAD.WIDE R6, R3, 0x4, R138 ;  /* 0x0000000403067825 */ /* 0x000fc600078e028a */
[----:B------:R-:W5:Y:S04]  /*27720*/  LDL.LU.64 R138, [R1+0x350] ;  /* 0x00035000018a7983 */ /* 0x000f680000300a00 */
[----:B------:R-:W-:Y:S04]  /*27730*/  STL [R1+0xb30], R6 ;  /* 0x000b300601007387 */ /* 0x000fe80000100800 */
[----:B------:R2:W-:Y:S04]  /*27740*/  STL [R1+0xb2c], R7 ;  /* 0x000b2c0701007387 */ /* 0x0005e80000100800 */
[----:B------:R2:W-:Y:S01]  /*27750*/  LDGSTS.E [R247+0x65800], [R6.64], P2 ;  /* 0x6580000006f77fae */ /* 0x0005e20009121844 */
[----:B---3--:R-:W-:-:S03]  /*27760*/  IMAD.WIDE R4, R3, 0x4, R44 ;  /* 0x0000000403047825 */ /* 0x008fc600078e022c */
[----:B------:R-:W3:Y:S04]  /*27770*/  LDL.LU.64 R44, [R1+0x348] ;  /* 0x00034800012c7983 */ /* 0x000ee80000300a00 */
[----:B------:R-:W-:Y:S04]  /*27780*/  STL [R1+0xb50], R4 ;  /* 0x000b500401007387 */ /* 0x000fe80000100800 */
[----:B------:R4:W-:Y:S01]  /*27790*/  STL [R1+0xb4c], R5 ;  /* 0x000b4c0501007387 */ /* 0x0009e20000100800 */
[----:B--2---:R-:W-:-:S03]  /*277a0*/  IMAD.WIDE R6, R3, 0x4, R42 ;  /* 0x0000000403067825 */ /* 0x004fc600078e022a */
[----:B------:R-:W2:Y:S04]  /*277b0*/  LDL.LU.64 R42, [R1+0x340] ;  /* 0x00034000012a7983 */ /* 0x000ea80000300a00 */
[----:B------:R4:W-:Y:S04]  /*277c0*/  LDGSTS.E [R247+0x66000], [R4.64], P2 ;  /* 0x6600000004f77fae */ /* 0x0009e80009121844 */
[----:B------:R-:W-:Y:S04]  /*277d0*/  STL [R1+0xb70], R6 ;  /* 0x000b700601007387 */ /* 0x000fe80000100800 */
[----:B------:R1:W-:Y:S04]  /*277e0*/  STL [R1+0xb6c], R7 ;  /* 0x000b6c0701007387 */ /* 0x0003e80000100800 */
[----:B------:R1:W-:Y:S01]  /*277f0*/  LDGSTS.E [R247+0x66800], [R6.64], P2 ;  /* 0x6680000006f77fae */ /* 0x0003e20009121844 */
[----:B----4-:R-:W-:-:S03]  /*27800*/  IMAD.WIDE R4, R3, 0x4, R76 ;  /* 0x0000000403047825 */ /* 0x010fc600078e024c */
[----:B------:R-:W4:Y:S04]  /*27810*/  LDL.LU.64 R76, [R1+0x338] ;  /* 0x00033800014c7983 */ /* 0x000f280000300a00 */
[----:B------:R-:W-:Y:S04]  /*27820*/  STL [R1+0xb90], R4 ;  /* 0x000b900401007387 */ /* 0x000fe80000100800 */
[----:B------:R5:W-:Y:S01]  /*27830*/  STL [R1+0xb8c], R5 ;  /* 0x000b8c0501007387 */ /* 0x000be20000100800 */
[----:B-1----:R-:W-:-:S03]  /*27840*/  IMAD.WIDE R6, R3, 0x4, R108 ;  /* 0x0000000403067825 */ /* 0x002fc600078e026c */
[----:B------:R5:W-:Y:S04]  /*27850*/  LDGSTS.E [R247+0x67000], [R4.64], P2 ;  /* 0x6700000004f77fae */ /* 0x000be80009121844 */
[----:B------:R-:W4:Y:S04]  /*27860*/  LDL.LU.64 R108, [R1+0x330] ;  /* 0x00033000016c7983 */ /* 0x000f280000300a00 */
        /* <DEDUP_REMOVED lines=31> */
[----:B------:R5:W-:Y:S04]  /*27a60*/  STL [R1+0xf1c], R7 ;  /* 0x000f1c0701007387 */ /* 0x000be80000100800 */
[----:B------:R5:W-:Y:S01]  /*27a70*/  LDGSTS.E [R247+0x6a800], [R6.64], P2 ;  /* 0x6a80000006f77fae */ /* 0x000be20009121844 */
[----:B-1----:R-:W-:-:S03]  /*27a80*/  IMAD.WIDE R4, R3, 0x4, R108 ;  /* 0x0000000403047825 */ /* 0x002fc600078e026c */
        /* <DEDUP_REMOVED lines=21> */
[----:B------:R-:W-:Y:S01]  /*27be0*/  STL [R1+0xf70], R4 ;  /* 0x000f700401007387 */ /* 0x000fe20000100800 */
[----:B--2---:R-:W-:-:S03]  /*27bf0*/  IMAD.WIDE R6, R3, 0x4, R42 ;  /* 0x0000000403067825 */ /* 0x004fc600078e022a */
        /* <DEDUP_REMOVED lines=34> */
[----:B------:R4:W-:Y:S04]  /*27e20*/  STL [R1+0x10e4], R7 ;  /* 0x0010e40701007387 */ /* 0x0009e80000100800 */
[----:B------:R4:W-:Y:S01]  /*27e30*/  LDGSTS.E [R247+0x70800], [R6.64], P2 ;  /* 0x7080000006f77fae */ /* 0x0009e20009121844 */
[----:B--2---:R-:W-:-:S05]  /*27e40*/  IMAD.WIDE R4, R3, 0x4, R42 ;  /* 0x0000000403047825 */ /* 0x004fca00078e022a */
[----:B------:R1:W-:Y:S01]  /*27e50*/  LDGSTS.E [R247+0x71000], [R4.64], P2 ;  /* 0x7100000004f77fae */ /* 0x0003e20009121844 */
[----:B----4-:R-:W-:-:S03]  /*27e60*/  IMAD.WIDE R6, R3, 0x4, R76 ;  /* 0x0000000403067825 */ /* 0x010fc600078e024c */
[----:B------:R-:W2:Y:S04]  /*27e70*/  LDL.LU.64 R76, [R1+0x120] ;  /* 0x00012000014c7983 */ /* 0x000ea80000300a00 */
[----:B------:R-:W-:Y:S04]  /*27e80*/  STL [R1+0x10f0], R4 ;  /* 0x0010f00401007387 */ /* 0x000fe80000100800 */
[----:B------:R1:W-:Y:S04]  /*27e90*/  STL [R1+0x10ec], R5 ;  /* 0x0010ec0501007387 */ /* 0x0003e80000100800 */
[----:B------:R5:W-:Y:S01]  /*27ea0*/  LDGSTS.E [R247+0x71800], [R6.64], P2 ;  /* 0x7180000006f77fae */ /* 0x000be20009121844 */
[----:B-1----:R-:W-:-:S03]  /*27eb0*/  IMAD.WIDE R4, R3, 0x4, R108 ;  /* 0x0000000403047825 */ /* 0x002fc600078e026c */
[----:B------:R-:W4:Y:S04]  /*27ec0*/  LDL.LU.64 R108, [R1+0x100] ;  /* 0x00010000016c7983 */ /* 0x000f280000300a00 */
[----:B------:R-:W-:Y:S04]  /*27ed0*/  STL [R1+0x10f8], R6 ;  /* 0x0010f80601007387 */ /* 0x000fe80000100800 */
[----:B------:R5:W-:Y:S04]  /*27ee0*/  STL [R1+0x10f4], R7 ;  /* 0x0010f40701007387 */ /* 0x000be80000100800 */
[----:B------:R-:W4:Y:S04]  /*27ef0*/  LDL.LU.64 R136, [R1+0xe0] ;  /* 0x0000e00001887983 */ /* 0x000f280000300a00 */
[----:B------:R-:W-:Y:S04]  /*27f00*/  STL [R1+0x1100], R4 ;  /* 0x0011000401007387 */ /* 0x000fe80000100800 */
[----:B------:R1:W-:Y:S04]  /*27f10*/  STL [R1+0x10fc], R5 ;  /* 0x0010fc0501007387 */ /* 0x0003e80000100800 */
[----:B------:R-:W4:Y:S04]  /*27f20*/  LDL.LU.64 R42, [R1+0xc0] ;  /* 0x0000c000012a7983 */ /* 0x000f280000300a00 */
[----:B------:R1:W-:Y:S01]  /*27f30*/  LDGSTS.E [R247+0x72000], [R4.64], P2 ;  /* 0x7200000004f77fae */ /* 0x0003e20009121844 */
[----:B-----5:R-:W-:-:S05]  /*27f40*/  IMAD.WIDE R6, R3, 0x4, R74 ;  /* 0x0000000403067825 */ /* 0x020fca00078e024a */
[----:B------:R-:W-:Y:S04]  /*27f50*/  STL [R1+0x1108], R6 ;  /* 0x0011080601007387 */ /* 0x000fe80000100800 */
[----:B------:R5:W-:Y:S04]  /*27f60*/  STL [R1+0x1104], R7 ;  /* 0x0011040701007387 */ /* 0x000be80000100800 */
[----:B------:R-:W4:Y:S04]  /*27f70*/  LDL.LU.64 R74, [R1+0xa0] ;  /* 0x0000a000014a7983 */ /* 0x000f280000300a00 */
[----:B------:R5:W-:Y:S01]  /*27f80*/  LDGSTS.E [R247+0x72800], [R6.64], P2 ;  /* 0x7280000006f77fae */ /* 0x000be20009121844 */
[----:B-1----:R-:W-:-:S05]  /*27f90*/  IMAD.WIDE R4, R3, 0x4, R106 ;  /* 0x0000000403047825 */ /* 0x002fca00078e026a */
[----:B------:R-:W-:Y:S04]  /*27fa0*/  STL [R1+0x1110], R4 ;  /* 0x0011100401007387 */ /* 0x000fe80000100800 */
[----:B------:R-:W4:Y:S04]  /*27fb0*/  LDL.LU.64 R106, [R1+0x80] ;  /* 0x00008000016a7983 */ /* 0x000f280000300a00 */
[----:B------:R3:W-:Y:S04]  /*27fc0*/  STL [R1+0x110c], R5 ;  /* 0x00110c0501007387 */ /* 0x0007e80000100800 */
[----:B------:R3:W-:Y:S01]  /*27fd0*/  LDGSTS.E [R247+0x73000], [R4.64], P2 ;  /* 0x7300000004f77fae */ /* 0x0007e20009121844 */
[----:B-----5:R-:W-:-:S03]  /*27fe0*/  IMAD.WIDE R6, R3, 0x4, R138 ;  /* 0x0000000403067825 */ /* 0x020fc600078e028a */
        /* <DEDUP_REMOVED lines=9> */
[----:B--2---:R-:W-:-:S03]  /*28080*/  IMAD.WIDE R6, R3, 0x4, R76 ;  /* 0x0000000403067825 */ /* 0x004fc600078e024c */
[----:B------:R-:W2:Y:S04]  /*28090*/  LDL.LU.64 R76, [R1+0x20] ;  /* 0x00002000014c7983 */ /* 0x000ea80000300a00 */
[----:B------:R-:W-:Y:S04]  /*280a0*/  STL [R1+0x1128], R6 ;  /* 0x0011280601007387 */ /* 0x000fe80000100800 */
[----:B------:R1:W-:Y:S01]  /*280b0*/  LDGSTS.E [R247+0x74800], [R6.64], P2 ;  /* 0x7480000006f77fae */ /* 0x0003e20009121844 */
[----:B----4-:R-:W-:-:S03]  /*280c0*/  IMAD.WIDE R4, R3, 0x4, R108 ;  /* 0x0000000403047825 */ /* 0x010fc600078e026c */
[----:B------:R-:W4:Y:S04]  /*280d0*/  LDL.LU.64 R108, [R1] ;  /* 0x00000000016c7983 */ /* 0x000f280000300a00 */
[----:B------:R1:W-:Y:S04]  /*280e0*/  STL [R1+0x1124], R7 ;  /* 0x0011240701007387 */ /* 0x0003e80000100800 */
[----:B------:R-:W-:Y:S04]  /*280f0*/  STL [R1+0x1130], R4 ;  /* 0x0011300401007387 */ /* 0x000fe80000100800 */
[----:B------:R1:W-:Y:S02]  /*28100*/  STL [R1+0x112c], R5 ;  /* 0x00112c0501007387 */ /* 0x0003e40000100800 */
[----:B-1----:R-:W-:-:S02]  /*28110*/  IMAD.WIDE R6, R3, 0x4, R136 ;  /* 0x0000000403067825 */ /* 0x002fc400078e0288 */
[----:B------:R1:W-:Y:S04]  /*28120*/  LDGSTS.E [R247+0x75000], [R4.64], P2 ;  /* 0x7500000004f77fae */ /* 0x0003e80009121844 */
[----:B------:R-:W-:Y:S04]  /*28130*/  STL [R1+0x1138], R6 ;  /* 0x0011380601007387 */ /* 0x000fe80000100800 */
[----:B------:R1:W-:Y:S02]  /*28140*/  STL [R1+0x1134], R7 ;  /* 0x0011340701007387 */ /* 0x0003e40000100800 */
[----:B-1----:R-:W-:-:S02]  /*28150*/  IMAD.WIDE R4, R3, 0x4, R42 ;  /* 0x0000000403047825 */ /* 0x002fc400078e022a */
[----:B------:R1:W-:Y:S04]  /*28160*/  LDGSTS.E [R247+0x75800], [R6.64], P2 ;  /* 0x7580000006f77fae */ /* 0x0003e80009121844 */
[----:B------:R-:W-:Y:S04]  /*28170*/  STL [R1+0x1140], R4 ;  /* 0x0011400401007387 */ /* 0x000fe80000100800 */
[----:B------:R1:W-:Y:S04]  /*28180*/  STL [R1+0x113c], R5 ;  /* 0x00113c0501007387 */ /* 0x0003e80000100800 */
[----:B------:R1:W-:Y:S02]  /*28190*/  LDGSTS.E [R247+0x76000], [R4.64], P2 ;  /* 0x7600000004f77fae */ /* 0x0003e40009121844 */
[----:B-1----:R-:W-:-:S05]  /*281a0*/  IMAD.WIDE R6, R3, 0x4, R74 ;  /* 0x0000000403067825 */ /* 0x002fca00078e024a */
[----:B------:R-:W-:Y:S04]  /*281b0*/  STL [R1+0x1148], R6 ;  /* 0x0011480601007387 */ /* 0x000fe80000100800 */
[----:B------:R5:W-:Y:S04]  /*281c0*/  STL [R1+0x1144], R7 ;  /* 0x0011440701007387 */ /* 0x000be80000100800 */
[----:B------:R5:W-:Y:S01]  /*281d0*/  LDGSTS.E [R247+0x76800], [R6.64], P2 ;  /* 0x7680000006f77fae */ /* 0x000be20009121844 */
[----:B------:R-:W-:-:S05]  /*281e0*/  IMAD.WIDE R4, R3, 0x4, R106 ;  /* 0x0000000403047825 */ /* 0x000fca00078e026a */
[----:B------:R-:W-:Y:S04]  /*281f0*/  STL [R1+0x1150], R4 ;  /* 0x0011500401007387 */ /* 0x000fe80000100800 */
[----:B------:R3:W-:Y:S01]  /*28200*/  STL [R1+0x114c], R5 ;  /* 0x00114c0501007387 */ /* 0x0007e20000100800 */
[----:B-----5:R-:W-:-:S03]  /*28210*/  IMAD.WIDE R6, R3, 0x4, R138 ;  /* 0x0000000403067825 */ /* 0x020fc600078e028a */
[----:B------:R3:W-:Y:S04]  /*28220*/  LDGSTS.E [R247+0x77000], [R4.64], P2 ;  /* 0x7700000004f77fae */ /* 0x0007e80009121844 */
[----:B------:R-:W-:Y:S04]  /*28230*/  STL [R1+0x1158], R6 ;  /* 0x0011580601007387 */ /* 0x000fe80000100800 */
[----:B------:R2:W-:Y:S04]  /*28240*/  STL [R1+0x1154], R7 ;  /* 0x0011540701007387 */ /* 0x0005e80000100800 */
[----:B------:R2:W-:Y:S01]  /*28250*/  LDGSTS.E [R247+0x77800], [R6.64], P2 ;  /* 0x7780000006f77fae */ /* 0x0005e20009121844 */
[----:B------:R-:W-:-:S04]  /*28260*/  IMAD.WIDE R238, R3, 0x4, R238 ;  /* 0x0000000403ee7825 */ /* 0x000fc800078e02ee */
[----:B---3--:R-:W-:-:S05]  /*28270*/  IMAD.WIDE R4, R3, 0x4, R44 ;  /* 0x0000000403047825 */ /* 0x008fca00078e022c */
[----:B------:R-:W-:Y:S04]  /*28280*/  STL [R1+0x1160], R4 ;  /* 0x0011600401007387 */ /* 0x000fe80000100800 */
[----:B------:R4:W-:Y:S04]  /*28290*/  STL [R1+0x115c], R5 ;  /* 0x00115c0501007387 */ /* 0x0009e80000100800 */
[----:B------:R4:W-:Y:S01]  /*282a0*/  LDGSTS.E [R247+0x78000], [R4.64], P2 ;  /* 0x7800000004f77fae */ /* 0x0009e20009121844 */
[----:B--2---:R-:W-:-:S05]  /*282b0*/  IMAD.WIDE R6, R3, 0x4, R76 ;  /* 0x0000000403067825 */ /* 0x004fca00078e024c */
[----:B------:R-:W-:Y:S04]  /*282c0*/  STL [R1+0x1168], R6 ;  /* 0x0011680601007387 */ /* 0x000fe80000100800 */
[----:B------:R1:W-:Y:S04]  /*282d0*/  STL [R1+0x1164], R7 ;  /* 0x0011640701007387 */ /* 0x0003e80000100800 */
[----:B------:R1:W-:Y:S01]  /*282e0*/  LDGSTS.E [R247+0x78800], [R6.64], P2 ;  /* 0x7880000006f77fae */ /* 0x0003e20009121844 */
[----:B----4-:R-:W-:-:S04]  /*282f0*/  IMAD.WIDE R4, R3, 0x4, R108 ;  /* 0x0000000403047825 */ /* 0x010fc800078e026c */
[C---:B-1----:R-:W-:Y:S01]  /*28300*/  IMAD.WIDE R6, R3.reuse, 0x4, R142 ;  /* 0x0000000403067825 */ /* 0x042fe200078e028e */
[----:B------:R-:W-:Y:S04]  /*28310*/  STL [R1+0x1170], R4 ;  /* 0x0011700401007387 */ /* 0x000fe80000100800 */
[----:B------:R1:W-:Y:S04]  /*28320*/  STL [R1+0x116c], R5 ;  /* 0x00116c0501007387 */ /* 0x0003e80000100800 */
[----:B------:R1:W-:Y:S04]  /*28330*/  LDGSTS.E [R247+0x79000], [R4.64], P2 ;  /* 0x7900000004f77fae */ /* 0x0003e80009121844 */
[----:B------:R-:W-:Y:S04]  /*28340*/  STL [R1+0x1178], R6 ;  /* 0x0011780601007387 */ /* 0x000fe80000100800 */
[----:B------:R2:W-:Y:S01]  /*28350*/  STL [R1+0x1174], R7 ;  /* 0x0011740701007387 */ /* 0x0005e20000100800 */
[----:B-1----:R-:W-:-:S03]  /*28360*/  IMAD.WIDE R4, R3, 0x4, R150 ;  /* 0x0000000403047825 */ /* 0x002fc600078e0296 */
[----:B------:R2:W-:Y:S04]  /*28370*/  LDGSTS.E [R247+0x79800], [R6.64], P2 ;  /* 0x7980000006f77fae */ /* 0x0005e80009121844 */
[----:B------:R-:W-:Y:S04]  /*28380*/  STL [R1+0x1180], R4 ;  /* 0x0011800401007387 */ /* 0x000fe80000100800 */
[----:B------:R1:W-:Y:S01]  /*28390*/  STL [R1+0x117c], R5 ;  /* 0x00117c0501007387 */ /* 0x0003e20000100800 */
[----:B--2---:R-:W-:-:S03]  /*283a0*/  IMAD.WIDE R6, R3, 0x4, R158 ;  /* 0x0000000403067825 */ /* 0x004fc600078e029e */
        /* <DEDUP_REMOVED lines=17> */
[----:B------:R-:W2:Y:S04]  /*284c0*/  LDL.LU.64 R42, [R1+0x488] ;  /* 0x00048800012a7983 */ /* 0x000ea80000300a00 */
[----:B------:R-:W3:Y:S01]  /*284d0*/  LDL R252, [R1+0x13c4] ;  /* 0x0013c40001fc7983 */ /* 0x000ee20000100800 */
[----:B-1----:R-:W-:-:S03]  /*284e0*/  IMAD.WIDE R4, R3, 0x4, R198 ;  /* 0x0000000403047825 */ /* 0x002fc600078e02c6 */
[----:B------:R-:W-:Y:S04]  /*284f0*/  STL [R1+0x11a8], R6 ;  /* 0x0011a80601007387 */ /* 0x000fe80000100800 */
[----:B------:R1:W-:Y:S04]  /*28500*/  STL [R1+0x11a4], R7 ;  /* 0x0011a40701007387 */ /* 0x0003e80000100800 */
[----:B------:R-:W4:Y:S04]  /*28510*/  LDL.LU.64 R106, [R1+0x480] ;  /* 0x00048000016a7983 */ /* 0x000f280000300a00 */
[----:B------:R1:W-:Y:S04]  /*28520*/  LDGSTS.E [R247+0x7c800], [R6.64], P2 ;  /* 0x7c80000006f77fae */ /* 0x0003e80009121844 */
[----:B------:R-:W-:Y:S04]  /*28530*/  STL [R1+0x11b0], R4 ;  /* 0x0011b00401007387 */ /* 0x000fe80000100800 */
[----:B------:R5:W-:Y:S01]  /*28540*/  STL [R1+0x11ac], R5 ;  /* 0x0011ac0501007387 */ /* 0x000be20000100800 */
[----:B-1----:R-:W-:-:S03]  /*28550*/  IMAD.WIDE R6, R3, 0x4, R206 ;  /* 0x0000000403067825 */ /* 0x002fc600078e02ce */
[----:B------:R-:W4:Y:S04]  /*28560*/  LDL.LU.64 R138, [R1+0x478] ;  /* 0x00047800018a7983 */ /* 0x000f280000300a00 */
[----:B------:R5:W-:Y:S04]  /*28570*/  LDGSTS.E [R247+0x7d000], [R4.64], P2 ;  /* 0x7d00000004f77fae */ /* 0x000be80009121844 */
[----:B------:R-:W-:Y:S04]  /*28580*/  STL [R1+0x11b8], R6 ;  /* 0x0011b80601007387 */ /* 0x000fe80000100800 */
[----:B------:R1:W-:Y:S01]  /*28590*/  STL [R1+0x11b4], R7 ;  /* 0x0011b40701007387 */ /* 0x0003e20000100800 */
[----:B-----5:R-:W-:-:S03]  /*285a0*/  IMAD.WIDE R4, R3, 0x4, R214 ;  /* 0x0000000403047825 */ /* 0x020fc600078e02d6 */
[----:B------:R-:W5:Y:S04]  /*285b0*/  LDL.LU.64 R44, [R1+0x470] ;  /* 0x00047000012c7983 */ /* 0x000f680000300a00 */
[----:B------:R1:W-:Y:S04]  /*285c0*/  LDGSTS.E [R247+0x7d800], [R6.64], P2 ;  /* 0x7d80000006f77fae */ /* 0x0003e80009121844 */
[----:B------:R-:W-:Y:S04]  /*285d0*/  STL [R1+0x11c0], R4 ;  /* 0x0011c00401007387 */ /* 0x000fe80000100800 */
[----:B------:R1:W-:Y:S02]  /*285e0*/  STL [R1+0x11bc], R5 ;  /* 0x0011bc0501007387 */ /* 0x0003e40000100800 */
[----:B-1----:R-:W-:-:S02]  /*285f0*/  IMAD.WIDE R6, R3, 0x4, R222 ;  /* 0x0000000403067825 */ /* 0x002fc400078e02de */
[----:B------:R-:W5:Y:S04]  /*28600*/  LDL.LU.64 R76, [R1+0x468] ;  /* 0x00046800014c7983 */ /* 0x000f680000300a00 */
[----:B------:R1:W-:Y:S04]  /*28610*/  LDGSTS.E [R247+0x7e000], [R4.64], P2 ;  /* 0x7e00000004f77fae */ /* 0x0003e80009121844 */
[----:B------:R-:W-:Y:S04]  /*28620*/  STL [R1+0x11c8], R6 ;  /* 0x0011c80601007387 */ /* 0x000fe80000100800 */
[----:B------:R-:W-:Y:S01]  /*28630*/  STL [R1+0x11c4], R7 ;  /* 0x0011c40701007387 */ /* 0x000fe20000100800 */
[----:B-1----:R-:W-:-:S03]  /*28640*/  IMAD.WIDE R4, R3, 0x4, R230 ;  /* 0x0000000403047825 */ /* 0x002fc600078e02e6 */
[----:B------:R-:W5:Y:S04]  /*28650*/  LDL.LU.64 R74, [R1+0x460] ;  /* 0x00046000014a7983 */ /* 0x000f680000300a00 */
[----:B------:R-:W-:Y:S04]  /*28660*/  STL [R1+0x10ac], R4 ;  /* 0x0010ac0401007387 */ /* 0x000fe80000100800 */
[----:B------:R2:W-:Y:S04]  /*28670*/  STL [R1+0x10a8], R5 ;  /* 0x0010a80501007387 */ /* 0x0005e80000100800 */
[----:B------:R-:W5:Y:S04]  /*28680*/  LDL.LU.64 R108, [R1+0x458] ;  /* 0x00045800016c7983 */ /* 0x000f680000300a00 */
[----:B------:R1:W-:Y:S04]  /*28690*/  LDGSTS.E [R247+0x7e800], [R6.64], P2 ;  /* 0x7e80000006f77fae */ /* 0x0003e80009121844 */
[----:B------:R1:W-:Y:S04]  /*286a0*/  LDGSTS.E [R247+0x7f000], [R4.64], P2 ;  /* 0x7f00000004f77fae */ /* 0x0003e80009121844 */
[----:B------:R-:W-:Y:S04]  /*286b0*/  STL [R1+0x10b4], R238 ;  /* 0x0010b4ee01007387 */ /* 0x000fe80000100800 */
[----:B------:R-:W-:Y:S04]  /*286c0*/  STL [R1+0x10b0], R239 ;  /* 0x0010b0ef01007387 */ /* 0x000fe80000100800 */
[----:B------:R1:W-:Y:S04]  /*286d0*/  LDGSTS.E [R247+0x7f800], [R238.64], P2 ;  /* 0x7f800000eef77fae */ /* 0x0003e80009121844 */
[----:B-1----:R-:W5:Y:S01]  /*286e0*/  LDL.LU.64 R246, [R1+0x450] ;  /* 0x0004500001f67983 */ /* 0x002f620000300a00 */
[----:B--2---:R-:W-:-:S05]  /*286f0*/  IMAD.WIDE R4, R3, 0x4, R42 ;  /* 0x0000000403047825 */ /* 0x004fca00078e022a */
[----:B------:R-:W-:Y:S04]  /*28700*/  STL [R1+0x9e8], R4 ;  /* 0x0009e80401007387 */ /* 0x000fe80000100800 */
[----:B------:R1:W-:Y:S04]  /*28710*/  STL [R1+0x9e4], R5 ;  /* 0x0009e40501007387 */ /* 0x0003e80000100800 */
[----:B---3--:R1:W-:Y:S01]  /*28720*/  LDGSTS.E [R252+0x60200], [R4.64], P2 ;  /* 0x6020000004fc7fae */ /* 0x0083e20009121844 */
[----:B----4-:R-:W-:-:S03]  /*28730*/  IMAD.WIDE R6, R3, 0x4, R106 ;  /* 0x0000000403067825 */ /* 0x010fc600078e026a */
[----:B------:R-:W2:Y:S04]  /*28740*/  LDL.LU.64 R106, [R1+0x448] ;  /* 0x00044800016a7983 */ /* 0x000ea80000300a00 */
[----:B------:R-:W-:Y:S04]  /*28750*/  STL [R1+0xa00], R6 ;  /* 0x000a000601007387 */ /* 0x000fe80000100800 */
[----:B------:R5:W-:Y:S04]  /*28760*/  STL [R1+0x9fc], R7 ;  /* 0x0009fc0701007387 */ /* 0x000be80000100800 */
[----:B------:R5:W-:Y:S01]  /*28770*/  LDGSTS.E [R252+0x60a00], [R6.64], P2 ;  /* 0x60a0000006fc7fae */ /* 0x000be20009121844 */
[----:B-1----:R-:W-:-:S03]  /*28780*/  IMAD.WIDE R4, R3, 0x4, R138 ;  /* 0x0000000403047825 */ /* 0x002fc600078e028a */
[----:B------:R-:W3:Y:S04]  /*28790*/  LDL.LU.64 R138, [R1+0x440] ;  /* 0x00044000018a7983 */ /* 0x000ee80000300a00 */
[----:B------:R-:W-:Y:S04]  /*287a0*/  STL [R1+0xa18], R4 ;  /* 0x000a180401007387 */ /* 0x000fe80000100800 */
[----:B------:R1:W-:Y:S04]  /*287b0*/  STL [R1+0xa14], R5 ;  /* 0x000a140501007387 */ /* 0x0003e80000100800 */
[----:B------:R1:W-:Y:S01]  /*287c0*/  LDGSTS.E [R252+0x61200], [R4.64], P2 ;  /* 0x6120000004fc7fae */ /* 0x0003e20009121844 */
[----:B-----5:R-:W-:-:S03]  /*287d0*/  IMAD.WIDE R6, R3, 0x4, R44 ;  /* 0x0000000403067825 */ /* 0x020fc600078e022c */
        /* <DEDUP_REMOVED lines=12> */
[----:B------:R1:W-:Y:S02]  /*288a0*/  STL [R1+0xa74], R7 ;  /* 0x000a740701007387 */ /* 0x0003e40000100800 */
[----:B-1----:R-:W-:-:S02]  /*288b0*/  IMAD.WIDE R4, R3, 0x4, R108 ;  /* 0x0000000403047825 */ /* 0x002fc400078e026c */
[----:B------:R-:W5:Y:S04]  /*288c0*/  LDL.LU.64 R108, [R1+0x420] ;  /* 0x00042000016c7983 */ /* 0x000f680000300a00 */
[----:B------:R1:W-:Y:S04]  /*288d0*/  LDGSTS.E [R252+0x62a00], [R6.64], P2 ;  /* 0x62a0000006fc7fae */ /* 0x0003e80009121844 */
[----:B------:R-:W-:Y:S04]  /*288e0*/  STL [R1+0xa98], R4 ;  /* 0x000a980401007387 */ /* 0x000fe80000100800 */
[----:B------:R2:W-:Y:S04]  /*288f0*/  STL [R1+0xa94], R5 ;  /* 0x000a940501007387 */ /* 0x0005e80000100800 */
[----:B------:R2:W-:Y:S01]  /*28900*/  LDGSTS.E [R252+0x63200], [R4.64], P2 ;  /* 0x6320000004fc7fae */ /* 0x0005e20009121844 */
[----:B-1----:R-:W-:-:S03]  /*28910*/  IMAD.WIDE R6, R3, 0x4, R246 ;  /* 0x0000000403067825 */ /* 0x002fc600078e02f6 */
[----:B------:R-:W5:Y:S04]  /*28920*/  LDL.LU.64 R246, [R1+0x418] ;  /* 0x0004180001f67983 */ /* 0x000f680000300a00 */
[----:B------:R-:W-:Y:S04]  /*28930*/  STL [R1+0xab8], R6 ;  /* 0x000ab80601007387 */ /* 0x000fe80000100800 */
[----:B------:R3:W-:Y:S04]  /*28940*/  STL [R1+0xab4], R7 ;  /* 0x000ab40701007387 */ /* 0x0007e80000100800 */
[----:B------:R3:W-:Y:S01]  /*28950*/  LDGSTS.E [R252+0x63a00], [R6.64], P2 ;  /* 0x63a0000006fc7fae */ /* 0x0007e20009121844 */
[----:B--2---:R-:W-:-:S03]  /*28960*/  IMAD.WIDE R4, R3, 0x4, R106 ;  /* 0x0000000403047825 */ /* 0x004fc600078e026a */
[----:B------:R-:W2:Y:S04]  /*28970*/  LDL.LU.64 R106, [R1+0x410] ;  /* 0x00041000016a7983 */ /* 0x000ea80000300a00 */
        /* <DEDUP_REMOVED lines=123> */
[----:B-----5:R-:W-:-:S05]  /*29130*/  IMAD.WIDE R6, R3, 0x4, R74 ;  /* 0x0000000403067825 */ /* 0x020fca00078e024a */
        /* <DEDUP_REMOVED lines=10> */
[----:B------:R-:W5:Y:S04]  /*291e0*/  LDL.LU.64 R42, [R1+0xf8] ;  /* 0x0000f800012a7983 */ /* 0x000f680000300a00 */
[----:B------:R-:W-:Y:S04]  /*291f0*/  STL [R1+0x10a4], R6 ;  /* 0x0010a40601007387 */ /* 0x000fe80000100800 */
[----:B------:R3:W-:Y:S04]  /*29200*/  STL [R1+0xfc0], R7 ;  /* 0x000fc00701007387 */ /* 0x0007e80000100800 */
[----:B------:R-:W5:Y:S04]  /*29210*/  LDL.LU.64 R74, [R1+0xd8] ;  /* 0x0000d800014a7983 */ /* 0x000f680000300a00 */
[----:B------:R3:W-:Y:S01]  /*29220*/  LDGSTS.E [R252+0x71a00], [R6.64], P2 ;  /* 0x71a0000006fc7fae */ /* 0x0007e20009121844 */
[----:B--2---:R-:W-:-:S05]  /*29230*/  IMAD.WIDE R4, R3, 0x4, R106 ;  /* 0x0000000403047825 */ /* 0x004fca00078e026a */
[----:B------:R-:W-:Y:S04]  /*29240*/  STL [R1+0x10a0], R4 ;  /* 0x0010a00401007387 */ /* 0x000fe80000100800 */
[----:B------:R4:W-:Y:S04]  /*29250*/  STL [R1+0x109c], R5 ;  /* 0x00109c0501007387 */ /* 0x0009e80000100800 */
[----:B------:R-:W2:Y:S01]  /*29260*/  LDL.LU.64 R106, [R1+0xb8] ;  /* 0x0000b800016a7983 */ /* 0x000ea20000300a00 */
[----:B---3--:R-:W-:-:S03]  /*29270*/  IMAD.WIDE R6, R3, 0x4, R138 ;  /* 0x0000000403067825 */ /* 0x008fc600078e028a */
[----:B------:R4:W-:Y:S04]  /*29280*/  LDGSTS.E [R252+0x72200], [R4.64], P2 ;  /* 0x7220000004fc7fae */ /* 0x0009e80009121844 */
[----:B------:R-:W-:Y:S04]  /*29290*/  STL [R1+0x1098], R6 ;  /* 0x0010980601007387 */ /* 0x000fe80000100800 */
[----:B------:R-:W3:Y:S04]  /*292a0*/  LDL.LU.64 R138, [R1+0x98] ;  /* 0x00009800018a7983 */ /* 0x000ee80000300a00 */
[----:B------:R1:W-:Y:S01]  /*292b0*/  STL [R1+0x1094], R7 ;  /* 0x0010940701007387 */ /* 0x0003e20000100800 */
[----:B----4-:R-:W-:-:S03]  /*292c0*/  IMAD.WIDE R4, R3, 0x4, R44 ;  /* 0x0000000403047825 */ /* 0x010fc600078e022c */
[----:B------:R1:W-:Y:S04]  /*292d0*/  LDGSTS.E [R252+0x72a00], [R6.64], P2 ;  /* 0x72a0000006fc7fae */ /* 0x0003e80009121844 */
[----:B------:R-:W4:Y:S04]  /*292e0*/  LDL.LU.64 R44, [R1+0x78] ;  /* 0x00007800012c7983 */ /* 0x000f280000300a00 */
[----:B------:R-:W-:Y:S04]  /*292f0*/  STL [R1+0x1090], R4 ;  /* 0x0010900401007387 */ /* 0x000fe80000100800 */
[----:B------:R1:W-:Y:S02]  /*29300*/  STL [R1+0x108c], R5 ;  /* 0x00108c0501007387 */ /* 0x0003e40000100800 */
[----:B-1----:R-:W-:-:S02]  /*29310*/  IMAD.WIDE R6, R3, 0x4, R76 ;  /* 0x0000000403067825 */ /* 0x002fc400078e024c */
[----:B------:R1:W-:Y:S04]  /*29320*/  LDGSTS.E [R252+0x73200], [R4.64], P2 ;  /* 0x7320000004fc7fae */ /* 0x0003e80009121844 */
[----:B------:R-:W4:Y:S04]  /*29330*/  LDL.LU.64 R76, [R1+0x58] ;  /* 0x00005800014c7983 */ /* 0x000f280000300a00 */
[----:B------:R-:W-:Y:S04]  /*29340*/  STL [R1+0x1088], R6 ;  /* 0x0010880601007387 */ /* 0x000fe80000100800 */
[----:B------:R5:W-:Y:S04]  /*29350*/  STL [R1+0x1084], R7 ;  /* 0x0010840701007387 */ /* 0x000be80000100800 */
[----:B------:R5:W-:Y:S01]  /*29360*/  LDGSTS.E [R252+0x73a00], [R6.64], P2 ;  /* 0x73a0000006fc7fae */ /* 0x000be20009121844 */
[----:B-1----:R-:W-:-:S03]  /*29370*/  IMAD.WIDE R4, R3, 0x4, R108 ;  /* 0x0000000403047825 */ /* 0x002fc600078e026c */
[----:B------:R-:W4:Y:S04]  /*29380*/  LDL.LU.64 R108, [R1+0x38] ;  /* 0x00003800016c7983 */ /* 0x000f280000300a00 */
[----:B------:R-:W-:Y:S04]  /*29390*/  STL [R1+0x1080], R4 ;  /* 0x0010800401007387 */ /* 0x000fe80000100800 */
[----:B------:R1:W-:Y:S01]  /*293a0*/  LDGSTS.E [R252+0x74200], [R4.64], P2 ;  /* 0x7420000004fc7fae */ /* 0x0003e20009121844 */
[----:B-----5:R-:W-:-:S03]  /*293b0*/  IMAD.WIDE R6, R3, 0x4, R246 ;  /* 0x0000000403067825 */ /* 0x020fc600078e02f6 */
[----:B------:R-:W5:Y:S04]  /*293c0*/  LDL.LU.64 R246, [R1+0x18] ;  /* 0x0000180001f67983 */ /* 0x000f680000300a00 */
[----:B------:R1:W-:Y:S04]  /*293d0*/  STL [R1+0x107c], R5 ;  /* 0x00107c0501007387 */ /* 0x0003e80000100800 */
[----:B------:R-:W-:Y:S04]  /*293e0*/  STL [R1+0x1078], R6 ;  /* 0x0010780601007387 */ /* 0x000fe80000100800 */
[----:B------:R1:W-:Y:S02]  /*293f0*/  LDGSTS.E [R252+0x74a00], [R6.64], P2 ;  /* 0x74a0000006fc7fae */ /* 0x0003e40009121844 */
[----:B-1----:R-:W-:-:S02]  /*29400*/  IMAD.WIDE R4, R3, 0x4, R42 ;  /* 0x0000000403047825 */ /* 0x002fc400078e022a */
[----:B------:R1:W-:Y:S04]  /*29410*/  STL [R1+0x1074], R7 ;  /* 0x0010740701007387 */ /* 0x0003e80000100800 */
[----:B------:R-:W-:Y:S04]  /*29420*/  STL [R1+0x1070], R4 ;  /* 0x0010700401007387 */ /* 0x000fe80000100800 */
[----:B------:R2:W-:Y:S01]  /*29430*/  STL [R1+0x106c], R5 ;  /* 0x00106c0501007387 */ /* 0x0005e20000100800 */
[----:B-1----:R-:W-:-:S03]  /*29440*/  IMAD.WIDE R6, R3, 0x4, R74 ;  /* 0x0000000403067825 */ /* 0x002fc600078e024a */
[----:B------:R2:W-:Y:S04]  /*29450*/  LDGSTS.E [R252+0x75200], [R4.64], P2 ;  /* 0x7520000004fc7fae */ /* 0x0005e80009121844 */
[----:B------:R-:W-:Y:S04]  /*29460*/  STL [R1+0x1068], R6 ;  /* 0x0010680601007387 */ /* 0x000fe80000100800 */
[----:B------:R3:W-:Y:S04]  /*29470*/  STL [R1+0x1064], R7 ;  /* 0x0010640701007387 */ /* 0x0007e80000100800 */
[----:B------:R3:W-:Y:S01]  /*29480*/  LDGSTS.E [R252+0x75a00], [R6.64], P2 ;  /* 0x75a0000006fc7fae */ /* 0x0007e20009121844 */
[----:B--2---:R-:W-:-:S05]  /*29490*/  IMAD.WIDE R4, R3, 0x4, R106 ;  /* 0x0000000403047825 */ /* 0x004fca00078e026a */
[----:B------:R-:W-:Y:S04]  /*294a0*/  STL [R1+0x1060], R4 ;  /* 0x0010600401007387 */ /* 0x000fe80000100800 */
[----:B------:R4:W-:Y:S01]  /*294b0*/  STL [R1+0x105c], R5 ;  /* 0x00105c0501007387 */ /* 0x0009e20000100800 */
[----:B---3--:R-:W-:-:S03]  /*294c0*/  IMAD.WIDE R6, R3, 0x4, R138 ;  /* 0x0000000403067825 */ /* 0x008fc600078e028a */
[----:B------:R4:W-:Y:S04]  /*294d0*/  LDGSTS.E [R252+0x76200], [R4.64], P2 ;  /* 0x7620000004fc7fae */ /* 0x0009e80009121844 */
[----:B------:R-:W-:Y:S04]  /*294e0*/  STL [R1+0x1058], R6 ;  /* 0x0010580601007387 */ /* 0x000fe80000100800 */
[----:B------:R1:W-:Y:S01]  /*294f0*/  STL [R1+0x1054], R7 ;  /* 0x0010540701007387 */ /* 0x0003e20000100800 */
[----:B----4-:R-:W-:-:S03]  /*29500*/  IMAD.WIDE R4, R3, 0x4, R44 ;  /* 0x0000000403047825 */ /* 0x010fc600078e022c */
[----:B------:R1:W-:Y:S04]  /*29510*/  LDGSTS.E [R252+0x76a00], [R6.64], P2 ;  /* 0x76a0000006fc7fae */ /* 0x0003e80009121844 */
[----:B------:R-:W-:Y:S04]  /*29520*/  STL [R1+0x1050], R4 ;  /* 0x0010500401007387 */ /* 0x000fe80000100800 */
[----:B------:R2:W-:Y:S04]  /*29530*/  STL [R1+0x104c], R5 ;  /* 0x00104c0501007387 */ /* 0x0005e80000100800 */
[----:B------:R2:W-:Y:S01]  /*29540*/  LDGSTS.E [R252+0x77200], [R4.64], P2 ;  /* 0x7720000004fc7fae */ /* 0x0005e20009121844 */
[----:B-1----:R-:W-:-:S05]  /*29550*/  IMAD.WIDE R6, R3, 0x4, R76 ;  /* 0x0000000403067825 */ /* 0x002fca00078e024c */
[----:B------:R-:W-:Y:S04]  /*29560*/  STL [R1+0x1048], R6 ;  /* 0x0010480601007387 */ /* 0x000fe80000100800 */
[----:B------:R-:W-:Y:S04]  /*29570*/  STL [R1+0x1044], R7 ;  /* 0x0010440701007387 */ /* 0x000fe80000100800 */
[----:B------:R5:W-:Y:S01]  /*29580*/  LDGSTS.E [R252+0x77a00], [R6.64], P2 ;  /* 0x77a0000006fc7fae */ /* 0x000be20009121844 */
[----:B--2---:R-:W-:-:S05]  /*29590*/  IMAD.WIDE R4, R3, 0x4, R108 ;  /* 0x0000000403047825 */ /* 0x004fca00078e026c */
[----:B------:R-:W-:Y:S04]  /*295a0*/  STL [R1+0x1040], R4 ;  /* 0x0010400401007387 */ /* 0x000fe80000100800 */
[----:B------:R1:W-:Y:S04]  /*295b0*/  STL [R1+0x103c], R5 ;  /* 0x00103c0501007387 */ /* 0x0003e80000100800 */
[----:B------:R1:W-:Y:S02]  /*295c0*/  LDGSTS.E [R252+0x78200], [R4.64], P2 ;  /* 0x7820000004fc7fae */ /* 0x0003e40009121844 */
[----:B-1----:R-:W-:-:S04]  /*295d0*/  IMAD.WIDE R4, R3, 0x4, R250 ;  /* 0x0000000403047825 */ /* 0x002fc800078e02fa */
[----:B-----5:R-:W-:-:S05]  /*295e0*/  IMAD.WIDE R6, R3, 0x4, R246 ;  /* 0x0000000403067825 */ /* 0x020fca00078e02f6 */
        /* <DEDUP_REMOVED lines=28> */
[----:B------:R2:W-:Y:S04]  /*297b0*/  STL [R1+0xffc], R5 ;  /* 0x000ffc0501007387 */ /* 0x0005e80000100800 */
[----:B------:R-:W3:Y:S01]  /*297c0*/  LDL.LU.64 R108, [R1+0x550] ;  /* 0x00055000016c7983 */ /* 0x000ee20000300a00 */
[----:B-1----:R-:W-:-:S03]  /*297d0*/  IMAD.WIDE R6, R3, 0x4, R192 ;  /* 0x0000000403067825 */ /* 0x002fc600078e02c0 */
[----:B------:R2:W-:Y:S04]  /*297e0*/  LDGSTS.E [R252+0x7c200], [R4.64], P2 ;  /* 0x7c20000004fc7fae */ /* 0x0005e80009121844 */
[----:B------:R-:W4:Y:S04]  /*297f0*/  LDL R247, [R1+0x13c0] ;  /* 0x0013c00001f77983 */ /* 0x000f280000100800 */
[----:B------:R-:W-:Y:S01]  /*29800*/  STL [R1+0xff8], R6 ;  /* 0x000ff80601007387 */ /* 0x000fe20000100800 */
[----:B--2---:R-:W-:-:S03]  /*29810*/  IMAD.WIDE R4, R3, 0x4, R200 ;  /* 0x0000000403047825 */ /* 0x004fc600078e02c8 */
[----:B------:R1:W-:Y:S04]  /*29820*/  STL [R1+0xff4], R7 ;  /* 0x000ff40701007387 */ /* 0x0003e80000100800 */
[----:B------:R-:W2:Y:S04]  /*29830*/  LDL.LU.64 R74, [R1+0x548] ;  /* 0x00054800014a7983 */ /* 0x000ea80000300a00 */
[----:B------:R1:W-:Y:S04]  /*29840*/  LDGSTS.E [R252+0x7ca00], [R6.64], P2 ;  /* 0x7ca0000006fc7fae */ /* 0x0003e80009121844 */
[----:B------:R-:W-:Y:S04]  /*29850*/  STL [R1+0xff0], R4 ;  /* 0x000ff00401007387 */ /* 0x000fe80000100800 */
[----:B------:R5:W-:Y:S01]  /*29860*/  STL [R1+0xfec], R5 ;  /* 0x000fec0501007387 */ /* 0x000be20000100800 */
[----:B-1----:R-:W-:-:S03]  /*29870*/  IMAD.WIDE R6, R3, 0x4, R208 ;  /* 0x0000000403067825 */ /* 0x002fc600078e02d0 */
[----:B------:R-:W2:Y:S04]  /*29880*/  LDL.LU.64 R106, [R1+0x540] ;  /* 0x00054000016a7983 */ /* 0x000ea80000300a00 */
        /* <DEDUP_REMOVED lines=17> */
[----:B------:R3:W-:Y:S01]  /*299a0*/  STL [R1+0xfcc], R5 ;  /* 0x000fcc0501007387 */ /* 0x0007e20000100800 */
[----:B-1----:R-:W-:-:S03]  /*299b0*/  IMAD.WIDE R6, R3, 0x4, R240 ;  /* 0x0000000403067825 */ /* 0x002fc600078e02f0 */
[----:B------:R-:W5:Y:S04]  /*299c0*/  LDL.LU.64 R76, [R1+0x520] ;  /* 0x00052000014c7983 */ /* 0x000f680000300a00 */
[----:B------:R3:W-:Y:S04]  /*299d0*/  LDGSTS.E [R252+0x7f200], [R4.64], P2 ;  /* 0x7f20000004fc7fae */ /* 0x0007e80009121844 */
[----:B------:R-:W-:Y:S04]  /*299e0*/  STL [R1+0xfc8], R6 ;  /* 0x000fc80601007387 */ /* 0x000fe80000100800 */
[----:B------:R2:W-:Y:S04]  /*299f0*/  STL [R1+0xfc4], R7 ;  /* 0x000fc40701007387 */ /* 0x0005e80000100800 */
[----:B------:R2:W-:Y:S01]  /*29a00*/  LDGSTS.E [R252+0x7fa00], [R6.64], P2 ;  /* 0x7fa0000006fc7fae */ /* 0x0005e20009121844 */
[----:B---3--:R-:W-:-:S03]  /*29a10*/  IMAD.WIDE R4, R3, 0x4, R108 ;  /* 0x0000000403047825 */ /* 0x008fc600078e026c */
[----:B------:R-:W3:Y:S04]  /*29a20*/  LDL.LU.64 R108, [R1+0x518] ;  /* 0x00051800016c7983 */ /* 0x000ee80000300a00 */
[----:B------:R-:W-:Y:S04]  /*29a30*/  STL [R1+0x9f0], R4 ;  /* 0x0009f00401007387 */ /* 0x000fe80000100800 */
[----:B------:R1:W-:Y:S04]  /*29a40*/  STL [R1+0x9ec], R5 ;  /* 0x0009ec0501007387 */ /* 0x0003e80000100800 */
[----:B----4-:R1:W-:Y:S01]  /*29a50*/  LDGSTS.E [R247+0x60400], [R4.64], P2 ;  /* 0x6040000004f77fae */ /* 0x0103e20009121844 */
[----:B--2---:R-:W-:-:S03]  /*29a60*/  IMAD.WIDE R6, R3, 0x4, R74 ;  /* 0x0000000403067825 */ /* 0x004fc600078e024a */
        /* <DEDUP_REMOVED lines=159> */
[----:B------:R-:W-:-:S05]  /*2a460*/  IMAD.WIDE R6, R3, 0x4, R42 ;  /* 0x0000000403067825 */ /* 0x000fca00078e022a */
        /* <DEDUP_REMOVED lines=19> */
[----:B------:R-:W4:Y:S04]  /*2a5a0*/  LDL.LU.64 R74, [R1+0xb0] ;  /* 0x0000b000014a7983 */ /* 0x000f280000300a00 */
[----:B------:R5:W-:Y:S04]  /*2a5b0*/  LDGSTS.E [R247+0x72400], [R4.64], P2 ;  /* 0x7240000004f77fae */ /* 0x000be80009121844 */
[----:B------:R-:W-:Y:S04]  /*2a5c0*/  STL [R1+0xe98], R6 ;  /* 0x000e980601007387 */ /* 0x000fe80000100800 */
[----:B------:R-:W4:Y:S01]  /*2a5d0*/  LDL.LU.64 R106, [R1+0x90] ;  /* 0x00009000016a7983 */ /* 0x000f220000300a00 */
[----:B-----5:R-:W-:-:S03]  /*2a5e0*/  IMAD.WIDE R4, R3, 0x4, R138 ;  /* 0x0000000403047825 */ /* 0x020fc600078e028a */
[----:B------:R1:W-:Y:S04]  /*2a5f0*/  STL [R1+0xe94], R7 ;  /* 0x000e940701007387 */ /* 0x0003e80000100800 */
[----:B------:R1:W-:Y:S04]  /*2a600*/  LDGSTS.E [R247+0x72c00], [R6.64], P2 ;  /* 0x72c0000006f77fae */ /* 0x0003e80009121844 */
[----:B------:R-:W5:Y:S04]  /*2a610*/  LDL.LU.64 R138, [R1+0x70] ;  /* 0x00007000018a7983 */ /* 0x000f680000300a00 */
[----:B------:R-:W-:Y:S01]  /*2a620*/  STL [R1+0xe90], R4 ;  /* 0x000e900401007387 */ /* 0x000fe20000100800 */
[----:B-1----:R-:W-:-:S03]  /*2a630*/  IMAD.WIDE R6, R3, 0x4, R44 ;  /* 0x0000000403067825 */ /* 0x002fc600078e022c */
[----:B------:R1:W-:Y:S04]  /*2a640*/  STL [R1+0xe8c], R5 ;  /* 0x000e8c0501007387 */ /* 0x0003e80000100800 */
        /* <DEDUP_REMOVED lines=8> */
[----:B------:R1:W-:Y:S01]  /*2a6d0*/  LDGSTS.E [R247+0x74400], [R4.64], P2 ;  /* 0x7440000004f77fae */ /* 0x0003e20009121844 */
[----:B---3--:R-:W-:-:S03]  /*2a6e0*/  IMAD.WIDE R6, R3, 0x4, R108 ;  /* 0x0000000403067825 */ /* 0x008fc600078e026c */
[----:B------:R-:W3:Y:S04]  /*2a6f0*/  LDL.LU.64 R108, [R1+0x10] ;  /* 0x00001000016c7983 */ /* 0x000ee80000300a00 */
[----:B------:R1:W-:Y:S04]  /*2a700*/  STL [R1+0xe7c], R5 ;  /* 0x000e7c0501007387 */ /* 0x0003e80000100800 */
[----:B------:R-:W-:Y:S04]  /*2a710*/  STL [R1+0xe78], R6 ;  /* 0x000e780601007387 */ /* 0x000fe80000100800 */
[----:B------:R2:W-:Y:S01]  /*2a720*/  LDGSTS.E [R247+0x74c00], [R6.64], P2 ;  /* 0x74c0000006f77fae */ /* 0x0005e20009121844 */
[----:B-1----:R-:W-:-:S03]  /*2a730*/  IMAD.WIDE R4, R3, 0x4, R136 ;  /* 0x0000000403047825 */ /* 0x002fc600078e0288 */
[----:B------:R2:W-:Y:S04]  /*2a740*/  STL [R1+0xe74], R7 ;  /* 0x000e740701007387 */ /* 0x0005e80000100800 */
[----:B------:R-:W-:Y:S04]  /*2a750*/  STL [R1+0xe70], R4 ;  /* 0x000e700401007387 */ /* 0x000fe80000100800 */
[----:B------:R4:W-:Y:S01]  /*2a760*/  STL [R1+0xe6c], R5 ;  /* 0x000e6c0501007387 */ /* 0x0009e20000100800 */
[----:B--2---:R-:W-:-:S03]  /*2a770*/  IMAD.WIDE R6, R3, 0x4, R42 ;  /* 0x0000000403067825 */ /* 0x004fc600078e022a */
[----:B------:R4:W-:Y:S04]  /*2a780*/  LDGSTS.E [R247+0x75400], [R4.64], P2 ;  /* 0x7540000004f77fae */ /* 0x0009e80009121844 */
[----:B------:R-:W-:Y:S04]  /*2a790*/  STL [R1+0xe68], R6 ;  /* 0x000e680601007387 */ /* 0x000fe80000100800 */
[----:B------:R1:W-:Y:S01]  /*2a7a0*/  STL [R1+0xe64], R7 ;  /* 0x000e640701007387 */ /* 0x0003e20000100800 */
[----:B----4-:R-:W-:-:S03]  /*2a7b0*/  IMAD.WIDE R4, R3, 0x4, R74 ;  /* 0x0000000403047825 */ /* 0x010fc600078e024a */
[----:B------:R1:W-:Y:S04]  /*2a7c0*/  LDGSTS.E [R247+0x75c00], [R6.64], P2 ;  /* 0x75c0000006f77fae */ /* 0x0003e80009121844 */
[----:B------:R-:W-:Y:S04]  /*2a7d0*/  STL [R1+0xe60], R4 ;  /* 0x000e600401007387 */ /* 0x000fe80000100800 */
[----:B------:R5:W-:Y:S01]  /*2a7e0*/  STL [R1+0xe5c], R5 ;  /* 0x000e5c0501007387 */ /* 0x000be20000100800 */
[----:B-1----:R-:W-:-:S03]  /*2a7f0*/  IMAD.WIDE R6, R3, 0x4, R106 ;  /* 0x0000000403067825 */ /* 0x002fc600078e026a */
[----:B------:R5:W-:Y:S04]  /*2a800*/  LDGSTS.E [R247+0x76400], [R4.64], P2 ;  /* 0x7640000004f77fae */ /* 0x000be80009121844 */
[----:B------:R-:W-:Y:S04]  /*2a810*/  STL [R1+0xe58], R6 ;  /* 0x000e580601007387 */ /* 0x000fe80000100800 */
[----:B------:R1:W-:Y:S01]  /*2a820*/  STL [R1+0xe54], R7 ;  /* 0x000e540701007387 */ /* 0x0003e20000100800 */
[----:B-----5:R-:W-:-:S03]  /*2a830*/  IMAD.WIDE R4, R3, 0x4, R138 ;  /* 0x0000000403047825 */ /* 0x020fc600078e028a */
[----:B------:R1:W-:Y:S04]  /*2a840*/  LDGSTS.E [R247+0x76c00], [R6.64], P2 ;  /* 0x76c0000006f77fae */ /* 0x0003e80009121844 */
[----:B------:R-:W-:Y:S04]  /*2a850*/  STL [R1+0xe50], R4 ;  /* 0x000e500401007387 */ /* 0x000fe80000100800 */
[----:B------:R2:W-:Y:S01]  /*2a860*/  STL [R1+0xe4c], R5 ;  /* 0x000e4c0501007387 */ /* 0x0005e20000100800 */
[----:B-1----:R-:W-:-:S03]  /*2a870*/  IMAD.WIDE R6, R3, 0x4, R44 ;  /* 0x0000000403067825 */ /* 0x002fc600078e022c */
[----:B------:R2:W-:Y:S04]  /*2a880*/  LDGSTS.E [R247+0x77400], [R4.64], P2 ;  /* 0x7740000004f77fae */ /* 0x0005e80009121844 */
        /* <DEDUP_REMOVED lines=8> */
[----:B---3--:R-:W-:-:S05]  /*2a910*/  IMAD.WIDE R6, R3, 0x4, R108 ;  /* 0x0000000403067825 */ /* 0x008fca00078e026c */
        /* <DEDUP_REMOVED lines=31> */
[----:B------:R-:W3:Y:S04]  /*2ab10*/  LDL.LU.64 R42, [R1+0x618] ;  /* 0x00061800012a7983 */ /* 0x000ee80000300a00 */
[----:B------:R-:W4:Y:S01]  /*2ab20*/  LDL R252, [R1+0x13bc] ;  /* 0x0013bc0001fc7983 */ /* 0x000f220000100800 */
[----:B--2---:R-:W-:-:S03]  /*2ab30*/  IMAD.WIDE R4, R3, 0x4, R202 ;  /* 0x0000000403047825 */ /* 0x004fc600078e02ca */
[----:B------:R-:W-:Y:S04]  /*2ab40*/  STL [R1+0xdf8], R6 ;  /* 0x000df80601007387 */ /* 0x000fe80000100800 */
        /* <DEDUP_REMOVED lines=30> */
[----:B------:R1:W-:Y:S04]  /*2ad30*/  LDGSTS.E [R247+0x7fc00], [R6.64], P2 ;  /* 0x7fc0000006f77fae */ /* 0x0003e80009121844 */
[----:B-1----:R-:W5:Y:S01]  /*2ad40*/  LDL.LU.64 R246, [R1+0x5e0] ;  /* 0x0005e00001f67983 */ /* 0x002f620000300a00 */
[----:B---3--:R-:W-:-:S05]  /*2ad50*/  IMAD.WIDE R4, R3, 0x4, R42 ;  /* 0x0000000403047825 */ /* 0x008fca00078e022a */
        /* <DEDUP_REMOVED lines=217> */
[----:B------:R-:W-:-:S03]  /*2baf0*/  IMAD.WIDE R8, R3, 0x4, R244 ;  /* 0x0000000403087825 */ /* 0x000fc600078e02f4 */
[----:B------:R-:W1:Y:S01]  /*2bb00*/  S2R R43, SR_TID.X ;  /* 0x00000000002b7919 */ /* 0x000e620000002100 */
        /* <DEDUP_REMOVED lines=12> */
[----:B--2---:R-:W-:-:S05]  /*2bbd0*/  IMAD.WIDE R6, R3, 0x4, R76 ;  /* 0x0000000403067825 */ /* 0x004fca00078e024c */
[----:B------:R-:W-:Y:S04]  /*2bbe0*/  STL [R1+0xcdc], R6 ;  /* 0x000cdc0601007387 */ /* 0x000fe80000100800 */
[----:B------:R-:W-:Y:S04]  /*2bbf0*/  STL [R1+0xcd8], R7 ;  /* 0x000cd80701007387 */ /* 0x000fe80000100800 */
[----:B------:R5:W-:Y:S01]  /*2bc00*/  LDGSTS.E [R252+0x77e00], [R6.64], P2 ;  /* 0x77e0000006fc7fae */ /* 0x000be20009121844 */
[----:B---3--:R-:W-:-:S05]  /*2bc10*/  IMAD.WIDE R4, R3, 0x4, R108 ;  /* 0x0000000403047825 */ /* 0x008fca00078e026c */
[----:B------:R-:W-:Y:S04]  /*2bc20*/  STL [R1+0xce4], R4 ;  /* 0x000ce40401007387 */ /* 0x000fe80000100800 */
[----:B------:R2:W-:Y:S04]  /*2bc30*/  STL [R1+0xce0], R5 ;  /* 0x000ce00501007387 */ /* 0x0005e80000100800 */
[----:B------:R2:W-:Y:S02]  /*2bc40*/  LDGSTS.E [R252+0x78600], [R4.64], P2 ;  /* 0x7860000004fc7fae */ /* 0x0005e40009121844 */
[----:B--2---:R-:W-:-:S04]  /*2bc50*/  IMAD.WIDE R4, R3, 0x4, R140 ;  /* 0x0000000403047825 */ /* 0x004fc800078e028c */
[----:B-----5:R-:W-:-:S05]  /*2bc60*/  IMAD.WIDE R6, R3, 0x4, R246 ;  /* 0x0000000403067825 */ /* 0x020fca00078e02f6 */
[----:B------:R-:W-:Y:S04]  /*2bc70*/  STL [R1+0xcec], R6 ;  /* 0x000cec0601007387 */ /* 0x000fe80000100800 */
[----:B------:R2:W-:Y:S04]  /*2bc80*/  STL [R1+0xce8], R7 ;  /* 0x000ce80701007387 */ /* 0x0005e80000100800 */
[----:B------:R2:W-:Y:S04]  /*2bc90*/  LDGSTS.E [R252+0x78e00], [R6.64], P2 ;  /* 0x78e0000006fc7fae */ /* 0x0005e80009121844 */
[----:B------:R-:W-:Y:S04]  /*2bca0*/  STL [R1+0xcf4], R4 ;  /* 0x000cf40401007387 */ /* 0x000fe80000100800 */
[----:B------:R3:W-:Y:S01]  /*2bcb0*/  STL [R1+0xcf0], R5 ;  /* 0x000cf00501007387 */ /* 0x0007e20000100800 */
[----:B--2---:R-:W-:-:S03]  /*2bcc0*/  IMAD.WIDE R6, R3, 0x4, R148 ;  /* 0x0000000403067825 */ /* 0x004fc600078e0294 */
[----:B------:R3:W-:Y:S04]  /*2bcd0*/  LDGSTS.E [R252+0x79600], [R4.64], P2 ;  /* 0x7960000004fc7fae */ /* 0x0007e80009121844 */
[----:B------:R-:W-:Y:S04]  /*2bce0*/  STL [R1+0xcfc], R6 ;  /* 0x000cfc0601007387 */ /* 0x000fe80000100800 */
[----:B------:R2:W-:Y:S01]  /*2bcf0*/  STL [R1+0xcf8], R7 ;  /* 0x000cf80701007387 */ /* 0x0005e20000100800 */
[----:B---3--:R-:W-:-:S03]  /*2bd00*/  IMAD.WIDE R4, R3, 0x4, R156 ;  /* 0x0000000403047825 */ /* 0x008fc600078e029c */
        /* <DEDUP_REMOVED lines=37> */
[----:B------:R2:W-:Y:S04]  /*2bf60*/  STL [R1+0xd4c], R6 ;  /* 0x000d4c0601007387 */ /* 0x0005e80000100800 */
[----:B------:R2:W-:Y:S01]  /*2bf70*/  STL [R1+0xd48], R7 ;  /* 0x000d480701007387 */ /* 0x0005e20000100800 */
[----:B---3--:R-:W-:-:S03]  /*2bf80*/  IMAD.WIDE R4, R3, 0x4, R236 ;  /* 0x0000000403047825 */ /* 0x008fc600078e02ec */
[----:B------:R2:W-:Y:S04]  /*2bf90*/  LDGSTS.E [R252+0x7ee00], [R6.64], P2 ;  /* 0x7ee0000006fc7fae */ /* 0x0005e80009121844 */
[----:B------:R2:W-:Y:S04]  /*2bfa0*/  STL [R1+0xd54], R4 ;  /* 0x000d540401007387 */ /* 0x0005e80000100800 */
        /* <DEDUP_REMOVED lines=21> */
[----:B------:R2:W-:Y:S04]  /*2c100*/  LDGSTS.E [R252+0x7f600], [R4.64], P2 ;  /* 0x7f60000004fc7fae */ /* 0x0005e80009121844 */
[----:B------:R2:W-:Y:S04]  /*2c110*/  LDGSTS.E [R252+0x7fe00], [R8.64], P2 ;  /* 0x7fe0000008fc7fae */ /* 0x0005e80009121844 */
[----:B------:R-:W0:Y:S01]  /*2c120*/  LDGDEPBAR ;  /* 0x00000000000079af */ /* 0x000e220000000000 */
[----:B------:R-:W-:Y:S05]  /*2c130*/  @P1 BRA `(.L_x_0) ;  /* 0x00001bc000001947 */ /* 0x000fea0003800000 */
[----:B-1----:R1:W-:Y:S01]  /*2c140*/  STL [R1+0x3f0], RZ ;  /* 0x0003f0ff01007387 */ /* 0x0023e20000100800 */
[----:B------:R-:W-:Y:S01]  /*2c150*/  IMAD.SHL.U32 R0, R43, 0x40, RZ ;  /* 0x000000402b007824 */ /* 0x000fe200078e00ff */
[----:B------:R-:W-:Y:S01]  /*2c160*/  CS2R R128, SRZ ;  /* 0x0000000000807805 */ /* 0x000fe2000001ff00 */
[----:B------:R-:W-:Y:S01]  /*2c170*/  CS2R R130, SRZ ;  /* 0x0000000000827805 */ /* 0x000fe2000001ff00 */
[----:B------:R1:W-:Y:S01]  /*2c180*/  STL [R1+0x3f4], RZ ;  /* 0x0003f4ff01007387 */ /* 0x0003e20000100800 */
[----:B------:R-:W-:Y:S01]  /*2c190*/  CS2R R132, SRZ ;  /* 0x0000000000847805 */ /* 0x000fe2000001ff00 */
[----:B------:R-:W-:Y:S01]  /*2c1a0*/  LOP3.LUT R0, R0, 0x1800, RZ, 0xc0, !PT ;  /* 0x0000180000007812 */ /* 0x000fe200078ec0ff */
[----:B------:R-:W-:Y:S01]  /*2c1b0*/  CS2R R134, SRZ ;  /* 0x0000000000867805 */ /* 0x000fe2000001ff00 */
[----:B------:R1:W-:Y:S01]  /*2c1c0*/  STL [R1+0x3f8], RZ ;  /* 0x0003f8ff01007387 */ /* 0x0003e20000100800 */
[----:B------:R-:W-:Y:S01]  /*2c1d0*/  CS2R R136, SRZ ;  /* 0x0000000000887805 */ /* 0x000fe2000001ff00 */
[----:B------:R-:W-:Y:S01]  /*2c1e0*/  CS2R R138, SRZ ;  /* 0x00000000008a7805 */ /* 0x000fe2000001ff00 */
        /* <DEDUP_REMOVED lines=22> */
[----:B--2---:R-:W-:Y:S01]  /*2c350*/  CS2R R80, SRZ ;  /* 0x0000000000507805 */ /* 0x004fe2000001ff00 */
        /* <DEDUP_REMOVED lines=64> */
[----:B------:R-:W-:-:S02]  /*2c760*/  CS2R R158, SRZ ;  /* 0x00000000009e7805 */ /* 0x000fc4000001ff00 */
[----:B------:R1:W-:Y:S04]  /*2c770*/  STL [R1+0x954], RZ ;  /* 0x000954ff01007387 */ /* 0x0003e80000100800 */
        /* <DEDUP_REMOVED lines=102> */
[----:B------:R1:W-:Y:S04]  /*2cde0*/  STL [R1], RZ ;  /* 0x000000ff01007387 */ /* 0x0003e80000100800 */
        /* <DEDUP_REMOVED lines=232> */
[----:B------:R1:W-:Y:S04]  /*2dc70*/  STL [R1+0x13c8], R0 ;  /* 0x0013c80001007387 */ /* 0x0003e80000100800 */
[----:B------:R1:W-:Y:S04]  /*2dc80*/  STL [R1+0x104], RZ ;  /* 0x000104ff01007387 */ /* 0x0003e80000100800 */
[----:B------:R1:W-:Y:S04]  /*2dc90*/  STL [R1+0x108], RZ ;  /* 0x000108ff01007387 */ /* 0x0003e80000100800 */
[----:B------:R1:W-:Y:S04]  /*2dca0*/  STL [R1+0x10c], RZ ;  /* 0x00010cff01007387 */ /* 0x0003e80000100800 */
[----:B------:R1:W-:Y:S04]  /*2dcb0*/  STL [R1+0xc0], RZ ;  /* 0x0000c0ff01007387 */ /* 0x0003e80000100800 */
[----:B------:R1:W-:Y:S04]  /*2dcc0*/  STL [R1+0xc4], RZ ;  /* 0x0000c4ff01007387 */ /* 0x0003e80000100800 */
[----:B------:R1:W-:Y:S04]  /*2dcd0*/  STL [R1+0xc8], RZ ;  /* 0x0000c8ff01007387 */ /* 0x0003e80000100800 */
[----:B------:R1:W-:Y:S01]  /*2dce0*/  STL [R1+0xcc], RZ ;  /* 0x0000ccff01007387 */ /* 0x0003e20000100800 */
[----:B------:R-:W-:Y:S05]  /*2dcf0*/  BRA `(.L_x_1) ;  /* 0x0002b4c000007947 */ /* 0x000fea0003800000 */
.L_x_0:
[C---:B-12---:R-:W-:Y:S01]  /*2dd00*/  LOP3.LUT R5, R43.reuse, 0x7, RZ, 0xc0, !PT ;  /* 0x000000072b057812 */ /* 0x046fe200078ec0ff */
[C---:B------:R-:W-:Y:S01]  /*2dd10*/  IMAD.SHL.U32 R6, R43.reuse, 0x2, RZ ;  /* 0x000000022b067824 */ /* 0x040fe200078e00ff */
[----:B------:R-:W-:Y:S01]  /*2dd20*/  SHF.R.S32.HI R252, RZ, 0x1f, R0 ;  /* 0x0000001ffffc7819 */ /* 0x000fe20000011400 */
[----:B------:R-:W-:Y:S01]  /*2dd30*/  STL [R1+0x998], RZ ;  /* 0x000998ff01007387 */ /* 0x000fe20000100800 */
[----:B------:R-:W-:Y:S01]  /*2dd40*/  IMAD.MOV.U32 R9, RZ, RZ, 0x3f ;  /* 0x0000003fff097424 */ /* 0x000fe200078e00ff */
[----:B------:R-:W-:Y:S01]  /*2dd50*/  LOP3.LUT R8, R43, 0x3, RZ, 0xc0, !PT ;  /* 0x000000032b087812 */ /* 0x000fe200078ec0ff */
[----:B------:R-:W-:Y:S01]  /*2dd60*/  IMAD.SHL.U32 R2, R5, 0x10, RZ ;  /* 0x0000001005027824 */ /* 0x000fe200078e00ff */
[----:B------:R-:W-:Y:S01]  /*2dd70*/  SHF.L.U64.HI R252, R0, 0x2, R252 ;  /* 0x0000000200fc7819 */ /* 0x000fe200000102fc */
[----:B------:R-:W-:Y:S01]  /*2dd80*/  CS2R R128, SRZ ;  /* 0x0000000000807805 */ /* 0x000fe2000001ff00 */
[----:B------:R-:W-:Y:S01]  /*2dd90*/  IADD3 R9, R9, c[0x0][0x180], RZ ;  /* 0x0000600009097a10 */ /* 0x000fe20007ffe0ff */
[----:B------:R-:W-:Y:S01]  /*2dda0*/  CS2R R130, SRZ ;  /* 0x0000000000827805 */ /* 0x000fe2000001ff00 */
[----:B------:R-:W-:Y:S01]  /*2ddb0*/  LOP3.LUT R2, R2, 0x30, R6, 0x78, !PT ;  /* 0x0000003002027812 */ /* 0x000fe200078e7806 */
[----:B------:R-:W-:Y:S01]  /*2ddc0*/  CS2R R132, SRZ ;  /* 0x0000000000847805 */ /* 0x000fe2000001ff00 */
[----:B------:R-:W-:Y:S01]  /*2ddd0*/  SHF.R.S32.HI R6, RZ, 0x1f, R3 ;  /* 0x0000001fff067819 */ /* 0x000fe20000011403 */
[----:B------:R-:W-:Y:S01]  /*2dde0*/  CS2R R134, SRZ ;  /* 0x0000000000867805 */ /* 0x000fe2000001ff00 */
[----:B------:R-:W-:Y:S01]  /*2ddf0*/  SHF.R.S32.HI R4, RZ, 0x1f, R9 ;  /* 0x0000001fff047819 */ /* 0x000fe20000011409 */
[----:B------:R-:W-:Y:S01]  /*2de00*/  IMAD R2, R5, 0x100, R2 ;  /* 0x0000010005027824 */ /* 0x000fe200078e0202 */
[----:B------:R-:W-:Y:S01]  /*2de10*/  SHF.L.U64.HI R0, R3, 0x2, R6 ;  /* 0x0000000203007819 */ /* 0x000fe20000010206 */
[----:B------:R-:W-:Y:S01]  /*2de20*/  IMAD.MOV.U32 R6, RZ, RZ, 0x3 ;  /* 0x00000003ff067424 */ /* 0x000fe200078e00ff */
[C---:B------:R-:W-:Y:S01]  /*2de30*/  LOP3.LUT R7, R43.reuse, 0x1c, RZ, 0xc0, !PT ;  /* 0x0000001c2b077812 */ /* 0x040fe200078ec0ff */
[----:B------:R-:W-:Y:S01]  /*2de40*/  IMAD.MOV.U32 R5, RZ, RZ, -0x1 ;  /* 0xffffffffff057424 */ /* 0x000fe200078e00ff */
[----:B------:R-:W-:Y:S01]  /*2de50*/  LEA.HI R4, R4, R9, RZ, 0x6 ;  /* 0x0000000904047211 */ /* 0x000fe200078f30ff */
[----:B------:R-:W-:Y:S01]  /*2de60*/  IMAD.SHL.U32 R3, R43, 0x40, RZ ;  /* 0x000000402b037824 */ /* 0x000fe200078e00ff */
[----:B------:R-:W-:Y:S01]  /*2de70*/  STL [R1+0x988], R6 ;  /* 0x0009880601007387 */ /* 0x000fe20000100800 */
[----:B------:R-:W-:Y:S01]  /*2de80*/  IMAD R7, R8, 0x220, R7 ;  /* 0x0000022008077824 */ /* 0x000fe200078e0207 */
[----:B------:R-:W-:Y:S01]  /*2de90*/  CS2R R136, SRZ ;  /* 0x0000000000887805 */ /* 0x000fe2000001ff00 */
[----:B------:R-:W-:Y:S01]  /*2dea0*/  CS2R R138, SRZ ;  /* 0x00000000008a7805 */ /* 0x000fe2000001ff00 */
[----:B------:R-:W-:Y:S01]  /*2deb0*/  STL [R1+0x3f0], RZ ;  /* 0x0003f0ff01007387 */ /* 0x000fe20000100800 */
[----:B------:R-:W-:Y:S01]  /*2dec0*/  CS2R R140, SRZ ;  /* 0x00000000008c7805 */ /* 0x000fe2000001ff00 */
[----:B------:R-:W-:Y:S01]  /*2ded0*/  CS2R R142, SRZ ;  /* 0x00000000008e7805 */ /* 0x000fe2000001ff00 */
[----:B------:R-:W-:Y:S01]  /*2dee0*/  CS2R R164, SRZ ;  /* 0x0000000000a47805 */ /* 0x000fe2000001ff00 */
[----:B------:R1:W-:Y:S01]  /*2def0*/  STL [R1+0x98c], R5 ;  /* 0x00098c0501007387 */ /* 0x0003e20000100800 */
[----:B------:R-:W-:Y:S01]  /*2df00*/  CS2R R166, SRZ ;  /* 0x0000000000a67805 */ /* 0x000fe2000001ff00 */
[----:B------:R-:W-:Y:S01]  /*2df10*/  CS2R R168, SRZ ;  /* 0x0000000000a87805 */ /* 0x000fe2000001ff00 */
[----:B------:R-:W-:Y:S01]  /*2df20*/  CS2R R170, SRZ ;  /* 0x0000000000aa7805 */ /* 0x000fe2000001ff00 */
[----:B------:R-:W-:Y:S01]  /*2df30*/  STL [R1+0x3f4], RZ ;  /* 0x0003f4ff01007387 */ /* 0x000fe20000100800 */
[----:B------:R-:W-:Y:S01]  /*2df40*/  CS2R R172, SRZ ;  /* 0x0000000000ac7805 */ /* 0x000fe2000001ff00 */
[----:B------:R-:W-:Y:S01]  /*2df50*/  CS2R R174, SRZ ;  /* 0x0000000000ae7805 */ /* 0x000fe2000001ff00 */
[----:B------:R-:W-:Y:S01]  /*2df60*/  CS2R R96, SRZ ;  /* 0x0000000000607805 */ /* 0x000fe2000001ff00 */
[----:B------:R-:W-:Y:S01]  /*2df70*/  STL [R1+0x3f8], RZ ;  /* 0x0003f8ff01007387 */ /* 0x000fe20000100800 */
[----:B------:R-:W-:Y:S01]  /*2df80*/  CS2R R98, SRZ ;  /* 0x0000000000627805 */ /* 0x000fe2000001ff00 */
[----:B-1----:R-:W-:Y:S01]  /*2df90*/  LOP3.LUT R5, R3, 0x1800, RZ, 0xc0, !PT ;  /* 0x0000180003057812 */ /* 0x002fe200078ec0ff */
[----:B------:R-:W-:Y:S01]  /*2dfa0*/  CS2R R124, SRZ ;  /* 0x00000000007c7805 */ /* 0x000fe2000001ff00 */
[----:B------:R-:W-:Y:S01]  /*2dfb0*/  STL [R1+0x3fc], RZ ;  /* 0x0003fcff01007387 */ /* 0x000fe20000100800 */
[----:B------:R-:W-:Y:S01]  /*2dfc0*/  SHF.R.S32.HI R3, RZ, 0x6, R4 ;  /* 0x00000006ff037819 */ /* 0x000fe20000011404 */
[----:B------:R-:W-:Y:S01]  /*2dfd0*/  CS2R R126, SRZ ;  /* 0x00000000007e7805 */ /* 0x000fe2000001ff00 */
[----:B------:R-:W-:Y:S01]  /*2dfe0*/  IMAD.IADD R2, R2, 0x1, R5 ;  /* 0x0000000102027824 */ /* 0x000fe200078e0205 */
[----:B------:R-:W-:Y:S01]  /*2dff0*/  STL [R1+0x440], RZ ;  /* 0x000440ff01007387 */ /* 0x000fe20000100800 */
        /* <DEDUP_REMOVED lines=72> */
[----:B------:R-:W-:-:S02]  /*2e480*/  LOP3.LUT R6, R7, 0x20, RZ, 0x3c, !PT ;  /* 0x0000002007067812 */ /* 0x000fc400078e3cff */
[----:B------:R-:W-:Y:S01]  /*2e490*/  LOP3.LUT R4, R7, 0x60, RZ, 0x3c, !PT ;  /* 0x0000006007047812 */ /* 0x000fe200078e3cff */
[----:B------:R-:W-:Y:S01]  /*2e4a0*/  STL [R1+0x96c], RZ ;  /* 0x00096cff01007387 */ /* 0x000fe20000100800 */
[----:B------:R-:W-:-:S03]  /*2e4b0*/  IADD3 R3, R3, -0x4, RZ ;  /* 0xfffffffc03037810 */ /* 0x000fc60007ffe0ff */
[----:B------:R-:W-:Y:S04]  /*2e4c0*/  STL [R1+0x950], RZ ;  /* 0x000950ff01007387 */ /* 0x000fe80000100800 */
        /* <DEDUP_REMOVED lines=103> */
[----:B------:R-:W-:Y:S04]  /*2eb40*/  STL [R1], RZ ;  /* 0x000000ff01007387 */ /* 0x000fe80000100800 */
        /* <DEDUP_REMOVED lines=219> */
[----:B------:R1:W-:Y:S04]  /*2f900*/  STL [R1+0x13c8], R5 ;  /* 0x0013c80501007387 */ /* 0x0003e80000100800 */
[----:B------:R2:W-:Y:S04]  /*2f910*/  STL [R1+0x139c], R2 ;  /* 0x00139c0201007387 */ /* 0x0005e80000100800 */
[----:B------:R3:W-:Y:S01]  /*2f920*/  STL [R1+0x180], RZ ;  /* 0x000180ff01007387 */ /* 0x0007e20000100800 */
[----:B-1----:R-:W-:-:S03]  /*2f930*/  LOP3.LUT R5, R7, 0x40, RZ, 0x3c, !PT ;  /* 0x0000004007057812 */ /* 0x002fc600078e3cff */
[----:B------:R3:W-:Y:S01]  /*2f940*/  STL [R1+0x184], RZ ;  /* 0x000184ff01007387 */ /* 0x0007e20000100800 */
[----:B--2---:R-:W-:-:S03]  /*2f950*/  LOP3.LUT R2, R2, 0x40, RZ, 0x3c, !PT ;  /* 0x0000004002027812 */ /* 0x004fc600078e3cff */
        /* <DEDUP_REMOVED lines=18> */
[----:B------:R3:W-:Y:S02]  /*2fa80*/  STL [R1+0x13b0], R2 ;  /* 0x0013b00201007387 */ /* 0x0007e40000100800 */
.L_x_2:
[----:B---3--:R-:W2:Y:S01]  /*2fa90*/  LDL.LU R2, [R1+0x98c] ;  /* 0x00098c0001027983 */ /* 0x008ea20000300800 */
[----:B------:R-:W-:-:S04]  /*2faa0*/  DEPBAR.LE SB0, 0x6 ;  /* 0x000081800000791a */ /* 0x000fc80000000000 */
[----:B------:R-:W3:Y:S04]  /*2fab0*/  LDL R8, [R1+0x139c] ;  /* 0x00139c0001087983 */ /* 0x000ee80000100800 */
[----:B------:R-:W1:Y:S04]  /*2fac0*/  S2R R4, SR_TID.X ;  /* 0x0000000000047919 */ /* 0x000e680000002100 */
[----:B------:R-:W-:Y:S04]  /*2fad0*/  STL.64 [R1+0x2128], R246 ;  /* 0x002128f601007387 */ /* 0x000fe80000100a00 */
[----:B------:R-:W-:Y:S04]  /*2fae0*/  STL.64 [R1+0x2120], R244 ;  /* 0x002120f401007387 */ /* 0x000fe80000100a00 */
[----:B------:R-:W-:Y:S04]  /*2faf0*/  STL.64 [R1+0x2118], R46 ;  /* 0x0021182e01007387 */ /* 0x000fe80000100a00 */
[----:B------:R-:W-:Y:S04]  /*2fb00*/  STL.64 [R1+0x2110], R44 ;  /* 0x0021102c01007387 */ /* 0x000fe80000100a00 */
[----:B------:R-:W-:Y:S04]  /*2fb10*/  STL.64 [R1+0x2108], R50 ;  /* 0x0021083201007387 */ /* 0x000fe80000100a00 */
[----:B------:R-:W-:Y:S01]  /*2fb20*/  STL.64 [R1+0x2100], R48 ;  /* 0x0021003001007387 */ /* 0x000fe20000100a00 */
[----:B-1----:R-:W-:-:S02]  /*2fb30*/  LOP3.LUT R7, R4, 0x1c, RZ, 0xc0, !PT ;  /* 0x0000001c04077812 */ /* 0x002fc400078ec0ff */
[C---:B------:R-:W-:Y:S01]  /*2fb40*/  LOP3.LUT R6, R4.reuse, 0x3, RZ, 0xc0, !PT ;  /* 0x0000000304067812 */ /* 0x040fe200078ec0ff */
[----:B------:R-:W-:Y:S01]  /*2fb50*/  STL.64 [R1+0x20f8], R54 ;  /* 0x0020f83601007387 */ /* 0x000fe20000100a00 */
[C---:B------:R-:W-:Y:S02]  /*2fb60*/  LOP3.LUT R5, R4.reuse, 0x1c, RZ, 0xc0, !PT ;  /* 0x0000001c04057812 */ /* 0x040fe400078ec0ff */
[----:B------:R-:W-:Y:S01]  /*2fb70*/  LOP3.LUT R3, R4, 0x3, RZ, 0xc0, !PT ;  /* 0x0000000304037812 */ /* 0x000fe200078ec0ff */
[----:B------:R-:W-:Y:S01]  /*2fb80*/  STL.64 [R1+0x20f0], R52 ;  /* 0x0020f03401007387 */ /* 0x000fe20000100a00 */
[----:B------:R-:W-:-:S03]  /*2fb90*/  IMAD R6, R6, 0x220, R7 ;  /* 0x0000022006067824 */ /* 0x000fc600078e0207 */
[----:B------:R-:W-:Y:S01]  /*2fba0*/  STL.64 [R1+0x20e8], R58 ;  /* 0x0020e83a01007387 */ /* 0x000fe20000100a00 */
[----:B------:R-:W-:Y:S01]  /*2fbb0*/  IMAD R3, R3, 0x220, R5 ;  /* 0x0000022003037824 */ /* 0x000fe200078e0205 */
[----:B------:R-:W-:Y:S02]  /*2fbc0*/  LOP3.LUT R5, R4, 0x3, RZ, 0xc0, !PT ;  /* 0x0000000304057812 */ /* 0x000fe400078ec0ff */
[----:B------:R-:W-:Y:S02]  /*2fbd0*/  STL.64 [R1+0x20e0], R56 ;  /* 0x0020e03801007387 */ /* 0x000fe40000100a00 */
[----:B------:R-:W-:Y:S02]  /*2fbe0*/  LOP3.LUT R3, R3, 0x20, RZ, 0x3c, !PT ;  /* 0x0000002003037812 */ /* 0x000fe400078e3cff */
        /* <DEDUP_REMOVED lines=9> */
[----:B------:R4:W-:Y:S04]  /*2fc80*/  STL [R1+0x13e0], R0 ;  /* 0x0013e00001007387 */ /* 0x0009e80000100800 */
[----:B------:R-:W-:Y:S01]  /*2fc90*/  BAR.SYNC.DEFER_BLOCKING 0x0 ;  /* 0x0000000000007b1d */ /* 0x000fe20000010000 */
[----:B--2---:R-:W-:-:S04]  /*2fca0*/  IADD3 R2, R2, 0x1, RZ ;  /* 0x0000000102027810 */ /* 0x004fc80007ffe0ff */
[----:B------:R-:W-:-:S04]  /*2fcb0*/  ISETP.GT.AND P0, PT, R2, 0x3, PT ;  /* 0x000000030200780c */ /* 0x000fc80003f04270 */
[----:B------:R-:W-:-:S05]  /*2fcc0*/  SEL R2, R2, RZ, !P0 ;  /* 0x000000ff02027207 */ /* 0x000fca0004000000 */
[----:B-1----:R-:W-:Y:S01]  /*2fcd0*/  IMAD R252, R2, 0x8000, R6 ;  /* 0x0000800002fc7824 */ /* 0x002fe200078e0206 */
[C---:B------:R-:W-:Y:S01]  /*2fce0*/  LOP3.LUT R6, R4.reuse, 0x1c, RZ, 0xc0, !PT ;  /* 0x0000001c04067812 */ /* 0x040fe200078ec0ff */
[----:B------:R-:W-:Y:S01]  /*2fcf0*/  STL [R1+0x98c], R2 ;  /* 0x00098c0201007387 */ /* 0x000fe20000100800 */
[----:B------:R-:W-:Y:S01]  /*2fd00*/  LOP3.LUT R4, R4, 0x3, RZ, 0xc0, !PT ;  /* 0x0000000304047812 */ /* 0x000fe200078ec0ff */
[----:B---3--:R-:W-:Y:S02]  /*2fd10*/  IMAD R20, R2, 0x20000, R8 ;  /* 0x0002000002147824 */ /* 0x008fe400078e0208 */
[----:B------:R-:W-:Y:S01]  /*2fd20*/  STL [R1+0x948], R252 ;  /* 0x000948fc01007387 */ /* 0x000fe20000100800 */
[----:B------:R-:W-:Y:S02]  /*2fd30*/  IMAD R5, R5, 0x220, R6 ;  /* 0x0000022005057824 */ /* 0x000fe400078e0206 */
[----:B------:R-:W-:Y:S01]  /*2fd40*/  IMAD R4, R4, 0x220, R7 ;  /* 0x0000022004047824 */ /* 0x000fe200078e0207 */
[----:B------:R-:W2:Y:S01]  /*2fd50*/  LDL.LU.64 R52, [R1+0x3f0] ;  /* 0x0003f00001347983 */ /* 0x000ea20000300a00 */
[----:B------:R-:W-:Y:S01]  /*2fd60*/  IMAD R3, R2, 0x8000, R3 ;  /* 0x0000800002037824 */ /* 0x000fe200078e0203 */
[----:B------:R-:W-:-:S02]  /*2fd70*/  LOP3.LUT R5, R5, 0x60, RZ, 0x3c, !PT ;  /* 0x0000006005057812 */ /* 0x000fc400078e3cff */
[----:B------:R-:W-:Y:S01]  /*2fd80*/  LOP3.LUT R4, R4, 0x40, RZ, 0x3c, !PT ;  /* 0x0000004004047812 */ /* 0x000fe200078e3cff */
[----:B------:R-:W-:Y:S02]  /*2fd90*/  LDS R24, [R252+0x80000] ;  /* 0x08000000fc187984 */ /* 0x000fe40000000800 */
[C---:B----4-:R-:W-:Y:S02]  /*2fda0*/  IMAD R0, R2.reuse, 0x8000, R5 ;  /* 0x0000800002007824 */ /* 0x050fe400078e0205 */
[----:B------:R-:W-:Y:S01]  /*2fdb0*/  IMAD R4, R2, 0x8000, R4 ;  /* 0x0000800002047824 */ /* 0x000fe200078e0204 */
[----:B------:R-:W-:Y:S04]  /*2fdc0*/  LDS R26, [R252+0x80800] ;  /* 0x08080000fc1a7984 */ /* 0x000fe80000000800 */
[----:B------:R-:W-:Y:S04]  /*2fdd0*/  STL [R1+0x940], R4 ;  /* 0x0009400401007387 */ /* 0x000fe80000100800 */
[----:B------:R-:W2:Y:S04]  /*2fde0*/  LDL.LU.64 R54, [R1+0x3f8] ;  /* 0x0003f80001367983 */ /* 0x000ea80000300a00 */
[----:B------:R-:W3:Y:S04]  /*2fdf0*/  LDL.LU.64 R48, [R1+0x380] ;  /* 0x0003800001307983 */ /* 0x000ee80000300a00 */
[----:B------:R-:W3:Y:S04]  /*2fe00*/  LDL.LU.64 R50, [R1+0x388] ;  /* 0x0003880001327983 */ /* 0x000ee80000300a00 */
[----:B------:R-:W4:Y:S04]  /*2fe10*/  LDL.LU.64 R44, [R1] ;  /* 0x00000000012c7983 */ /* 0x000f280000300a00 */
[----:B------:R-:W4:Y:S04]  /*2fe20*/  LDL.LU.64 R46, [R1+0x8] ;  /* 0x00000800012e7983 */ /* 0x000f280000300a00 */
[----:B------:R-:W5:Y:S04]  /*2fe30*/  LDL.LU.64 R40, [R1+0x440] ;  /* 0x0004400001287983 */ /* 0x000f680000300a00 */
[----:B------:R-:W5:Y:S04]  /*2fe40*/  LDL.LU.64 R42, [R1+0x448] ;  /* 0x00044800012a7983 */ /* 0x000f680000300a00 */
[----:B------:R-:W-:Y:S04]  /*2fe50*/  STL [R1+0x990], R20 ;  /* 0x0009901401007387 */ /* 0x000fe80000100800 */
[----:B------:R-:W-:Y:S04]  /*2fe60*/  STL [R1+0x944], R0 ;  /* 0x0009440001007387 */ /* 0x000fe80000100800 */
[----:B------:R-:W5:Y:S04]  /*2fe70*/  LDL.LU.64 R36, [R1+0x390] ;  /* 0x0003900001247983 */ /* 0x000f680000300a00 */
[----:B------:R-:W5:Y:S04]  /*2fe80*/  LDL.LU.64 R38, [R1+0x398] ;  /* 0x0003980001267983 */ /* 0x000f680000300a00 */
[----:B------:R-:W5:Y:S04]  /*2fe90*/  LDL.LU.64 R32, [R1+0x10] ;  /* 0x0000100001207983 */ /* 0x000f680000300a00 */
[----:B------:R-:W5:Y:S04]  /*2fea0*/  LDL.LU.64 R34, [R1+0x18] ;  /* 0x0000180001227983 */ /* 0x000f680000300a00 */
[----:B------:R-:W-:Y:S04]  /*2feb0*/  LDS R25, [R3+0x80000] ;  /* 0x0800000003197984 */ /* 0x000fe80000000800 */
[----:B------:R-:W-:Y:S04]  /*2fec0*/  LDS R27, [R3+0x80800] ;  /* 0x08080000031b7984 */ /* 0x000fe80000000800 */
[----:B------:R-:W1:Y:S04]  /*2fed0*/  LDSM.16.M88.4 R16, [R20] ;  /* 0x000000001410783b */ /* 0x000e680000000200 */
[----:B------:R-:W-:Y:S04]  /*2fee0*/  LDS R28, [R4+0x80000] ;  /* 0x08000000041c7984 */ /* 0x000fe80000000800 */
        /* <DEDUP_REMOVED lines=11> */
[----:B------:R-:W1:Y:S04]  /*2ffa0*/  LDSM.16.M88.4 R12, [R20+0x2000] ;  /* 0x00200000140c783b */ /* 0x000e680000000200 */
[----:B------:R-:W1:Y:S04]  /*2ffb0*/  LDSM.16.M88.4 R8, [R20+0x4000] ;  /* 0x004000001408783b */ /* 0x000e680000000200 */
[----:B------:R-:W-:Y:S04]  /*2ffc0*/  LDS R208, [R4+0x80100] ;  /* 0x0801000004d07984 */ /* 0x000fe80000000800 */
[----:B------:R-:W-:Y:S04]  /*2ffd0*/  LDS R210, [R4+0x80900] ;  /* 0x0809000004d27984 */ /* 0x000fe80000000800 */
[----:B------:R-:W-:Y:S04]  /*2ffe0*/  LDS R160, [R4+0x80180] ;  /* 0x0801800004a07984 */ /* 0x000fe80000000800 */
[----:B------:R-:W-:Y:S04]  /*2fff0*/  LDS R162, [R4+0x80980] ;  /* 0x0809800004a27984 */ /* 0x000fe80000000800 */
[----:B------:R-:W1:Y:S04]  /*30000*/  LDSM.16.M88.4 R4, [R20+0x6000] ;  /* 0x006000001404783b */ /* 0x000e680000000200 */
[----:B------:R-:W-:Y:S04]  /*30010*/  LDS R144, [R252+0x80100] ;  /* 0x08010000fc907984 */ /* 0x000fe80000000800 */
[----:B------:R-:W-:Y:S04]  /*30020*/  LDS R146, [R252+0x80900] ;  /* 0x08090000fc927984 */ /* 0x000fe80000000800 */
[----:B------:R-:W-:Y:S04]  /*30030*/  LDS R145, [R3+0x80100] ;  /* 0x0801000003917984 */ /* 0x000fe80000000800 */
[----:B------:R-:W2:Y:S04]  /*30040*/  LDS R147, [R3+0x80900] ;  /* 0x0809000003937984 */ /* 0x000ea80000000800 */
[----:B------:R-:W-:Y:S04]  /*30050*/  LDS R209, [R0+0x80100] ;  /* 0x0801000000d17984 */ /* 0x000fe80000000800 */
[----:B------:R-:W2:Y:S04]  /*30060*/  LDS R211, [R0+0x80900] ;  /* 0x0809000000d37984 */ /* 0x000ea80000000800 */
[----:B------:R-:W-:Y:S04]  /*30070*/  LDS R204, [R252+0x80180] ;  /* 0x08018000fccc7984 */ /* 0x000fe80000000800 */
[----:B------:R-:W-:Y:S04]  /*30080*/  LDS R206, [R252+0x80980] ;  /* 0x08098000fcce7984 */ /* 0x000fe80000000800 */
[----:B------:R-:W-:Y:S04]  /*30090*/  LDS R205, [R3+0x80180] ;  /* 0x0801800003cd7984 */ /* 0x000fe80000000800 */
[----:B------:R-:W2:Y:S04]  /*300a0*/  LDS R207, [R3+0x80980] ;  /* 0x0809800003cf7984 */ /* 0x000ea80000000800 */
[----:B------:R-:W-:Y:S04]  /*300b0*/  LDS R161, [R0+0x80180] ;  /* 0x0801800000a17984 */ /* 0x000fe80000000800 */
[----:B------:R-:W2:Y:S04]  /*300c0*/  LDS R163, [R0+0x80980] ;  /* 0x0809800000a37984 */ /* 0x000ea80000000800 */
[----:B-1----:R-:W-:Y:S04]  /*300d0*/  STL [R1+0x2058], R18 ;  /* 0x0020581201007387 */ /* 0x002fe80000100800 */
        /* <DEDUP_REMOVED lines=8> */
[----:B------:R-:W-:Y:S04]  /*30160*/  LDSM.16.M88.4 R196, [R20+0xa000] ;  /* 0x00a0000014c4783b */ /* 0x000fe80000000200 */
[----:B------:R-:W-:Y:S04]  /*30170*/  LDSM.16.M88.4 R152, [R20+0xc000] ;  /* 0x00c000001498783b */ /* 0x000fe80000000200 */
[----:B------:R-:W-:Y:S04]  /*30180*/  LDSM.16.M88.4 R148, [R20+0xe000] ;  /* 0x00e000001494783b */ /* 0x000fe80000000200 */
[----:B------:R-:W-:Y:S04]  /*30190*/  LDSM.16.M88.4 R192, [R20+0x10000] ;  /* 0x0100000014c0783b */ /* 0x000fe80000000200 */
[----:B------:R-:W-:Y:S04]  /*301a0*/  LDSM.16.M88.4 R188, [R20+0x12000] ;  /* 0x0120000014bc783b */ /* 0x000fe80000000200 */
[----:B------:R-:W-:Y:S04]  /*301b0*/  LDSM.16.M88.4 R184, [R20+0x14000] ;  /* 0x0140000014b8783b */ /* 0x000fe80000000200 */
[----:B------:R-:W-:Y:S04]  /*301c0*/  LDSM.16.M88.4 R180, [R20+0x16000] ;  /* 0x0160000014b4783b */ /* 0x000fe80000000200 */
[----:B------:R-:W-:Y:S01]  /*301d0*/  LDSM.16.M88.4 R176, [R20+0x18000] ;  /* 0x0180000014b0783b */ /* 0x000fe20000000200 */
[-C--:B--2---:R-:W-:Y:S08]  /*301e0*/  HMMA.1688.F32.TF32 R56, R24, R16.reuse, R52 ;  /* 0x000000101838723c */ /* 0x084ff00000081034 */
[-C--:B---3--:R-:W-:Y:S08]  /*301f0*/  HMMA.1688.F32.TF32 R48, R28, R16.reuse, R48 ;  /* 0x000000101c30723c */ /* 0x088ff00000081030 */
[-C--:B----4-:R-:W-:Y:S08]  /*30200*/  HMMA.1688.F32.TF32 R52, R92, R16.reuse, R44 ;  /* 0x000000105c34723c */ /* 0x090ff0000008102c */
[-C--:B------:R-:W-:Y:S01]  /*30210*/  HMMA.1688.F32.TF32 R44, R100, R16.reuse, R128 ;  /* 0x00000010642c723c */ /* 0x080fe20000081080 */
[----:B------:R-:W-:Y:S04]  /*30220*/  STL.64 [R1+0x210], R56 ;  /* 0x0002103801007387 */ /* 0x000fe80000100a00 */
[----:B------:R1:W-:Y:S04]  /*30230*/  STL.64 [R1+0x218], R58 ;  /* 0x0002183a01007387 */ /* 0x0003e80000100a00 */
[----:B------:R2:W-:Y:S04]  /*30240*/  STL.64 [R1+0x400], R48 ;  /* 0x0004003001007387 */ /* 0x0005e80000100a00 */
[----:B------:R3:W-:Y:S01]  /*30250*/  STL.64 [R1+0x408], R50 ;  /* 0x0004083201007387 */ /* 0x0007e20000100a00 */
[-C--:B-1----:R-:W-:Y:S03]  /*30260*/  HMMA.1688.F32.TF32 R56, R144, R16.reuse, R164 ;  /* 0x000000109038723c */ /* 0x082fe600000810a4 */
[----:B------:R-:W-:Y:S04]  /*30270*/  LDSM.16.M88.4 R164, [R20+0x1e000] ;  /* 0x01e0000014a4783b */ /* 0x000fe80000000200 */
[----:B--2---:R-:W2:Y:S04]  /*30280*/  LDL.LU.64 R48, [R1+0x4d0] ;  /* 0x0004d00001307983 */ /* 0x004ea80000300a00 */
[----:B------:R-:W-:Y:S04]  /*30290*/  STL.64 [R1+0x220], R52 ;  /* 0x0002203401007387 */ /* 0x000fe80000100a00 */
[----:B------:R1:W-:Y:S04]  /*302a0*/  STL.64 [R1+0x228], R54 ;  /* 0x0002283601007387 */ /* 0x0003e80000100a00 */
[----:B---3--:R-:W2:Y:S04]  /*302b0*/  LDL.LU.64 R50, [R1+0x4d8] ;  /* 0x0004d80001327983 */ /* 0x008ea80000300a00 */
[----:B------:R-:W-:Y:S01]  /*302c0*/  STL.64 [R1+0x540], R44 ;  /* 0x0005402c01007387 */ /* 0x000fe20000100a00 */
[----:B-1----:R-:W-:Y:S03]  /*302d0*/  HMMA.1688.F32.TF32 R52, R208, R16, R200 ;  /* 0x00000010d034723c */ /* 0x002fe600000810c8 */
[----:B------:R1:W-:Y:S04]  /*302e0*/  STL.64 [R1+0x548], R46 ;  /* 0x0005482e01007387 */ /* 0x0003e80000100a00 */
[----:B------:R-:W3:Y:S01]  /*302f0*/  LDSM.16.M88.4 R200, [R20+0x8000] ;  /* 0x0080000014c8783b */ /* 0x000ee20000000200 */
[----:B-----5:R-:W-:Y:S08]  /*30300*/  HMMA.1688.F32.TF32 R40, R24, R12, R40 ;  /* 0x0000000c1828723c */ /* 0x020ff00000081028 */
[-C--:B-1----:R-:W-:Y:S08]  /*30310*/  HMMA.1688.F32.TF32 R44, R204, R16.reuse, R232 ;  /* 0x00000010cc2c723c */ /* 0x082ff000000810e8 */
[----:B------:R-:W-:Y:S01]  /*30320*/  HMMA.1688.F32.TF32 R16, R160, R16, R120 ;  /* 0x00000010a010723c */ /* 0x000fe20000081078 */
        /* <DEDUP_REMOVED lines=8> */
[----:B------:R1:W-:Y:S02]  /*303b0*/  STL.64 [R1+0x628], R18 ;  /* 0x0006281201007387 */ /* 0x0003e40000100a00 */
[-C--:B-1----:R-:W-:Y:S01]  /*303c0*/  HMMA.1688.F32.TF32 R16, R28, R12.reuse, R36 ;  /* 0x0000000c1c10723c */ /* 0x082fe20000081024 */
[----:B------:R-:W-:Y:S01]  /*303d0*/  IMAD.MOV.U32 R156, RZ, RZ, R43 ;  /* 0x000000ffff9c7224 */ /* 0x000fe200078e002b */
[----:B------:R1:W-:Y:S04]  /*303e0*/  STL [R1+0x138], R42 ;  /* 0x0001382a01007387 */ /* 0x0003e80000100800 */
[----:B------:R-:W-:Y:S04]  /*303f0*/  STL [R1+0x2098], R156 ;  /* 0x0020989c01007387 */ /* 0x000fe80000100800 */
[----:B------:R-:W4:Y:S04]  /*30400*/  LDL.LU.64 R44, [R1+0x370] ;  /* 0x00037000012c7983 */ /* 0x000f280000300a00 */
[----:B------:R-:W4:Y:S09]  /*30410*/  LDL.LU.64 R46, [R1+0x378] ;  /* 0x00037800012e7983 */ /* 0x000f320000300a00 */
[----:B------:R-:W-:Y:S04]  /*30420*/  STL.64 [R1+0x360], R16 ;  /* 0x0003601001007387 */ /* 0x000fe80000100a00 */
[----:B------:R5:W-:Y:S04]  /*30430*/  STL.64 [R1+0x368], R18 ;  /* 0x0003681201007387 */ /* 0x000be80000100a00 */
[----:B------:R-:W3:Y:S04]  /*30440*/  LDL.LU.64 R40, [R1+0x20] ;  /* 0x0000200001287983 */ /* 0x000ee80000300a00 */
[----:B-1----:R-:W3:Y:S01]  /*30450*/  LDL.LU.64 R42, [R1+0x28] ;  /* 0x00002800012a7983 */ /* 0x002ee20000300a00 */
[-C--:B-----5:R-:W-:Y:S11]  /*30460*/  HMMA.1688.F32.TF32 R16, R92, R12.reuse, R32 ;  /* 0x0000000c5c10723c */ /* 0x0a0ff60000081020 */
[----:B------:R-:W-:Y:S11]  /*30470*/  @!UPT UIADD3 URZ, URZ, URZ, URZ ;  /* 0x0000003f3f3ff290 */ /* 0x000ff6000fffe03f */
[----:B------:R-:W-:Y:S01]  /*30480*/  @!UPT UIADD3 URZ, URZ, URZ, URZ ;  /* 0x0000003f3f3ff290 */ /* 0x000fe2000fffe03f */
[----:B------:R-:W-:Y:S04]  /*30490*/  STL.64 [R1+0x190], R16 ;  /* 0x0001901001007387 */ /* 0x000fe80000100a00 */
[----:B------:R1:W-:Y:S04]  /*304a0*/  STL.64 [R1+0x198], R18 ;  /* 0x0001981201007387 */ /* 0x0003e80000100a00 */
[----:B------:R-:W5:Y:S04]  /*304b0*/  LDL.LU.64 R36, [R1+0x570] ;  /* 0x0005700001247983 */ /* 0x000f680000300a00 */
[----:B------:R-:W5:Y:S01]  /*304c0*/  LDL.LU.64 R38, [R1+0x578] ;  /* 0x0005780001267983 */ /* 0x000f620000300a00 */
[-C--:B-1----:R-:W-:Y:S03]  /*304d0*/  HMMA.1688.F32.TF32 R16, R100, R12.reuse, R132 ;  /* 0x0000000c6410723c */ /* 0x082fe60000081084 */
[----:B------:R-:W5:Y:S04]  /*304e0*/  LDL.LU.64 R32, [R1+0x480] ;  /* 0x0004800001207983 */ /* 0x000f680000300a00 */
[----:B------:R-:W5:Y:S11]  /*304f0*/  LDL.LU.64 R34, [R1+0x488] ;  /* 0x0004880001227983 */ /* 0x000f760000300a00 */
[----:B------:R-:W-:Y:S05]  /*30500*/  @!UPT UIADD3 URZ, URZ, URZ, URZ ;  /* 0x0000003f3f3ff290 */ /* 0x000fea000fffe03f */
[----:B------:R1:W-:Y:S04]  /*30510*/  STL.64 [R1+0x4e0], R16 ;  /* 0x0004e01001007387 */ /* 0x0003e80000100a00 */
[----:B------:R1:W-:Y:S04]  /*30520*/  STL.64 [R1+0x4e8], R18 ;  /* 0x0004e81201007387 */ /* 0x0003e80000100a00 */
[----:B-1----:R-:W5:Y:S04]  /*30530*/  LDL.LU.64 R16, [R1+0x30] ;  /* 0x0000300001107983 */ /* 0x002f680000300a00 */
[----:B------:R-:W5:Y:S01]  /*30540*/  LDL.LU.64 R18, [R1+0x38] ;  /* 0x0000380001127983 */ /* 0x000f620000300a00 */
[-C--:B------:R-:W-:Y:S03]  /*30550*/  HMMA.1688.F32.TF32 R60, R144, R12.reuse, R168 ;  /* 0x0000000c903c723c */ /* 0x080fe600000810a8 */
[----:B------:R-:W-:Y:S05]  /*30560*/  LDSM.16.M88.4 R168, [R20+0x1c000] ;  /* 0x01c0000014a8783b */ /* 0x000fea0000000200 */
[-C--:B------:R-:W-:Y:S08]  /*30570*/  HMMA.1688.F32.TF32 R56, R208, R12.reuse, R84 ;  /* 0x0000000cd038723c */ /* 0x080ff00000081054 */
[-C--:B------:R-:W-:Y:S08]  /*30580*/  HMMA.1688.F32.TF32 R52, R204, R12.reuse, R236 ;  /* 0x0000000ccc34723c */ /* 0x080ff000000810ec */
        /* <DEDUP_REMOVED lines=9> */
[-C--:B-1----:R-:W-:Y:S08]  /*30620*/  HMMA.1688.F32.TF32 R12, R100, R8.reuse, R136 ;  /* 0x00000008640c723c */ /* 0x082ff00000081088 */
[-C--:B--2---:R-:W-:Y:S11]  /*30630*/  HMMA.1688.F32.TF32 R48, R24, R8.reuse, R48 ;  /* 0x000000081830723c */ /* 0x084ff60000081030 */
[----:B------:R-:W-:Y:S11]  /*30640*/  @!UPT UIADD3 URZ, URZ, URZ, URZ ;  /* 0x0000003f3f3ff290 */ /* 0x000ff6000fffe03f */
[----:B------:R-:W-:Y:S02]  /*30650*/  @!UPT UIADD3 URZ, URZ, URZ, URZ ;  /* 0x0000003f3f3ff290 */ /* 0x000fe4000fffe03f */
[----:B------:R-:W-:Y:S02]  /*30660*/  IMAD.MOV.U32 R159, RZ, RZ, R50 ;  /* 0x000000ffff9f7224 */ /* 0x000fe400078e0032 */
[----:B------:R-:W-:Y:S02]  /*30670*/  IMAD.MOV.U32 R158, RZ, RZ, R49 ;  /* 0x000000ffff9e7224 */ /* 0x000fe400078e0031 */
[----:B------:R-:W-:Y:S01]  /*30680*/  IMAD.MOV.U32 R157, RZ, RZ, R48 ;  /* 0x000000ffff9d7224 */ /* 0x000fe200078e0030 */
[----:B------:R-:W-:Y:S04]  /*30690*/  STL [R1+0xfc], R51 ;  /* 0x0000fc3301007387 */ /* 0x000fe80000100800 */
[----:B------:R-:W-:Y:S04]  /*306a0*/  STL [R1+0x20a4], R159 ;  /* 0x0020a49f01007387 */ /* 0x000fe80000100800 */
[----:B------:R-:W-:Y:S04]  /*306b0*/  STL [R1+0x20a0], R158 ;  /* 0x0020a09e01007387 */ /* 0x000fe80000100800 */
[----:B------:R-:W-:Y:S01]  /*306c0*/  STL [R1+0x209c], R157 ;  /* 0x00209c9d01007387 */ /* 0x000fe20000100800 */
[-C--:B----4-:R-:W-:Y:S08]  /*306d0*/  HMMA.1688.F32.TF32 R44, R28, R8.reuse, R44 ;  /* 0x000000081c2c723c */ /* 0x090ff0000008102c */
[-C--:B---3--:R-:W-:Y:S11]  /*306e0*/  HMMA.1688.F32.TF32 R40, R92, R8.reuse, R40 ;  /* 0x000000085c28723c */ /* 0x088ff60000081028 */
[----:B------:R-:W-:Y:S04]  /*306f0*/  @!UPT UIADD3 URZ, URZ, URZ, URZ ;  /* 0x0000003f3f3ff290 */ /* 0x000fe8000fffe03f */
[----:B------:R-:W-:Y:S04]  /*30700*/  STL.64 [R1+0x300], R44 ;  /* 0x0003002c01007387 */ /* 0x000fe80000100a00 */
[----:B------:R1:W-:Y:S02]  /*30710*/  STL.64 [R1+0x308], R46 ;  /* 0x0003082e01007387 */ /* 0x0003e40000100a00 */
[-C--:B-1----:R-:W-:Y:S02]  /*30720*/  HMMA.1688.F32.TF32 R44, R144, R8.reuse, R172 ;  /* 0x00000008902c723c */ /* 0x082fe400000810ac */
[----:B------:R-:W1:Y:S04]  /*30730*/  LDSM.16.M88.4 R172, [R20+0x1a000] ;  /* 0x01a0000014ac783b */ /* 0x000e680000000200 */
[----:B------:R-:W-:Y:S04]  /*30740*/  STL.64 [R1+0xe0], R40 ;  /* 0x0000e02801007387 */ /* 0x000fe80000100a00 */
[----:B------:R2:W-:Y:S04]  /*30750*/  STL.64 [R1+0xe8], R42 ;  /* 0x0000e82a01007387 */ /* 0x0005e80000100a00 */
[----:B------:R-:W-:Y:S04]  /*30760*/  STL.64 [R1+0x450], R12 ;  /* 0x0004500c01007387 */ /* 0x000fe80000100a00 */
[----:B------:R3:W-:Y:S01]  /*30770*/  STL.64 [R1+0x458], R14 ;  /* 0x0004580e01007387 */ /* 0x0007e20000100a00 */
[-C--:B--2---:R-:W-:Y:S08]  /*30780*/  HMMA.1688.F32.TF32 R40, R208, R8.reuse, R80 ;  /* 0x00000008d028723c */ /* 0x084ff00000081050 */
[-C--:B---3--:R-:W-:Y:S01]  /*30790*/  HMMA.1688.F32.TF32 R12, R204, R8.reuse, R108 ;  /* 0x00000008cc0c723c */ /* 0x088fe2000008106c */
[----:B------:R-:W-:Y:S04]  /*307a0*/  STL.64 [R1+0x120], R44 ;  /* 0x0001202c01007387 */ /* 0x000fe80000100a00 */
[----:B------:R-:W-:Y:S03]  /*307b0*/  STL.64 [R1+0x128], R46 ;  /* 0x0001282e01007387 */ /* 0x000fe60000100a00 */
[----:B------:R-:W-:Y:S11]  /*307c0*/  HMMA.1688.F32.TF32 R8, R160, R8, R112 ;  /* 0x00000008a008723c */ /* 0x000ff60000081070 */
[----:B------:R-:W-:Y:S04]  /*307d0*/  @!UPT UIADD3 URZ, URZ, URZ, URZ ;  /* 0x0000003f3f3ff290 */ /* 0x000fe8000fffe03f */
[----:B------:R-:W-:Y:S01]  /*307e0*/  STL.64 [R1+0x170], R12 ;  /* 0x0001700c01007387 */ /* 0x000fe20000100a00 */
[----:B------:R-:W-:-:S03]  /*307f0*/  IMAD.MOV.U32 R0, RZ, RZ, R15 ;  /* 0x000000ffff007224 */ /* 0x000fc600078e000f */
[----:B------:R-:W-:Y:S04]  /*30800*/  STL.64 [R1+0x550], R40 ;  /* 0x0005502801007387 */ /* 0x000fe80000100a00 */
[----:B------:R-:W-:Y:S04]  /*30810*/  STL.64 [R1+0x558], R42 ;  /* 0x0005582a01007387 */ /* 0x000fe80000100a00 */
[----:B------:R5:W-:Y:S02]  /*30820*/  STL [R1+0x178], R14 ;  /* 0x0001780e01007387 */ /* 0x000be40000100800 */
[-C--:B-----5:R-:W-:Y:S02]  /*30830*/  HMMA.1688.F32.TF32 R12, R24, R4.reuse, R36 ;  /* 0x00000004180c723c */ /* 0x0a0fe40000081024 */
[----:B------:R-:W-:Y:S04]  /*30840*/  STL [R1+0x1fcc], R0 ;  /* 0x001fcc0001007387 */ /* 0x000fe80000100800 */
[----:B------:R-:W-:Y:S02]  /*30850*/  STL.64 [R1+0x580], R8 ;  /* 0x0005800801007387 */ /* 0x000fe40000100a00 */
[-C--:B------:R-:W-:Y:S02]  /*30860*/  HMMA.1688.F32.TF32 R32, R28, R4.reuse, R32 ;  /* 0x000000041c20723c */ /* 0x080fe40000081020 */
[----:B------:R2:W-:Y:S06]  /*30870*/  STL.64 [R1+0x588], R10 ;  /* 0x0005880a01007387 */ /* 0x0005ec0000100a00 */
[----:B------:R-:W-:Y:S08]  /*30880*/  HMMA.1688.F32.TF32 R96, R144, R4, R96 ;  /* 0x000000049060723c */ /* 0x000ff00000081060 */
[----:B------:R-:W-:-:S02]  /*30890*/  IMAD.MOV.U32 R159, RZ, RZ, R12 ;  /* 0x000000ffff9f7224 */ /* 0x000fc400078e000c */
[----:B------:R-:W-:Y:S02]  /*308a0*/  IMAD.MOV.U32 R158, RZ, RZ, R13 ;  /* 0x000000ffff9e7224 */ /* 0x000fe400078e000d */
[----:B------:R-:W-:Y:S02]  /*308b0*/  IMAD.MOV.U32 R157, RZ, RZ, R14 ;  /* 0x000000ffff9d7224 */ /* 0x000fe400078e000e */
[----:B------:R-:W-:Y:S02]  /*308c0*/  IMAD.MOV.U32 R156, RZ, RZ, R15 ;  /* 0x000000ffff9c7224 */ /* 0x000fe400078e000f */
[-C--:B------:R-:W-:Y:S08]  /*308d0*/  HMMA.1688.F32.TF32 R12, R92, R4.reuse, R16 ;  /* 0x000000045c0c723c */ /* 0x080ff00000081010 */
[-C--:B--2---:R-:W-:Y:S01]  /*308e0*/  HMMA.1688.F32.TF32 R8, R100, R4.reuse, R140 ;  /* 0x000000046408723c */ /* 0x084fe2000008108c */
[----:B------:R-:W-:Y:S04]  /*308f0*/  STL [R1+0x20b4], R159 ;  /* 0x0020b49f01007387 */ /* 0x000fe80000100800 */
[----:B------:R-:W-:Y:S04]  /*30900*/  STL [R1+0x20b0], R158 ;  /* 0x0020b09e01007387 */ /* 0x000fe80000100800 */
[----:B------:R-:W-:Y:S04]  /*30910*/  STL [R1+0x20ac], R157 ;  /* 0x0020ac9d01007387 */ /* 0x000fe80000100800 */
[----:B------:R-:W-:Y:S04]  /*30920*/  STL [R1+0x20a8], R156 ;  /* 0x0020a89c01007387 */ /* 0x000fe80000100800 */
[----:B------:R-:W-:Y:S04]  /*30930*/  STL.64 [R1+0x280], R32 ;  /* 0x0002802001007387 */ /* 0x000fe80000100a00 */
[----:B------:R-:W-:Y:S04]  /*30940*/  STL.64 [R1+0x288], R34 ;  /* 0x0002882201007387 */ /* 0x000fe80000100a00 */
[----:B------:R-:W-:Y:S04]  /*30950*/  STL.64 [R1+0xb0], R12 ;  /* 0x0000b00c01007387 */ /* 0x000fe80000100a00 */
[----:B------:R2:W-:Y:S04]  /*30960*/  STL.64 [R1+0xb8], R14 ;  /* 0x0000b80e01007387 */ /* 0x0005e80000100a00 */
[----:B------:R-:W-:Y:S04]  /*30970*/  STL.64 [R1+0x1fd8], R98 ;  /* 0x001fd86201007387 */ /* 0x000fe80000100a00 */
[----:B------:R-:W-:Y:S04]  /*30980*/  STL.64 [R1+0x3d0], R8 ;  /* 0x0003d00801007387 */ /* 0x000fe80000100a00 */
[----:B------:R3:W-:Y:S01]  /*30990*/  STL.64 [R1+0x3d8], R10 ;  /* 0x0003d80a01007387 */ /* 0x0007e20000100a00 */
[-C--:B--2---:R-:W-:Y:S08]  /*309a0*/  HMMA.1688.F32.TF32 R12, R208, R4.reuse, R76 ;  /* 0x00000004d00c723c */ /* 0x084ff0000008104c */
[----:B---3--:R-:W-:Y:S01]  /*309b0*/  HMMA.1688.F32.TF32 R8, R204, R4, R104 ;  /* 0x00000004cc08723c */ /* 0x008fe20000081068 */
[----:B------:R-:W-:Y:S11]  /*309c0*/  STL.64 [R1+0x1fd0], R96 ;  /* 0x001fd06001007387 */ /* 0x000ff60000100a00 */
[----:B------:R-:W-:Y:S11]  /*309d0*/  @!UPT UIADD3 URZ, URZ, URZ, URZ ;  /* 0x0000003f3f3ff290 */ /* 0x000ff6000fffe03f */
[----:B------:R-:W-:Y:S01]  /*309e0*/  STL.64 [R1+0x110], R8 ;  /* 0x0001100801007387 */ /* 0x000fe20000100a00 */
[----:B------:R-:W-:-:S03]  /*309f0*/  IMAD.MOV.U32 R0, RZ, RZ, R11 ;  /* 0x000000ffff007224 */ /* 0x000fc600078e000b */
[----:B------:R2:W-:Y:S04]  /*30a00*/  STL.64 [R1+0x520], R12 ;  /* 0x0005200c01007387 */ /* 0x0005e80000100a00 */
[----:B------:R3:W-:Y:S04]  /*30a10*/  STL.64 [R1+0x528], R14 ;  /* 0x0005280e01007387 */ /* 0x0007e80000100a00 */
[----:B------:R4:W-:Y:S04]  /*30a20*/  STL [R1+0x118], R10 ;  /* 0x0001180a01007387 */ /* 0x0009e80000100800 */
[----:B------:R-:W-:Y:S04]  /*30a30*/  STL [R1+0x1fe0], R0 ;  /* 0x001fe00001007387 */ /* 0x000fe80000100800 */
[----:B------:R-:W5:Y:S04]  /*30a40*/  LDL.LU.64 R16, [R1+0x970] ;  /* 0x0009700001107983 */ /* 0x000f680000300a00 */
[----:B------:R-:W5:Y:S01]  /*30a50*/  LDL.LU.64 R18, [R1+0x978] ;  /* 0x0009780001127983 */ /* 0x000f620000300a00 */
[----:B------:R-:W-:Y:S11]  /*30a60*/  HMMA.1688.F32.TF32 R4, R160, R4, R88 ;  /* 0x00000004a004723c */ /* 0x000ff60000081058 */
[----:B------:R-:W-:Y:S11]  /*30a70*/  @!UPT UIADD3 URZ, URZ, URZ, URZ ;  /* 0x0000003f3f3ff290 */ /* 0x000ff6000fffe03f */
[----:B------:R-:W-:Y:S01]  /*30a80*/  @!UPT UIADD3 URZ, URZ, URZ, URZ ;  /* 0x0000003f3f3ff290 */ /* 0x000fe2000fffe03f */
[----:B------:R-:W-:Y:S04]  /*30a90*/  STL.64 [R1+0x570], R4 ;  /* 0x0005700401007387 */ /* 0x000fe80000100a00 */
[----:B------:R5:W-:Y:S04]  /*30aa0*/  STL.64 [R1+0x578], R6 ;  /* 0x0005780601007387 */ /* 0x000be80000100a00 */
[----:B--2---:R-:W2:Y:S04]  /*30ab0*/  LDL.LU.64 R12, [R1+0x960] ;  /* 0x00096000010c7983 */ /* 0x004ea80000300a00 */
[----:B---3--:R-:W2:Y:S04]  /*30ac0*/  LDL.LU.64 R14, [R1+0x968] ;  /* 0x00096800010e7983 */ /* 0x008ea80000300a00 */
[----:B------:R-:W3:Y:S04]  /*30ad0*/  LDL.LU.64 R8, [R1+0x950] ;  /* 0x0009500001087983 */ /* 0x000ee80000300a00 */
[----:B----4-:R-:W3:Y:S04]  /*30ae0*/  LDL.LU.64 R10, [R1+0x958] ;  /* 0x00095800010a7983 */ /* 0x010ee80000300a00 */
[----:B------:R-:W4:Y:S04]  /*30af0*/  LDL.LU.64 R44, [R1+0x930] ;  /* 0x00093000012c7983 */ /* 0x000f280000300a00 */
[----:B------:R-:W4:Y:S04]  /*30b00*/  LDL.LU.64 R46, [R1+0x938] ;  /* 0x00093800012e7983 */ /* 0x000f280000300a00 */
[----:B------:R-:W2:Y:S04]  /*30b10*/  LDL.LU.64 R40, [R1+0x920] ;  /* 0x0009200001287983 */ /* 0x000ea80000300a00 */
[----:B------:R-:W2:Y:S04]  /*30b20*/  LDL.LU.64 R42, [R1+0x928] ;  /* 0x00092800012a7983 */ /* 0x000ea80000300a00 */
[----:B------:R-:W2:Y:S04]  /*30b30*/  LDL.LU.64 R36, [R1+0x910] ;  /* 0x0009100001247983 */ /* 0x000ea80000300a00 */
[----:B------:R-:W2:Y:S04]  /*30b40*/  LDL.LU.64 R38, [R1+0x918] ;  /* 0x0009180001267983 */ /* 0x000ea80000300a00 */
        /* <DEDUP_REMOVED lines=14> */
[----:B------:R-:W3:Y:S04]  /*30c30*/  LDL.LU.64 R32, [R1+0x900] ;  /* 0x0009000001207983 */ /* 0x000ee80000300a00 */
[----:B------:R-:W3:Y:S01]  /*30c40*/  LDL.LU.64 R34, [R1+0x908] ;  /* 0x0009080001227983 */ /* 0x000ee20000300a00 */
[C---:B-----5:R-:W-:Y:S11]  /*30c50*/  HMMA.1688.F32.TF32 R4, R24.reuse, R200, R16 ;  /* 0x000000c81804723c */ /* 0x060ff60000081010 */
[----:B------:R-:W-:Y:S11]  /*30c60*/  @!UPT UIADD3 URZ, URZ, URZ, URZ ;  /* 0x0000003f3f3ff290 */ /* 0x000ff6000fffe03f */
[----:B------:R-:W-:Y:S01]  /*30c70*/  @!UPT UIADD3 URZ, URZ, URZ, URZ ;  /* 0x0000003f3f3ff290 */ /* 0x000fe2000fffe03f */
[----:B------:R5:W-:Y:S04]  /*30c80*/  STL.64 [R1+0x88], R6 ;  /* 0x0000880601007387 */ /* 0x000be80000100a00 */
[----:B------:R-:W4:Y:S04]  /*30c90*/  LDL.LU.64 R20, [R1+0x8f0] ;  /* 0x0008f00001147983 */ /* 0x000f280000300a00 */
[----:B------:R-:W4:Y:S04]  /*30ca0*/  LDL.LU.64 R22, [R1+0x8f8] ;  /* 0x0008f80001167983 */ /* 0x000f280000300a00 */
[----:B------:R-:W5:Y:S04]  /*30cb0*/  LDL.LU.64 R88, [R1+0x8e0] ;  /* 0x0008e00001587983 */ /* 0x000f680000300a00 */
[----:B------:R-:W5:Y:S04]  /*30cc0*/  LDL.LU.64 R90, [R1+0x8e8] ;  /* 0x0008e800015a7983 */ /* 0x000f680000300a00 */
[----:B------:R-:W5:Y:S04]  /*30cd0*/  LDL.LU.64 R84, [R1+0x8d0] ;  /* 0x0008d00001547983 */ /* 0x000f680000300a00 */
[----:B------:R-:W5:Y:S01]  /*30ce0*/  LDL.LU.64 R86, [R1+0x8d8] ;  /* 0x0008d80001567983 */ /* 0x000f620000300a00 */
[C---:B--2---:R-:W-:Y:S08]  /*30cf0*/  HMMA.1688.F32.TF32 R36, R24.reuse, R188, R36 ;  /* 0x000000bc1824723c */ /* 0x044ff00000081024 */
[----:B---3--:R-:W-:Y:S11]  /*30d00*/  HMMA.1688.F32.TF32 R32, R24, R184, R32 ;  /* 0x000000b81820723c */ /* 0x008ff60000081020 */
[----:B------:R-:W-:Y:S11]  /*30d10*/  @!UPT UIADD3 URZ, URZ, URZ, URZ ;  /* 0x0000003f3f3ff290 */ /* 0x000ff6000fffe03f */
[----:B------:R-:W-:Y:S02]  /*30d20*/  @!UPT UIADD3 URZ, URZ, URZ, URZ ;  /* 0x0000003f3f3ff290 */ /* 0x000fe4000fffe03f */
[----:B-1----:R-:W-:Y:S02]  /*30d30*/  IMAD.MOV.U32 R186, RZ, RZ, R32 ;  /* 0x000000ffffba7224 */ /* 0x002fe400078e0020 */
[----:B------:R-:W-:Y:S02]  /*30d40*/  IMAD.MOV.U32 R187, RZ, RZ, R33 ;  /* 0x000000ffffbb7224 */ /* 0x000fe400078e0021 */
[----:B------:R-:W-:Y:S02]  /*30d50*/  IMAD.MOV.U32 R190, RZ, RZ, R34 ;  /* 0x000000ffffbe7224 */ /* 0x000fe400078e0022 */
[----:B------:R-:W-:Y:S02]  /*30d60*/  IMAD.MOV.U32 R191, RZ, RZ, R35 ;  /* 0x000000ffffbf7224 */ /* 0x000fe400078e0023 */
[----:B------:R-:W-:Y:S02]  /*30d70*/  IMAD.MOV.U32 R194, RZ, RZ, R36 ;  /* 0x000000ffffc27224 */ /* 0x000fe400078e0024 */
[----:B------:R-:W-:-:S02]  /*30d80*/  IMAD.MOV.U32 R195, RZ, RZ, R37 ;  /* 0x000000ffffc37224 */ /* 0x000fc400078e0025 */
[----:B------:R-:W-:Y:S02]  /*30d90*/  IMAD.MOV.U32 R159, RZ, RZ, R38 ;  /* 0x000000ffff9f7224 */ /* 0x000fe400078e0026 */
[----:B------:R-:W-:Y:S01]  /*30da0*/  IMAD.MOV.U32 R158, RZ, RZ, R39 ;  /* 0x000000ffff9e7224 */ /* 0x000fe200078e0027 */
[----:B----4-:R-:W-:Y:S11]  /*30db0*/  HMMA.1688.F32.TF32 R20, R24, R180, R20 ;  /* 0x000000b41814723c */ /* 0x010ff60000081014 */
[----:B------:R-:W-:Y:S11]  /*30dc0*/  @!UPT UIADD3 URZ, URZ, URZ, URZ ;  /* 0x0000003f3f3ff290 */ /* 0x000ff6000fffe03f */
[----:B------:R-:W-:Y:S02]  /*30dd0*/  @!UPT UIADD3 URZ, URZ, URZ, URZ ;  /* 0x0000003f3f3ff290 */ /* 0x000fe4000fffe03f */
[----:B------:R-:W-:Y:S02]  /*30de0*/  IMAD.MOV.U32 R60, RZ, RZ, R20 ;  /* 0x000000ffff3c7224 */ /* 0x000fe400078e0014 */
[----:B------:R-:W-:Y:S02]  /*30df0*/  IMAD.MOV.U32 R61, RZ, RZ, R21 ;  /* 0x000000ffff3d7224 */ /* 0x000fe400078e0015 */
[----:B------:R-:W-:Y:S01]  /*30e00*/  IMAD.MOV.U32 R62, RZ, RZ, R22 ;  /* 0x000000ffff3e7224 */ /* 0x000fe200078e0016 */
[----:B------:R-:W2:Y:S01]  /*30e10*/  LDL.LU.64 R20, [R1+0x8c0] ;  /* 0x0008c00001147983 */ /* 0x000ea20000300a00 */
[----:B------:R-:W-:-:S03]  /*30e20*/  IMAD.MOV.U32 R63, RZ, RZ, R23 ;  /* 0x000000ffff3f7224 */ /* 0x000fc600078e0017 */
[----:B------:R-:W2:Y:S04]  /*30e30*/  LDL.LU.64 R22, [R1+0x8c8] ;  /* 0x0008c80001167983 */ /* 0x000ea80000300a00 */
[----:B------:R-:W3:Y:S04]  /*30e40*/  LDL.LU.64 R80, [R1+0x8b0] ;  /* 0x0008b00001507983 */ /* 0x000ee80000300a00 */
[----:B------:R-:W3:Y:S04]  /*30e50*/  LDL.LU.64 R82, [R1+0x8b8] ;  /* 0x0008b80001527983 */ /* 0x000ee80000300a00 */
[----:B------:R-:W4:Y:S04]  /*30e60*/  LDL.LU.64 R32, [R1+0x8a0] ;  /* 0x0008a00001207983 */ /* 0x000f280000300a00 */
        /* <DEDUP_REMOVED lines=11> */
[----:B------:R-:W-:-:S02]  /*30f20*/  IMAD.MOV.U32 R157, RZ, RZ, R4 ;  /* 0x000000ffff9d7224 */ /* 0x000fc400078e0004 */
[----:B------:R-:W-:Y:S01]  /*30f30*/  IMAD.MOV.U32 R156, RZ, RZ, R5 ;  /* 0x000000ffff9c7224 */ /* 0x000fe200078e0005 */
[C---:B------:R-:W-:Y:S01]  /*30f40*/  HMMA.1688.F32.TF32 R40, R24.reuse, R192, R40 ;  /* 0x000000c01828723c */ /* 0x040fe20000081028 */
[----:B------:R-:W4:Y:S04]  /*30f50*/  LDL.LU.64 R48, [R1+0x840] ;  /* 0x0008400001307983 */ /* 0x000f280000300a00 */
[----:B------:R-:W4:Y:S03]  /*30f60*/  LDL.LU.64 R50, [R1+0x848] ;  /* 0x0008480001327983 */ /* 0x000f260000300a00 */
[C---:B-----5:R-:W-:Y:S11]  /*30f70*/  HMMA.1688.F32.TF32 R4, R24.reuse, R196, R12 ;  /* 0x000000c41804723c */ /* 0x060ff6000008100c */
[----:B------:R-:W-:Y:S11]  /*30f80*/  @!UPT UIADD3 URZ, URZ, URZ, URZ ;  /* 0x0000003f3f3ff290 */ /* 0x000ff6000fffe03f */
[----:B------:R-:W-:Y:S02]  /*30f90*/  @!UPT UIADD3 URZ, URZ, URZ, URZ ;  /* 0x0000003f3f3ff290 */ /* 0x000fe4000fffe03f */
[----:B------:R-:W-:Y:S02]  /*30fa0*/  IMAD.MOV.U32 R150, RZ, RZ, R4 ;  /* 0x000000ffff967224 */ /* 0x000fe400078e0004 */
[----:B------:R-:W-:Y:S02]  /*30fb0*/  IMAD.MOV.U32 R151, RZ, RZ, R5 ;  /* 0x000000ffff977224 */ /* 0x000fe400078e0005 */
[----:B------:R-:W-:Y:S02]  /*30fc0*/  IMAD.MOV.U32 R154, RZ, RZ, R6 ;  /* 0x000000ffff9a7224 */ /* 0x000fe400078e0006 */
[----:B------:R-:W-:Y:S02]  /*30fd0*/  IMAD.MOV.U32 R155, RZ, RZ, R7 ;  /* 0x000000ffff9b7224 */ /* 0x000fe400078e0007 */
[C---:B------:R-:W-:Y:S08]  /*30fe0*/  HMMA.1688.F32.TF32 R4, R24.reuse, R152, R8 ;  /* 0x000000981804723c */ /* 0x040ff00000081008 */
[C---:B------:R-:W-:Y:S08]  /*30ff0*/  HMMA.1688.F32.TF32 R96, R24.reuse, R176, R88 ;  /* 0x000000b01860723c */ /* 0x040ff00000081058 */
[----:B------:R-:W-:Y:S08]  /*31000*/  HMMA.1688.F32.TF32 R248, R24, R172, R84 ;  /* 0x000000ac18f8723c */ /* 0x000ff00000081054 */
[----:B------:R-:W-:-:S02]  /*31010*/  IMAD.MOV.U32 R19, RZ, RZ, R4 ;  /* 0x000000ffff137224 */ /* 0x000fc400078e0004 */
[----:B------:R-:W-:Y:S02]  /*31020*/  IMAD.MOV.U32 R11, RZ, RZ, R5 ;  /* 0x000000ffff0b7224 */ /* 0x000fe400078e0005 */
[----:B------:R-:W-:Y:S02]  /*31030*/  IMAD.MOV.U32 R14, RZ, RZ, R6 ;  /* 0x000000ffff0e7224 */ /* 0x000fe400078e0006 */
[----:B------:R-:W-:Y:S02]  /*31040*/  IMAD.MOV.U32 R15, RZ, RZ, R7 ;  /* 0x000000ffff0f7224 */ /* 0x000fe400078e0007 */
[C---:B------:R-:W-:Y:S01]  /*31050*/  HMMA.1688.F32.TF32 R4, R24.reuse, R148, R44 ;  /* 0x000000941804723c */ /* 0x040fe2000008102c */
[----:B------:R-:W5:Y:S01]  /*31060*/  LDL.LU.64 R44, [R1+0x830] ;  /* 0x00083000012c7983 */ /* 0x000f620000300a00 */
[----:B------:R-:W-:Y:S02]  /*31070*/  IMAD.MOV.U32 R10, RZ, RZ, R42 ;  /* 0x000000ffff0a7224 */ /* 0x000fe400078e002a */
[----:B------:R-:W-:Y:S01]  /*31080*/  IMAD.MOV.U32 R18, RZ, RZ, R43 ;  /* 0x000000ffff127224 */ /* 0x000fe200078e002b */
[----:B------:R-:W5:Y:S11]  /*31090*/  LDL.LU.64 R46, [R1+0x838] ;  /* 0x00083800012e7983 */ /* 0x000f760000300a00 */
[----:B------:R-:W-:Y:S08]  /*310a0*/  @!UPT UIADD3 URZ, URZ, URZ, URZ ;  /* 0x0000003f3f3ff290 */ /* 0x000ff0000fffe03f */
[----:B------:R-:W-:Y:S02]  /*310b0*/  IMAD.MOV.U32 R202, RZ, RZ, R6 ;  /* 0x000000ffffca7224 */ /* 0x000fe400078e0006 */
[----:B------:R-:W-:Y:S02]  /*310c0*/  IMAD.MOV.U32 R203, RZ, RZ, R7 ;  /* 0x000000ffffcb7224 */ /* 0x000fe400078e0007 */
[----:B------:R-:W-:Y:S02]  /*310d0*/  IMAD.MOV.U32 R6, RZ, RZ, R40 ;  /* 0x000000ffff067224 */ /* 0x000fe400078e0028 */
[----:B------:R-:W-:Y:S02]  /*310e0*/  IMAD.MOV.U32 R7, RZ, RZ, R41 ;  /* 0x000000ffff077224 */ /* 0x000fe400078e0029 */
[----:B------:R-:W5:Y:S04]  /*310f0*/  LDL.LU.64 R40, [R1+0x820] ;  /* 0x0008200001287983 */ /* 0x000f680000300a00 */
[----:B------:R-:W5:Y:S04]  /*31100*/  LDL.LU.64 R42, [R1+0x828] ;  /* 0x00082800012a7983 */ /* 0x000f680000300a00 */
[----:B------:R-:W-:Y:S04]  /*31110*/  STL.64 [R1+0x1ff0], R98 ;  /* 0x001ff06201007387 */ /* 0x000fe80000100a00 */
[----:B------:R-:W-:Y:S04]  /*31120*/  STL.64 [R1+0x1fe8], R96 ;  /* 0x001fe86001007387 */ /* 0x000fe80000100a00 */
[----:B------:R-:W-:Y:S04]  /*31130*/  STL.64 [R1+0x2000], R250 ;  /* 0x002000fa01007387 */ /* 0x000fe80000100a00 */
[----:B------:R-:W-:Y:S01]  /*31140*/  STL.64 [R1+0x1ff8], R248 ;  /* 0x001ff8f801007387 */ /* 0x000fe20000100a00 */
[C---:B--2---:R-:W-:Y:S08]  /*31150*/  HMMA.1688.F32.TF32 R20, R24.reuse, R168, R20 ;  /* 0x000000a81814723c */ /* 0x044ff00000081014 */
[----:B---3--:R-:W-:Y:S11]  /*31160*/  HMMA.1688.F32.TF32 R24, R24, R164, R80 ;  /* 0x000000a41818723c */ /* 0x008ff60000081050 */
[----:B------:R-:W-:Y:S04]  /*31170*/  @!UPT UIADD3 URZ, URZ, URZ, URZ ;  /* 0x0000003f3f3ff290 */ /* 0x000fe8000fffe03f */
[----:B------:R-:W-:Y:S04]  /*31180*/  STL.64 [R1+0x2010], R22 ;  /* 0x0020101601007387 */ /* 0x000fe80000100a00 */
[----:B------:R4:W-:Y:S02]  /*31190*/  STL.64 [R1+0x2008], R20 ;  /* 0x0020081401007387 */ /* 0x0009e40000100a00 */
[C---:B----4-:R-:W-:Y:S02]  /*311a0*/  HMMA.1688.F32.TF32 R20, R28.reuse, R200, R32 ;  /* 0x000000c81c14723c */ /* 0x050fe40000081020 */
[----:B------:R-:W-:Y:S04]  /*311b0*/  STL.64 [R1+0x2020], R26 ;  /* 0x0020201a01007387 */ /* 0x000fe80000100a00 */
[----:B------:R1:W-:Y:S02]  /*311c0*/  STL.64 [R1+0x2018], R24 ;  /* 0x0020181801007387 */ /* 0x0003e40000100a00 */
[C---:B------:R-:W-:Y:S02]  /*311d0*/  HMMA.1688.F32.TF32 R76, R28.reuse, R196, R76 ;  /* 0x000000c41c4c723c */ /* 0x040fe4000008104c */
[----:B------:R-:W2:Y:S04]  /*311e0*/  LDL.LU.64 R32, [R1+0x810] ;  /* 0x0008100001207983 */ /* 0x000ea80000300a00 */
[----:B------:R-:W2:Y:S02]  /*311f0*/  LDL.LU.64 R34, [R1+0x818] ;  /* 0x0008180001227983 */ /* 0x000ea40000300a00 */
[C---:B-1----:R-:W-:Y:S07]  /*31200*/  HMMA.1688.F32.TF32 R24, R28.reuse, R152, R64 ;  /* 0x000000981c18723c */ /* 0x042fee0000081040 */
[----:B------:R-:W-:Y:S04]  /*31210*/  STL.64 [R1+0x160], R20 ;  /* 0x0001601401007387 */ /* 0x000fe80000100a00 */
[----:B------:R1:W-:Y:S02]  /*31220*/  STL.64 [R1+0x168], R22 ;  /* 0x0001681601007387 */ /* 0x0003e40000100a00 */
[C---:B-1----:R-:W-:Y:S02]  /*31230*/  HMMA.1688.F32.TF32 R20, R28.reuse, R148, R36 ;  /* 0x000000941c14723c */ /* 0x042fe40000081024 */
[----:B------:R-:W-:Y:S04]  /*31240*/  STL.64 [R1+0x1c0], R76 ;  /* 0x0001c04c01007387 */ /* 0x000fe80000100a00 */
[----:B------:R-:W-:Y:S02]  /*31250*/  STL.64 [R1+0x1c8], R78 ;  /* 0x0001c84e01007387 */ /* 0x000fe40000100a00 */
[C---:B------:R-:W-:Y:S02]  /*31260*/  HMMA.1688.F32.TF32 R56, R28.reuse, R192, R56 ;  /* 0x000000c01c38723c */ /* 0x040fe40000081038 */
[----:B------:R-:W3:Y:S04]  /*31270*/  LDL.LU.64 R36, [R1+0x800] ;  /* 0x0008000001247983 */ /* 0x000ee80000300a00 */
[----:B------:R1:W-:Y:S04]  /*31280*/  STL.64 [R1+0x200], R24 ;  /* 0x0002001801007387 */ /* 0x0003e80000100a00 */
[----:B------:R-:W-:Y:S04]  /*31290*/  STL.64 [R1+0x208], R26 ;  /* 0x0002081a01007387 */ /* 0x000fe80000100a00 */
[----:B------:R-:W3:Y:S04]  /*312a0*/  LDL.LU.64 R38, [R1+0x808] ;  /* 0x0008080001267983 */ /* 0x000ee80000300a00 */
[----:B------:R-:W-:Y:S04]  /*312b0*/  STL.64 [R1+0x230], R20 ;  /* 0x0002301401007387 */ /* 0x000fe80000100a00 */
[----:B------:R4:W-:Y:S04]  /*312c0*/  STL.64 [R1+0x238], R22 ;  /* 0x0002381601007387 */ /* 0x0009e80000100a00 */
[----:B-1----:R-:W3:Y:S01]  /*312d0*/  LDL.LU.64 R24, [R1+0x7f0] ;  /* 0x0007f00001187983 */ /* 0x002ee20000300a00 */
[C---:B----4-:R-:W-:Y:S03]  /*312e0*/  HMMA.1688.F32.TF32 R20, R28.reuse, R188, R52 ;  /* 0x000000bc1c14723c */ /* 0x050fe60000081034 */
[----:B------:R-:W-:Y:S04]  /*312f0*/  STL.64 [R1+0x250], R56 ;  /* 0x0002503801007387 */ /* 0x000fe80000100a00 */
[----:B------:R-:W-:Y:S04]  /*31300*/  STL.64 [R1+0x258], R58 ;  /* 0x0002583a01007387 */ /* 0x000fe80000100a00 */
[----:B------:R-:W4:Y:S11]  /*31310*/  LDL.LU.64 R26, [R1+0x7f8] ;  /* 0x0007f800011a7983 */ /* 0x000f360000300a00 */
[----:B------:R-:W-:Y:S01]  /*31320*/  @!UPT UIADD3 URZ, URZ, URZ, URZ ;  /* 0x0000003f3f3ff290 */ /* 0x000fe2000fffe03f */
[----:B------:R1:W-:Y:S04]  /*31330*/  STL.64 [R1+0x270], R20 ;  /* 0x0002701401007387 */ /* 0x0003e80000100a00 */
[----:B------:R1:W-:Y:S04]  /*31340*/  STL.64 [R1+0x278], R22 ;  /* 0x0002781601007387 */ /* 0x0003e80000100a00 */
[----:B-1----:R-:W4:Y:S04]  /*31350*/  LDL.LU.64 R20, [R1+0x7e0] ;  /* 0x0007e00001147983 */ /* 0x002f280000300a00 */
[----:B------:R-:W4:Y:S01]  /*31360*/  LDL.LU.64 R22, [R1+0x7e8] ;  /* 0x0007e80001167983 */ /* 0x000f220000300a00 */
[C---:B------:R-:W-:Y:S08]  /*31370*/  HMMA.1688.F32.TF32 R48, R28.reuse, R184, R48 ;  /* 0x000000b81c30723c */ /* 0x040ff00000081030 */
[C---:B-----5:R-:W-:Y:S08]  /*31380*/  HMMA.1688.F32.TF32 R44, R28.reuse, R180, R44 ;  /* 0x000000b41c2c723c */ /* 0x060ff0000008102c */
[C---:B------:R-:W-:Y:S07]  /*31390*/  HMMA.1688.F32.TF32 R40, R28.reuse, R176, R40 ;  /* 0x000000b01c28723c */ /* 0x040fee0000081028 */
[----:B------:R-:W-:Y:S04]  /*313a0*/  STL.64 [R1+0x290], R48 ;  /* 0x0002903001007387 */ /* 0x000fe80000100a00 */
[----:B------:R-:W-:Y:S04]  /*313b0*/  STL.64 [R1+0x298], R50 ;  /* 0x0002983201007387 */ /* 0x000fe80000100a00 */
[----:B------:R-:W4:Y:S04]  /*313c0*/  LDL.LU.64 R80, [R1+0x7d0] ;  /* 0x0007d00001507983 */ /* 0x000f280000300a00 */
[----:B------:R-:W-:Y:S04]  /*313d0*/  STL.64 [R1+0x2a0], R44 ;  /* 0x0002a02c01007387 */ /* 0x000fe80000100a00 */
[----:B------:R-:W-:Y:S04]  /*313e0*/  STL.64 [R1+0x2a8], R46 ;  /* 0x0002a82e01007387 */ /* 0x000fe80000100a00 */
[----:B------:R-:W4:Y:S04]  /*313f0*/  LDL.LU.64 R82, [R1+0x7d8] ;  /* 0x0007d80001527983 */ /* 0x000f280000300a00 */
[----:B------:R-:W-:Y:S04]  /*31400*/  STL.64 [R1+0x2b0], R40 ;  /* 0x0002b02801007387 */ /* 0x000fe80000100a00 */
[----:B------:R-:W-:Y:S04]  /*31410*/  STL.64 [R1+0x2b8], R42 ;  /* 0x0002b82a01007387 */ /* 0x000fe80000100a00 */
[----:B------:R-:W4:Y:S04]  /*31420*/  LDL.LU.64 R76, [R1+0x7c0] ;  /* 0x0007c000014c7983 */ /* 0x000f280000300a00 */
[----:B------:R-:W4:Y:S01]  /*31430*/  LDL.LU.64 R78, [R1+0x7c8] ;  /* 0x0007c800014e7983 */ /* 0x000f220000300a00 */
[C---:B--2---:R-:W-:Y:S11]  /*31440*/  HMMA.1688.F32.TF32 R32, R28.reuse, R172, R32 ;  /* 0x000000ac1c20723c */ /* 0x044ff60000081020 */
[----:B------:R-:W-:Y:S11]  /*31450*/  @!UPT UIADD3 URZ, URZ, URZ, URZ ;  /* 0x0000003f3f3ff290 */ /* 0x000ff6000fffe03f */
[----:B------:R-:W-:Y:S01]  /*31460*/  @!UPT UIADD3 URZ, URZ, URZ, URZ ;  /* 0x0000003f3f3ff290 */ /* 0x000fe2000fffe03f */
[----:B------:R1:W-:Y:S04]  /*31470*/  STL.64 [R1+0x2c0], R32 ;  /* 0x0002c02001007387 */ /* 0x0003e80000100a00 */
[----:B------:R2:W-:Y:S04]  /*31480*/  STL.64 [R1+0x2c8], R34 ;  /* 0x0002c82201007387 */ /* 0x0005e80000100a00 */
[----:B-1----:R-:W5:Y:S04]  /*31490*/  LDL.LU.64 R32, [R1+0x7b0] ;  /* 0x0007b00001207983 */ /* 0x002f680000300a00 */
[----:B--2---:R-:W5:Y:S01]  /*314a0*/  LDL.LU.64 R34, [R1+0x7b8] ;  /* 0x0007b80001227983 */ /* 0x004f620000300a00 */
[C---:B---3--:R-:W-:Y:S03]  /*314b0*/  HMMA.1688.F32.TF32 R40, R28.reuse, R168, R36 ;  /* 0x000000a81c28723c */ /* 0x048fe60000081024 */
[----:B------:R-:W2:Y:S04]  /*314c0*/  LDL.LU.64 R36, [R1+0x7a0] ;  /* 0x0007a00001247983 */ /* 0x000ea80000300a00 */
[----:B------:R-:W2:Y:S01]  /*314d0*/  LDL.LU.64 R38, [R1+0x7a8] ;  /* 0x0007a80001267983 */ /* 0x000ea20000300a00 */
[----:B----4-:R-:W-:Y:S11]  /*314e0*/  HMMA.1688.F32.TF32 R24, R28, R164, R24 ;  /* 0x000000a41c18723c */ /* 0x010ff60000081018 */
[----:B------:R-:W-:Y:S04]  /*314f0*/  @!UPT UIADD3 URZ, URZ, URZ, URZ ;  /* 0x0000003f3f3ff290 */ /* 0x000fe8000fffe03f */
[----:B------:R1:W-:Y:S04]  /*31500*/  STL.64 [R1+0x2f0], R40 ;  /* 0x0002f02801007387 */ /* 0x0003e80000100a00 */
[----:B------:R3:W-:Y:S04]  /*31510*/  STL.64 [R1+0x2f8], R42 ;  /* 0x0002f82a01007387 */ /* 0x0007e80000100a00 */
[----:B-1----:R-:W4:Y:S04]  /*31520*/  LDL.LU.64 R40, [R1+0x790] ;  /* 0x0007900001287983 */ /* 0x002f280000300a00 */
[----:B---3--:R-:W4:Y:S04]  /*31530*/  LDL.LU.64 R42, [R1+0x798] ;  /* 0x00079800012a7983 */ /* 0x008f280000300a00 */
[----:B------:R-:W3:Y:S04]  /*31540*/  LDL.LU.64 R64, [R1+0x780] ;  /* 0x0007800001407983 */ /* 0x000ee80000300a00 */
[----:B------:R-:W3:Y:S01]  /*31550*/  LDL.LU.64 R66, [R1+0x788] ;  /* 0x0007880001427983 */ /* 0x000ee20000300a00 */
[C---:B------:R-:W-:Y:S03]  /*31560*/  HMMA.1688.F32.TF32 R20, R92.reuse, R200, R20 ;  /* 0x000000c85c14723c */ /* 0x040fe60000081014 */
[----:B------:R1:W-:Y:S04]  /*31570*/  STL.64 [R1+0x2e0], R24 ;  /* 0x0002e01801007387 */ /* 0x0003e80000100a00 */
[----:B------:R1:W-:Y:S04]  /*31580*/  STL.64 [R1+0x2e8], R26 ;  /* 0x0002e81a01007387 */ /* 0x0003e80000100a00 */
[----:B------:R-:W2:Y:S04]  /*31590*/  LDL.LU.64 R56, [R1+0x770] ;  /* 0x0007700001387983 */ /* 0x000ea80000300a00 */
[----:B------:R-:W2:Y:S04]  /*315a0*/  LDL.LU.64 R58, [R1+0x778] ;  /* 0x00077800013a7983 */ /* 0x000ea80000300a00 */
[----:B------:R-:W3:Y:S04]  /*315b0*/  LDL.LU.64 R52, [R1+0x760] ;  /* 0x0007600001347983 */ /* 0x000ee80000300a00 */
[----:B------:R-:W3:Y:S04]  /*315c0*/  LDL.LU.64 R54, [R1+0x768] ;  /* 0x0007680001367983 */ /* 0x000ee80000300a00 */
[----:B------:R1:W-:Y:S04]  /*315d0*/  STL.64 [R1+0xa0], R20 ;  /* 0x0000a01401007387 */ /* 0x0003e80000100a00 */
[----:B------:R1:W-:Y:S04]  /*315e0*/  STL.64 [R1+0xa8], R22 ;  /* 0x0000a81601007387 */ /* 0x0003e80000100a00 */
[----:B------:R-:W3:Y:S04]  /*315f0*/  LDL.LU.64 R48, [R1+0x750] ;  /* 0x0007500001307983 */ /* 0x000ee80000300a00 */
[----:B------:R-:W3:Y:S04]  /*31600*/  LDL.LU.64 R50, [R1+0x758] ;  /* 0x0007580001327983 */ /* 0x000ee80000300a00 */
[----:B------:R-:W3:Y:S04]  /*31610*/  LDL.LU.64 R44, [R1+0x740] ;  /* 0x00074000012c7983 */ /* 0x000ee80000300a00 */
[----:B------:R-:W3:Y:S04]  /*31620*/  LDL.LU.64 R46, [R1+0x748] ;  /* 0x00074800012e7983 */ /* 0x000ee80000300a00 */
[----:B-1----:R-:W3:Y:S04]  /*31630*/  LDL.LU.64 R24, [R1+0x730] ;  /* 0x0007300001187983 */ /* 0x002ee80000300a00 */
[----:B------:R-:W3:Y:S04]  /*31640*/  LDL.LU.64 R26, [R1+0x738] ;  /* 0x00073800011a7983 */ /* 0x000ee80000300a00 */
[----:B------:R-:W3:Y:S04]  /*31650*/  LDL.LU.64 R20, [R1+0x720] ;  /* 0x0007200001147983 */ /* 0x000ee80000300a00 */
[----:B------:R-:W3:Y:S01]  /*31660*/  LDL.LU.64 R22, [R1+0x728] ;  /* 0x0007280001167983 */ /* 0x000ee20000300a00 */
[----:B------:R-:W-:Y:S11]  /*31670*/  HMMA.1688.F32.TF32 R28, R92, R196, R80 ;  /* 0x000000c45c1c723c */ /* 0x000ff60000081050 */
[----:B------:R-:W-:Y:S11]  /*31680*/  @!UPT UIADD3 URZ, URZ, URZ, URZ ;  /* 0x0000003f3f3ff290 */ /* 0x000ff6000fffe03f */
[----:B------:R-:W-:Y:S01]  /*31690*/  @!UPT UIADD3 URZ, URZ, URZ, URZ ;  /* 0x0000003f3f3ff290 */ /* 0x000fe2000fffe03f */
[----:B------:R-:W-:Y:S01]  /*316a0*/  STL.64 [R1+0x90], R28 ;  /* 0x0000901c01007387 */ /* 0x000fe20000100a00 */
[----:B------:R-:W-:-:S03]  /*316b0*/  IMAD.MOV.U32 R0, RZ, RZ, R31 ;  /* 0x000000ffff007224 */ /* 0x000fc600078e001f */
[----:B------:R1:W-:Y:S02]  /*316c0*/  STL [R1+0x98], R30 ;  /* 0x0000981e01007387 */ /* 0x0003e40000100800 */
[C---:B-1----:R-:W-:Y:S11]  /*316d0*/  HMMA.1688.F32.TF32 R28, R92.reuse, R152, R76 ;  /* 0x000000985c1c723c */ /* 0x042ff6000008104c */
[----:B------:R-:W-:Y:S11]  /*316e0*/  @!UPT UIADD3 URZ, URZ, URZ, URZ ;  /* 0x0000003f3f3ff290 */ /* 0x000ff6000fffe03f */
[----:B------:R-:W-:Y:S01]  /*316f0*/  @!UPT UIADD3 URZ, URZ, URZ, URZ ;  /* 0x0000003f3f3ff290 */ /* 0x000fe2000fffe03f */
[----:B------:R-:W-:Y:S04]  /*31700*/  STL.64 [R1+0x2030], R30 ;  /* 0x0020301e01007387 */ /* 0x000fe80000100a00 */
[----:B------:R-:W-:Y:S01]  /*31710*/  STL.64 [R1+0x2028], R28 ;  /* 0x0020281c01007387 */ /* 0x000fe20000100a00 */
[C---:B-----5:R-:W-:Y:S11]  /*31720*/  HMMA.1688.F32.TF32 R32, R92.reuse, R148, R32 ;  /* 0x000000945c20723c */ /* 0x060ff60000081020 */
[----:B------:R-:W-:Y:S11]  /*31730*/  @!UPT UIADD3 URZ, URZ, URZ, URZ ;  /* 0x0000003f3f3ff290 */ /* 0x000ff6000fffe03f */
[----:B------:R-:W-:Y:S01]  /*31740*/  @!UPT UIADD3 URZ, URZ, URZ, URZ ;  /* 0x0000003f3f3ff290 */ /* 0x000fe2000fffe03f */
[----:B------:R-:W-:Y:S04]  /*31750*/  STL.64 [R1+0x2040], R34 ;  /* 0x0020402201007387 */ /* 0x000fe80000100a00 */
[----:B------:R1:W-:Y:S04]  /*31760*/  STL.64 [R1+0x2038], R32 ;  /* 0x0020382001007387 */ /* 0x0003e80000100a00 */
[----:B------:R-:W3:Y:S04]  /*31770*/  LDL.LU.64 R136, [R1+0x710] ;  /* 0x0007100001887983 */ /* 0x000ee80000300a00 */
[----:B------:R-:W3:Y:S01]  /*31780*/  LDL.LU.64 R138, [R1+0x718] ;  /* 0x00071800018a7983 */ /* 0x000ee20000300a00 */
[----:B--2---:R-:W-:Y:S08]  /*31790*/  HMMA.1688.F32.TF32 R76, R92, R180, R56 ;  /* 0x000000b45c4c723c */ /* 0x004ff00000081038 */
[----:B---3--:R-:W-:Y:S11]  /*317a0*/  HMMA.1688.F32.TF32 R20, R100, R200, R20 ;  /* 0x000000c86414723c */ /* 0x008ff60000081014 */
[----:B------:R-:W-:Y:S11]  /*317b0*/  @!UPT UIADD3 URZ, URZ, URZ, URZ ;  /* 0x0000003f3f3ff290 */ /* 0x000ff6000fffe03f */
[----:B------:R-:W-:Y:S01]  /*317c0*/  @!UPT UIADD3 URZ, URZ, URZ, URZ ;  /* 0x0000003f3f3ff290 */ /* 0x000fe2000fffe03f */
[----:B------:R2:W-:Y:S04]  /*317d0*/  STL.64 [R1+0x350], R20 ;  /* 0x0003501401007387 */ /* 0x0005e80000100a00 */
[----:B------:R3:W-:Y:S04]  /*317e0*/  STL.64 [R1+0x358], R22 ;  /* 0x0003581601007387 */ /* 0x0007e80000100a00 */
        /* <DEDUP_REMOVED lines=13> */
[----:B------:R-:W5:Y:S01]  /*318c0*/  LDL.LU.64 R106, [R1+0x6a8] ;  /* 0x0006a800016a7983 */ /* 0x000f620000300a00 */
[C---:B------:R-:W-:Y:S03]  /*318d0*/  HMMA.1688.F32.TF32 R80, R92.reuse, R176, R52 ;  /* 0x000000b05c50723c */ /* 0x040fe60000081034 */
        /* <DEDUP_REMOVED lines=8> */
[----:B------:R-:W5:Y:S01]  /*31960*/  LDL.LU.64 R50, [R1+0x668] ;  /* 0x0006680001327983 */ /* 0x000f620000300a00 */
[C---:B------:R-:W-:Y:S03]  /*31970*/  HMMA.1688.F32.TF32 R88, R92.reuse, R168, R44 ;  /* 0x000000a85c58723c */ /* 0x040fe6000008102c */
[----:B------:R-:W5:Y:S04]  /*31980*/  LDL.LU.64 R44, [R1+0x650] ;  /* 0x00065000012c7983 */ /* 0x000f680000300a00 */
[----:B------:R-:W5:Y:S01]  /*31990*/  LDL.LU.64 R46, [R1+0x658] ;  /* 0x00065800012e7983 */ /* 0x000f620000300a00 */
[C---:B------:R-:W-:Y:S03]  /*319a0*/  HMMA.1688.F32.TF32 R36, R92.reuse, R192, R36 ;  /* 0x000000c05c24723c */ /* 0x040fe60000081024 */
[----:B-1----:R-:W5:Y:S04]  /*319b0*/  LDL.LU.64 R32, [R1+0x640] ;  /* 0x0006400001207983 */ /* 0x002f680000300a00 */
[----:B------:R-:W5:Y:S01]  /*319c0*/  LDL.LU.64 R34, [R1+0x648] ;  /* 0x0006480001227983 */ /* 0x000f620000300a00 */
[C---:B----4-:R-:W-:Y:S03]  /*319d0*/  HMMA.1688.F32.TF32 R40, R92.reuse, R188, R40 ;  /* 0x000000bc5c28723c */ /* 0x050fe60000081028 */
[----:B------:R-:W2:Y:S04]  /*319e0*/  LDL.LU.64 R28, [R1+0x630] ;  /* 0x00063000011c7983 */ /* 0x000ea80000300a00 */
[----:B------:R-:W2:Y:S01]  /*319f0*/  LDL.LU.64 R30, [R1+0x638] ;  /* 0x00063800011e7983 */ /* 0x000ea20000300a00 */
[C---:B------:R-:W-:Y:S08]  /*31a00*/  HMMA.1688.F32.TF32 R64, R92.reuse, R184, R64 ;  /* 0x000000b85c40723c */ /* 0x040ff00000081040 */
[----:B------:R-:W-:Y:S01]  /*31a10*/  HMMA.1688.F32.TF32 R92, R92, R164, R24 ;  /* 0x000000a45c5c723c */ /* 0x000fe20000081018 */
[----:B------:R-:W2:Y:S04]  /*31a20*/  LDL.LU.64 R24, [R1+0x610] ;  /* 0x0006100001187983 */ /* 0x000ea80000300a00 */
[----:B------:R-:W2:Y:S04]  /*31a30*/  LDL.LU.64 R26, [R1+0x618] ;  /* 0x00061800011a7983 */ /* 0x000ea80000300a00 */
[----:B--2---:R-:W2:Y:S04]  /*31a40*/  LDL.LU.64 R20, [R1+0x600] ;  /* 0x0006000001147983 */ /* 0x004ea80000300a00 */
[----:B---3--:R-:W2:Y:S01]  /*31a50*/  LDL.LU.64 R22, [R1+0x608] ;  /* 0x0006080001167983 */ /* 0x008ea20000300a00 */
[C---:B------:R-:W-:Y:S11]  /*31a60*/  HMMA.1688.F32.TF32 R136, R100.reuse, R196, R136 ;  /* 0x000000c46488723c */ /* 0x040ff60000081088 */
[----:B------:R-:W-:Y:S11]  /*31a70*/  @!UPT UIADD3 URZ, URZ, URZ, URZ ;  /* 0x0000003f3f3ff290 */ /* 0x000ff6000fffe03f */
[----:B------:R-:W-:Y:S01]  /*31a80*/  @!UPT UIADD3 URZ, URZ, URZ, URZ ;  /* 0x0000003f3f3ff290 */ /* 0x000fe2000fffe03f */
[----:B------:R-:W-:Y:S04]  /*31a90*/  STL.64 [R1+0x370], R136 ;  /* 0x0003708801007387 */ /* 0x000fe80000100a00 */
[----:B------:R-:W-:Y:S01]  /*31aa0*/  STL.64 [R1+0x378], R138 ;  /* 0x0003788a01007387 */ /* 0x000fe20000100a00 */
[C---:B-----5:R-:W-:Y:S08]  /*31ab0*/  HMMA.1688.F32.TF32 R132, R100.reuse, R152, R132 ;  /* 0x000000986484723c */ /* 0x060ff00000081084 */
[C---:B------:R-:W-:Y:S08]  /*31ac0*/  HMMA.1688.F32.TF32 R128, R100.reuse, R148, R128 ;  /* 0x000000946480723c */ /* 0x040ff00000081080 */
[C---:B------:R-:W-:Y:S08]  /*31ad0*/  HMMA.1688.F32.TF32 R120, R100.reuse, R192, R120 ;  /* 0x000000c06478723c */ /* 0x040ff00000081078 */
[C---:B------:R-:W-:Y:S08]  /*31ae0*/  HMMA.1688.F32.TF32 R116, R100.reuse, R188, R116 ;  /* 0x000000bc6474723c */ /* 0x040ff00000081074 */
[C---:B------:R-:W-:Y:S08]  /*31af0*/  HMMA.1688.F32.TF32 R112, R100.reuse, R184, R112 ;  /* 0x000000b86470723c */ /* 0x040ff00000081070 */
[C---:B------:R-:W-:Y:S08]  /*31b00*/  HMMA.1688.F32.TF32 R108, R100.reuse, R180, R108 ;  /* 0x000000b4646c723c */ /* 0x040ff0000008106c */
[C---:B------:R-:W-:Y:S08]  /*31b10*/  HMMA.1688.F32.TF32 R104, R100.reuse, R176, R104 ;  /* 0x000000b06468723c */ /* 0x040ff00000081068 */
[C---:B------:R-:W-:Y:S01]  /*31b20*/  HMMA.1688.F32.TF32 R96, R100.reuse, R172, R96 ;  /* 0x000000ac6460723c */ /* 0x040fe20000081060 */
[----:B------:R-:W-:Y:S07]  /*31b30*/  STL.64 [R1+0x380], R132 ;  /* 0x0003808401007387 */ /* 0x000fee0000100a00 */
[C---:B------:R-:W-:Y:S01]  /*31b40*/  HMMA.1688.F32.TF32 R56, R100.reuse, R168, R56 ;  /* 0x000000a86438723c */ /* 0x040fe20000081038 */
[----:B------:R-:W-:Y:S07]  /*31b50*/  STL.64 [R1+0x388], R134 ;  /* 0x0003888601007387 */ /* 0x000fee0000100a00 */
[----:B------:R-:W-:Y:S01]  /*31b60*/  HMMA.1688.F32.TF32 R52, R100, R164, R52 ;  /* 0x000000a46434723c */ /* 0x000fe20000081034 */
[----:B------:R1:W-:Y:S04]  /*31b70*/  STL.64 [R1+0x390], R128 ;  /* 0x0003908001007387 */ /* 0x0003e80000100a00 */
[----:B------:R3:W-:Y:S04]  /*31b80*/  STL.64 [R1+0x398], R130 ;  /* 0x0003988201007387 */ /* 0x0007e80000100a00 */
        /* <DEDUP_REMOVED lines=9> */
[----:B------:R5:W-:Y:S04]  /*31c20*/  STL.64 [R1+0x3f8], R106 ;  /* 0x0003f86a01007387 */ /* 0x000be80000100a00 */
[----:B------:R-:W-:Y:S04]  /*31c30*/  STL.64 [R1+0x410], R96 ;  /* 0x0004106001007387 */ /* 0x000fe80000100a00 */
[----:B------:R-:W-:Y:S04]  /*31c40*/  STL.64 [R1+0x418], R98 ;  /* 0x0004186201007387 */ /* 0x000fe80000100a00 */
[----:B------:R-:W-:Y:S04]  /*31c50*/  STL.64 [R1+0x440], R56 ;  /* 0x0004403801007387 */ /* 0x000fe80000100a00 */
[----:B------:R-:W-:Y:S04]  /*31c60*/  STL.64 [R1+0x448], R58 ;  /* 0x0004483a01007387 */ /* 0x000fe80000100a00 */
[----:B------:R2:W-:Y:S04]  /*31c70*/  STL.64 [R1+0x420], R52 ;  /* 0x0004203401007387 */ /* 0x0005e80000100a00 */
[----:B------:R2:W-:Y:S04]  /*31c80*/  STL.64 [R1+0x428], R54 ;  /* 0x0004283601007387 */ /* 0x0005e80000100a00 */
[----:B-1----:R-:W4:Y:S04]  /*31c90*/  LDL.LU.64 R128, [R1+0x5f0] ;  /* 0x0005f00001807983 */ /* 0x002f280000300a00 */
[----:B---3--:R-:W4:Y:S04]  /*31ca0*/  LDL.LU.64 R130, [R1+0x5f8] ;  /* 0x0005f80001827983 */ /* 0x008f280000300a00 */
[----:B------:R-:W3:Y:S04]  /*31cb0*/  LDL.LU.64 R132, [R1+0x5e0] ;  /* 0x0005e00001847983 */ /* 0x000ee80000300a00 */
[----:B------:R-:W3:Y:S04]  /*31cc0*/  LDL.LU.64 R134, [R1+0x5e8] ;  /* 0x0005e80001867983 */ /* 0x000ee80000300a00 */
[----:B------:R-:W3:Y:S04]  /*31cd0*/  LDL.LU.64 R136, [R1+0x5d0] ;  /* 0x0005d00001887983 */ /* 0x000ee80000300a00 */
[----:B------:R-:W3:Y:S01]  /*31ce0*/  LDL.LU.64 R138, [R1+0x5d8] ;  /* 0x0005d800018a7983 */ /* 0x000ee20000300a00 */
[C---:B-----5:R-:W-:Y:S03]  /*31cf0*/  HMMA.1688.F32.TF32 R104, R144.reuse, R196, R44 ;  /* 0x000000c49068723c */ /* 0x060fe6000008102c */
        /* <DEDUP_REMOVED lines=9> */
[----:B--2---:R-:W2:Y:S04]  /*31d90*/  LDL.LU.64 R52, [R1+0x500] ;  /* 0x0005000001347983 */ /* 0x004ea80000300a00 */
[----:B------:R-:W2:Y:S04]  /*31da0*/  LDL.LU.64 R54, [R1+0x508] ;  /* 0x0005080001367983 */ /* 0x000ea80000300a00 */
[----:B------:R-:W2:Y:S04]  /*31db0*/  LDL.LU.64 R56, [R1+0x4a0] ;  /* 0x0004a00001387983 */ /* 0x000ea80000300a00 */
[----:B------:R-:W2:Y:S04]  /*31dc0*/  LDL.LU.64 R58, [R1+0x4a8] ;  /* 0x0004a800013a7983 */ /* 0x000ea80000300a00 */
[----:B------:R-:W2:Y:S04]  /*31dd0*/  LDL.LU.64 R248, [R1+0x4b0] ;  /* 0x0004b00001f87983 */ /* 0x000ea80000300a00 */
[----:B------:R-:W2:Y:S04]  /*31de0*/  LDL.LU.64 R250, [R1+0x4b8] ;  /* 0x0004b80001fa7983 */ /* 0x000ea80000300a00 */
[----:B------:R-:W2:Y:S04]  /*31df0*/  LDL.LU.64 R236, [R1+0x4c0] ;  /* 0x0004c00001ec7983 */ /* 0x000ea80000300a00 */
[----:B------:R-:W2:Y:S01]  /*31e00*/  LDL.LU.64 R238, [R1+0x4c8] ;  /* 0x0004c80001ee7983 */ /* 0x000ea20000300a00 */
[C---:B------:R-:W-:Y:S03]  /*31e10*/  HMMA.1688.F32.TF32 R108, R144.reuse, R152, R32 ;  /* 0x00000098906c723c */ /* 0x040fe60000081020 */
[----:B------:R-:W2:Y:S04]  /*31e20*/  LDL.LU.64 R232, [R1+0x4f0] ;  /* 0x0004f00001e87983 */ /* 0x000ea80000300a00 */
[----:B------:R-:W2:Y:S01]  /*31e30*/  LDL.LU.64 R234, [R1+0x4f8] ;  /* 0x0004f80001ea7983 */ /* 0x000ea20000300a00 */
[C---:B------:R-:W-:Y:S03]  /*31e40*/  HMMA.1688.F32.TF32 R112, R144.reuse, R148, R28 ;  /* 0x000000949070723c */ /* 0x040fe6000008101c */
[----:B------:R-:W2:Y:S04]  /*31e50*/  LDL.LU.64 R96, [R1+0x490] ;  /* 0x0004900001607983 */ /* 0x000ea80000300a00 */
        /* <DEDUP_REMOVED lines=9> */
[----:B------:R-:W2:Y:S04]  /*31ef0*/  LDL.LU.64 R20, [R1+0x310] ;  /* 0x0003100001147983 */ /* 0x000ea80000300a00 */
[----:B------:R-:W2:Y:S01]  /*31f00*/  LDL.LU.64 R22, [R1+0x318] ;  /* 0x0003180001167983 */ /* 0x000ea20000300a00 */
[C---:B------:R-:W-:Y:S08]  /*31f10*/  HMMA.1688.F32.TF32 R124, R144.reuse, R184, R124 ;  /* 0x000000b8907c723c */ /* 0x040ff0000008107c */
[C---:B----4-:R-:W-:Y:S08]  /*31f20*/  HMMA.1688.F32.TF32 R128, R144.reuse, R180, R128 ;  /* 0x000000b49080723c */ /* 0x050ff00000081080 */
[C---:B---3--:R-:W-:Y:S08]  /*31f30*/  HMMA.1688.F32.TF32 R132, R144.reuse, R176, R132 ;  /* 0x000000b09084723c */ /* 0x048ff00000081084 */
[----:B------:R-:W-:Y:S08]  /*31f40*/  HMMA.1688.F32.TF32 R136, R144, R172, R136 ;  /* 0x000000ac9088723c */ /* 0x000ff00000081088 */
[C---:B-----5:R-:W-:Y:S08]  /*31f50*/  HMMA.1688.F32.TF32 R44, R208.reuse, R200, R44 ;  /* 0x000000c8d02c723c */ /* 0x060ff0000008102c */
[C---:B------:R-:W-:Y:S08]  /*31f60*/  HMMA.1688.F32.TF32 R48, R208.reuse, R196, R48 ;  /* 0x000000c4d030723c */ /* 0x040ff00000081030 */
[C---:B--2---:R-:W-:Y:S08]  /*31f70*/  HMMA.1688.F32.TF32 R52, R208.reuse, R152, R52 ;  /* 0x00000098d034723c */ /* 0x044ff00000081034 */
[C---:B------:R-:W-:Y:S08]  /*31f80*/  HMMA.1688.F32.TF32 R56, R208.reuse, R148, R56 ;  /* 0x00000094d038723c */ /* 0x040ff00000081038 */
[C---:B------:R-:W-:Y:S08]  /*31f90*/  HMMA.1688.F32.TF32 R248, R208.reuse, R192, R248 ;  /* 0x000000c0d0f8723c */ /* 0x040ff000000810f8 */
[----:B------:R-:W-:Y:S08]  /*31fa0*/  HMMA.1688.F32.TF32 R236, R208, R188, R236 ;  /* 0x000000bcd0ec723c */ /* 0x000ff000000810ec */
[C---:B------:R-:W-:Y:S08]  /*31fb0*/  HMMA.1688.F32.TF32 R140, R144.reuse, R168, R140 ;  /* 0x000000a8908c723c */ /* 0x040ff0000008108c */
[----:B------:R-:W-:Y:S01]  /*31fc0*/  HMMA.1688.F32.TF32 R144, R144, R164, R244 ;  /* 0x000000a49090723c */ /* 0x000fe200000810f4 */
[----:B------:R-:W2:Y:S04]  /*31fd0*/  LDL.LU.64 R246, [R1+0x2128] ;  /* 0x0021280001f67983 */ /* 0x000ea80000300a00 */
[----:B------:R-:W2:Y:S03]  /*31fe0*/  LDL.LU.64 R244, [R1+0x2120] ;  /* 0x0021200001f47983 */ /* 0x000ea60000300a00 */
[C---:B------:R-:W-:Y:S01]  /*31ff0*/  HMMA.1688.F32.TF32 R232, R208.reuse, R184, R232 ;  /* 0x000000b8d0e8723c */ /* 0x040fe200000810e8 */
[----:B------:R-:W-:Y:S04]  /*32000*/  STL.64 [R1+0x460], R44 ;  /* 0x0004602c01007387 */ /* 0x000fe80000100a00 */
[----:B------:R1:W-:Y:S03]  /*32010*/  STL.64 [R1+0x468], R46 ;  /* 0x0004682e01007387 */ /* 0x0003e60000100a00 */
[C---:B------:R-:W-:Y:S08]  /*32020*/  HMMA.1688.F32.TF32 R96, R208.reuse, R180, R96 ;  /* 0x000000b4d060723c */ /* 0x040ff00000081060 */
[C---:B------:R-:W-:Y:S01]  /*32030*/  HMMA.1688.F32.TF32 R32, R208.reuse, R176, R32 ;  /* 0x000000b0d020723c */ /* 0x040fe20000081020 */
[----:B-1----:R-:W3:Y:S04]  /*32040*/  LDL.LU.64 R46, [R1+0x2118] ;  /* 0x00211800012e7983 */ /* 0x002ee80000300a00 */
[----:B------:R-:W3:Y:S03]  /*32050*/  LDL.LU.64 R44, [R1+0x2110] ;  /* 0x00211000012c7983 */ /* 0x000ee60000300a00 */
[C---:B------:R-:W-:Y:S01]  /*32060*/  HMMA.1688.F32.TF32 R28, R208.reuse, R172, R28 ;  /* 0x000000acd01c723c */ /* 0x040fe2000008101c */
[----:B------:R-:W-:Y:S04]  /*32070*/  STL.64 [R1+0x470], R48 ;  /* 0x0004703001007387 */ /* 0x000fe80000100a00 */
[----:B------:R1:W-:Y:S03]  /*32080*/  STL.64 [R1+0x478], R50 ;  /* 0x0004783201007387 */ /* 0x0003e60000100a00 */
[C---:B------:R-:W-:Y:S01]  /*32090*/  HMMA.1688.F32.TF32 R24, R208.reuse, R168, R24 ;  /* 0x000000a8d018723c */ /* 0x040fe20000081018 */
[----:B-1----:R-:W4:Y:S07]  /*320a0*/  LDL.LU.64 R50, [R1+0x2108] ;  /* 0x0021080001327983 */ /* 0x002f2e0000300a00 */
[----:B------:R-:W-:Y:S01]  /*320b0*/  HMMA.1688.F32.TF32 R20, R208, R164, R20 ;  /* 0x000000a4d014723c */ /* 0x000fe20000081014 */
[----:B------:R-:W4:Y:S04]  /*320c0*/  LDL.LU.64 R48, [R1+0x2100] ;  /* 0x0021000001307983 */ /* 0x000f280000300a00 */
[----:B------:R-:W-:Y:S04]  /*320d0*/  STL.64 [R1+0x480], R52 ;  /* 0x0004803401007387 */ /* 0x000fe80000100a00 */
[----:B------:R1:W-:Y:S04]  /*320e0*/  STL.64 [R1+0x488], R54 ;  /* 0x0004883601007387 */ /* 0x0003e80000100a00 */
[----:B-1----:R-:W5:Y:S04]  /*320f0*/  LDL.LU.64 R54, [R1+0x20f8] ;  /* 0x0020f80001367983 */ /* 0x002f680000300a00 */
[----:B------:R-:W5:Y:S04]  /*32100*/  LDL.LU.64 R52, [R1+0x20f0] ;  /* 0x0020f00001347983 */ /* 0x000f680000300a00 */
[----:B------:R-:W-:Y:S04]  /*32110*/  STL.64 [R1+0x4a0], R56 ;  /* 0x0004a03801007387 */ /* 0x000fe80000100a00 */
[----:B------:R1:W-:Y:S04]  /*32120*/  STL.64 [R1+0x4a8], R58 ;  /* 0x0004a83a01007387 */ /* 0x0003e80000100a00 */
[----:B-1----:R-:W2:Y:S04]  /*32130*/  LDL.LU.64 R58, [R1+0x20e8] ;  /* 0x0020e800013a7983 */ /* 0x002ea80000300a00 */
[----:B------:R-:W2:Y:S04]  /*32140*/  LDL.LU.64 R56, [R1+0x20e0] ;  /* 0x0020e00001387983 */ /* 0x000ea80000300a00 */
[----:B------:R-:W-:Y:S04]  /*32150*/  STL.64 [R1+0x4b0], R248 ;  /* 0x0004b0f801007387 */ /* 0x000fe80000100a00 */
[----:B------:R-:W-:Y:S04]  /*32160*/  STL.64 [R1+0x4b8], R250 ;  /* 0x0004b8fa01007387 */ /* 0x000fe80000100a00 */
[----:B------:R-:W-:Y:S04]  /*32170*/  STL.64 [R1+0x4c0], R236 ;  /* 0x0004c0ec01007387 */ /* 0x000fe80000100a00 */
[----:B------:R-:W-:Y:S04]  /*32180*/  STL.64 [R1+0x4c8], R238 ;  /* 0x0004c8ee01007387 */ /* 0x000fe80000100a00 */
[----:B------:R1:W-:Y:S04]  /*32190*/  STL.64 [R1+0x510], R232 ;  /* 0x000510e801007387 */ /* 0x0003e80000100a00 */
[----:B------:R1:W-:Y:S04]  /*321a0*/  STL.64 [R1+0x518], R234 ;  /* 0x000518ea01007387 */ /* 0x0003e80000100a00 */
[----:B------:R1:W-:Y:S04]  /*321b0*/  STL.64 [R1+0x500], R96 ;  /* 0x0005006001007387 */ /* 0x0003e80000100a00 */
[----:B------:R1:W-:Y:S04]  /*321c0*/  STL.64 [R1+0x508], R98 ;  /* 0x0005086201007387 */ /* 0x0003e80000100a00 */
[----:B------:R-:W-:Y:S04]  /*321d0*/  STL.64 [R1+0x4f0], R32 ;  /* 0x0004f02001007387 */ /* 0x000fe80000100a00 */
[----:B------:R-:W-:Y:S04]  /*321e0*/  STL.64 [R1+0x4f8], R34 ;  /* 0x0004f82201007387 */ /* 0x000fe80000100a00 */
[----:B------:R-:W-:Y:S04]  /*321f0*/  STL.64 [R1+0x430], R28 ;  /* 0x0004301c01007387 */ /* 0x000fe80000100a00 */
[----:B------:R-:W-:Y:S04]  /*32200*/  STL.64 [R1+0x438], R30 ;  /* 0x0004381e01007387 */ /* 0x000fe80000100a00 */
[----:B-1----:R-:W2:Y:S04]  /*32210*/  LDL.LU.64 R232, [R1+0x1a0] ;  /* 0x0001a00001e87983 */ /* 0x002ea80000300a00 */
[----:B------:R-:W-:Y:S04]  /*32220*/  STL.64 [R1+0x4d0], R24 ;  /* 0x0004d01801007387 */ /* 0x000fe80000100a00 */
[----:B------:R-:W-:Y:S04]  /*32230*/  STL.64 [R1+0x4d8], R26 ;  /* 0x0004d81a01007387 */ /* 0x000fe80000100a00 */
[----:B------:R-:W2:Y:S04]  /*32240*/  LDL.LU.64 R234, [R1+0x1a8] ;  /* 0x0001a80001ea7983 */ /* 0x000ea80000300a00 */
[----:B------:R1:W-:Y:S04]  /*32250*/  STL.64 [R1+0x490], R20 ;  /* 0x0004901401007387 */ /* 0x0003e80000100a00 */
[----:B------:R1:W-:Y:S04]  /*32260*/  STL.64 [R1+0x498], R22 ;  /* 0x0004981601007387 */ /* 0x0003e80000100a00 */
[----:B------:R-:W3:Y:S04]  /*32270*/  LDL.LU.64 R236, [R1+0x1b0] ;  /* 0x0001b00001ec7983 */ /* 0x000ee80000300a00 */
[----:B------:R-:W3:Y:S04]  /*32280*/  LDL.LU.64 R238, [R1+0x1b8] ;  /* 0x0001b80001ee7983 */ /* 0x000ee80000300a00 */
[----:B------:R-:W4:Y:S04]  /*32290*/  LDL.LU.64 R248, [R1+0x1e0] ;  /* 0x0001e00001f87983 */ /* 0x000f280000300a00 */
[----:B------:R-:W4:Y:S04]  /*322a0*/  LDL.LU.64 R250, [R1+0x1e8] ;  /* 0x0001e80001fa7983 */ /* 0x000f280000300a00 */
[----:B------:R-:W5:Y:S04]  /*322b0*/  LDL.LU.64 R96, [R1+0x1d0] ;  /* 0x0001d00001607983 */ /* 0x000f680000300a00 */
[----:B------:R-:W5:Y:S04]  /*322c0*/  LDL.LU.64 R98, [R1+0x1d8] ;  /* 0x0001d80001627983 */ /* 0x000f680000300a00 */
[----:B-1----:R-:W5:Y:S04]  /*322d0*/  LDL.LU.64 R20, [R1+0x180] ;  /* 0x0001800001147983 */ /* 0x002f680000300a00 */
[----:B------:R-:W5:Y:S04]  /*322e0*/  LDL.LU.64 R22, [R1+0x188] ;  /* 0x0001880001167983 */ /* 0x000f680000300a00 */
[----:B------:R-:W5:Y:S04]  /*322f0*/  LDL.LU.64 R32, [R1+0x150] ;  /* 0x0001500001207983 */ /* 0x000f680000300a00 */
[----:B------:R-:W5:Y:S04]  /*32300*/  LDL.LU.64 R34, [R1+0x158] ;  /* 0x0001580001227983 */ /* 0x000f680000300a00 */
[----:B------:R-:W5:Y:S04]  /*32310*/  LDL.LU.64 R28, [R1+0x140] ;  /* 0x00014000011c7983 */ /* 0x000f680000300a00 */
[----:B------:R-:W5:Y:S04]  /*32320*/  LDL.LU.64 R30, [R1+0x148] ;  /* 0x00014800011e7983 */ /* 0x000f680000300a00 */
[----:B------:R-:W5:Y:S04]  /*32330*/  LDL.LU.64 R24, [R1+0x100] ;  /* 0x0001000001187983 */ /* 0x000f680000300a00 */
[----:B------:R-:W5:Y:S01]  /*32340*/  LDL.LU.64 R26, [R1+0x108] ;  /* 0x00010800011a7983 */ /* 0x000f620000300a00 */
[C---:B------:R-:W-:Y:S08]  /*32350*/  HMMA.1688.F32.TF32 R208, R204.reuse, R152, R212 ;  /* 0x00000098ccd0723c */ /* 0x040ff000000810d4 */
[C---:B------:R-:W-:Y:S08]  /*32360*/  HMMA.1688.F32.TF32 R212, R204.reuse, R148, R216 ;  /* 0x00000094ccd4723c */ /* 0x040ff000000810d8 */
[C---:B------:R-:W-:Y:S08]  /*32370*/  HMMA.1688.F32.TF32 R216, R204.reuse, R192, R220 ;  /* 0x000000c0ccd8723c */ /* 0x040ff000000810dc */
[C---:B------:R-:W-:Y:S08]  /*32380*/  HMMA.1688.F32.TF32 R220, R204.reuse, R188, R224 ;  /* 0x000000bcccdc723c */ /* 0x040ff000000810e0 */
[C---:B------:R-:W-:Y:S08]  /*32390*/  HMMA.1688.F32.TF32 R224, R204.reuse, R184, R228 ;  /* 0x000000b8cce0723c */ /* 0x040ff000000810e4 */
[C---:B------:R-:W-:Y:S08]  /*323a0*/  HMMA.1688.F32.TF32 R228, R204.reuse, R180, R240 ;  /* 0x000000b4cce4723c */ /* 0x040ff000000810f0 */
[C---:B------:R-:W-:Y:S08]  /*323b0*/  HMMA.1688.F32.TF32 R72, R204.reuse, R200, R72 ;  /* 0x000000c8cc48723c */ /* 0x040ff00000081048 */
[C---:B------:R-:W-:Y:S08]  /*323c0*/  HMMA.1688.F32.TF32 R68, R204.reuse, R196, R68 ;  /* 0x000000c4cc44723c */ /* 0x040ff00000081044 */
[C---:B--2---:R-:W-:Y:S08]  /*323d0*/  HMMA.1688.F32.TF32 R232, R204.reuse, R176, R232 ;  /* 0x000000b0cce8723c */ /* 0x044ff000000810e8 */
[C---:B---3--:R-:W-:Y:S08]  /*323e0*/  HMMA.1688.F32.TF32 R236, R204.reuse, R172, R236 ;  /* 0x000000acccec723c */ /* 0x048ff000000810ec */
[C---:B----4-:R-:W-:Y:S08]  /*323f0*/  HMMA.1688.F32.TF32 R240, R204.reuse, R168, R248 ;  /* 0x000000a8ccf0723c */ /* 0x050ff000000810f8 */
[----:B-----5:R-:W-:Y:S08]  /*32400*/  HMMA.1688.F32.TF32 R204, R204, R164, R96 ;  /* 0x000000a4cccc723c */ /* 0x020ff00000081060 */
[C---:B------:R-:W-:Y:S01]  /*32410*/  HMMA.1688.F32.TF32 R96, R160.reuse, R200, R20 ;  /* 0x000000c8a060723c */ /* 0x040fe20000081014 */
[----:B------:R-:W2:Y:S04]  /*32420*/  LDL.LU.64 R20, [R1+0xc0] ;  /* 0x0000c00001147983 */ /* 0x000ea80000300a00 */
[----:B------:R-:W2:Y:S03]  /*32430*/  LDL.LU.64 R22, [R1+0xc8] ;  /* 0x0000c80001167983 */ /* 0x000ea60000300a00 */
[----:B------:R-:W-:Y:S01]  /*32440*/  HMMA.1688.F32.TF32 R24, R160, R192, R24 ;  /* 0x000000c0a018723c */ /* 0x000fe20000081018 */
[----:B------:R-:W-:-:S02]  /*32450*/  IMAD.MOV.U32 R198, RZ, RZ, R4 ;  /* 0x000000ffffc67224 */ /* 0x000fc400078e0004 */
[----:B------:R-:W-:Y:S11]  /*32460*/  IMAD.MOV.U32 R199, RZ, RZ, R5 ;  /* 0x000000ffffc77224 */ /* 0x000ff600078e0005 */
[----:B------:R-:W-:Y:S01]  /*32470*/  @!UPT UIADD3 URZ, URZ, URZ, URZ ;  /* 0x0000003f3f3ff290 */ /* 0x000fe2000fffe03f */
[----:B------:R-:W-:Y:S04]  /*32480*/  STL.64 [R1+0x340], R96 ;  /* 0x0003406001007387 */ /* 0x000fe80000100a00 */
[----:B------:R1:W-:Y:S05]  /*32490*/  STL.64 [R1+0x348], R98 ;  /* 0x0003486201007387 */ /* 0x0003ea0000100a00 */
[----:B------:R-:W-:Y:S02]  /*324a0*/  IMAD.MOV.U32 R9, RZ, RZ, R24 ;  /* 0x000000ffff097224 */ /* 0x000fe400078e0018 */
[----:B------:R-:W-:-:S02]  /*324b0*/  IMAD.MOV.U32 R8, RZ, RZ, R25 ;  /* 0x000000ffff087224 */ /* 0x000fc400078e0019 */
[----:B------:R-:W-:Y:S02]  /*324c0*/  IMAD.MOV.U32 R5, RZ, RZ, R26 ;  /* 0x000000ffff057224 */ /* 0x000fe400078e001a */
[----:B------:R-:W-:Y:S01]  /*324d0*/  IMAD.MOV.U32 R4, RZ, RZ, R27 ;  /* 0x000000ffff047224 */ /* 0x000fe200078e001b */
[C---:B-1----:R-:W-:Y:S08]  /*324e0*/  HMMA.1688.F32.TF32 R96, R160.reuse, R196, R244 ;  /* 0x000000c4a060723c */ /* 0x042ff000000810f4 */
[C---:B------:R-:W-:Y:S08]  /*324f0*/  HMMA.1688.F32.TF32 R32, R160.reuse, R152, R32 ;  /* 0x00000098a020723c */ /* 0x040ff00000081020 */
[----:B------:R-:W-:Y:S01]  /*32500*/  HMMA.1688.F32.TF32 R28, R160, R148, R28 ;  /* 0x00000094a01c723c */ /* 0x000fe2000008101c */
[----:B------:R-:W-:Y:S01]  /*32510*/  IMAD.MOV.U32 R248, RZ, RZ, R157 ;  /* 0x000000fffff87224 */ /* 0x000fe200078e009d */
[----:B------:R-:W-:Y:S01]  /*32520*/  LDS R244, [R252+0x81000] ;  /* 0x08100000fcf47984 */ /* 0x000fe20000000800 */
[----:B------:R-:W-:-:S03]  /*32530*/  IMAD.MOV.U32 R249, RZ, RZ, R156 ;  /* 0x000000fffff97224 */ /* 0x000fc600078e009c */
[----:B------:R-:W-:Y:S04]  /*32540*/  LDS R246, [R252+0x81800] ;  /* 0x08180000fcf67984 */ /* 0x000fe80000000800 */
[----:B------:R1:W-:Y:S04]  /*32550*/  STL.64 [R1+0x330], R96 ;  /* 0x0003306001007387 */ /* 0x0003e80000100a00 */
[----:B------:R3:W-:Y:S04]  /*32560*/  STL.64 [R1+0x338], R98 ;  /* 0x0003386201007387 */ /* 0x0007e80000100a00 */
[----:B------:R-:W-:Y:S04]  /*32570*/  STL.64 [R1+0x320], R32 ;  /* 0x0003202001007387 */ /* 0x000fe80000100a00 */
[----:B------:R-:W-:Y:S04]  /*32580*/  STL.64 [R1+0x328], R34 ;  /* 0x0003282201007387 */ /* 0x000fe80000100a00 */
[----:B------:R-:W-:Y:S04]  /*32590*/  STL.64 [R1+0x310], R28 ;  /* 0x0003101c01007387 */ /* 0x000fe80000100a00 */
[----:B------:R-:W-:Y:S04]  /*325a0*/  STL.64 [R1+0x318], R30 ;  /* 0x0003181e01007387 */ /* 0x000fe80000100a00 */
[----:B------:R-:W-:Y:S04]  /*325b0*/  STL [R1+0x1f94], R4 ;  /* 0x001f940401007387 */ /* 0x000fe80000100800 */
[----:B------:R-:W-:Y:S04]  /*325c0*/  STL [R1+0x1f90], R5 ;  /* 0x001f900501007387 */ /* 0x000fe80000100800 */
[----:B------:R-:W-:Y:S04]  /*325d0*/  STL [R1+0x1f8c], R8 ;  /* 0x001f8c0801007387 */ /* 0x000fe80000100800 */
[----:B------:R4:W-:Y:S01]  /*325e0*/  STL [R1+0x1f88], R9 ;  /* 0x001f880901007387 */ /* 0x0009e20000100800 */
[C---:B--2---:R-:W-:Y:S03]  /*325f0*/  HMMA.1688.F32.TF32 R24, R160.reuse, R188, R20 ;  /* 0x000000bca018723c */ /* 0x044fe60000081014 */
[----:B------:R-:W-:Y:S04]  /*32600*/  LDS R245, [R3+0x81000] ;  /* 0x0810000003f57984 */ /* 0x000fe80000000800 */
[----:B------:R-:W2:Y:S01]  /*32610*/  LDS R247, [R3+0x81800] ;  /* 0x0818000003f77984 */ /* 0x000ea20000000800 */
[----:B------:R-:W-:Y:S01]  /*32620*/  HMMA.1688.F32.TF32 R20, R160, R184, R44 ;  /* 0x000000b8a014723c */ /* 0x000fe2000008102c */
[----:B-1----:R-:W-:-:S02]  /*32630*/  IMAD.MOV.U32 R96, RZ, RZ, R150 ;  /* 0x000000ffff607224 */ /* 0x002fc400078e0096 */
[----:B------:R-:W-:Y:S01]  /*32640*/  LDS R44, [R252+0x81080] ;  /* 0x08108000fc2c7984 */ /* 0x000fe20000000800 */
[----:B------:R-:W-:Y:S02]  /*32650*/  IMAD.MOV.U32 R97, RZ, RZ, R151 ;  /* 0x000000ffff617224 */ /* 0x000fe400078e0097 */
[----:B---3--:R-:W-:Y:S01]  /*32660*/  IMAD.MOV.U32 R98, RZ, RZ, R154 ;  /* 0x000000ffff627224 */ /* 0x008fe200078e009a */
[----:B------:R-:W-:Y:S01]  /*32670*/  LDS R46, [R252+0x81880] ;  /* 0x08188000fc2e7984 */ /* 0x000fe20000000800 */
[----:B------:R-:W-:-:S03]  /*32680*/  IMAD.MOV.U32 R99, RZ, RZ, R155 ;  /* 0x000000ffff637224 */ /* 0x000fc600078e009b */
[----:B------:R-:W-:Y:S04]  /*32690*/  LDS R45, [R3+0x81080] ;  /* 0x08108000032d7984 */ /* 0x000fe80000000800 */
[----:B------:R-:W1:Y:S09]  /*326a0*/  LDS R47, [R3+0x81880] ;  /* 0x08188000032f7984 */ /* 0x000e720000000800 */
[----:B------:R-:W-:-:S02]  /*326b0*/  IMAD.MOV.U32 R17, RZ, RZ, R20 ;  /* 0x000000ffff117224 */ /* 0x000fc400078e0014 */
[----:B------:R-:W-:Y:S02]  /*326c0*/  IMAD.MOV.U32 R16, RZ, RZ, R21 ;  /* 0x000000ffff107224 */ /* 0x000fe400078e0015 */
[----:B------:R-:W-:Y:S02]  /*326d0*/  IMAD.MOV.U32 R13, RZ, RZ, R22 ;  /* 0x000000ffff0d7224 */ /* 0x000fe400078e0016 */
[----:B------:R-:W-:Y:S02]  /*326e0*/  IMAD.MOV.U32 R12, RZ, RZ, R23 ;  /* 0x000000ffff0c7224 */ /* 0x000fe400078e0017 */
[----:B------:R-:W-:Y:S01]  /*326f0*/  HMMA.1688.F32.TF32 R20, R160, R180, R48 ;  /* 0x000000b4a014723c */ /* 0x000fe20000081030 */
[----:B------:R-:W-:Y:S04]  /*32700*/  STL.64 [R1+0x1d0], R24 ;  /* 0x0001d01801007387 */ /* 0x000fe80000100a00 */
[----:B------:R-:W-:Y:S04]  /*32710*/  STL.64 [R1+0x1d8], R26 ;  /* 0x0001d81a01007387 */ /* 0x000fe80000100a00 */
[----:B------:R3:W-:Y:S04]  /*32720*/  STL [R1+0x1fa4], R12 ;  /* 0x001fa40c01007387 */ /* 0x0007e80000100800 */
[----:B------:R5:W-:Y:S04]  /*32730*/  STL [R1+0x1fa0], R13 ;  /* 0x001fa00d01007387 */ /* 0x000be80000100800 */
[----:B------:R1:W-:Y:S07]  /*32740*/  STL [R1+0x1f9c], R16 ;  /* 0x001f9c1001007387 */ /* 0x0003ee0000100800 */
[----:B----4-:R-:W-:-:S02]  /*32750*/  IMAD.MOV.U32 R9, RZ, RZ, R23 ;  /* 0x000000ffff097224 */ /* 0x010fc400078e0017 */
[----:B------:R-:W-:Y:S02]  /*32760*/  IMAD.MOV.U32 R8, RZ, RZ, R22 ;  /* 0x000000ffff087224 */ /* 0x000fe400078e0016 */
[----:B------:R-:W-:Y:S01]  /*32770*/  IMAD.MOV.U32 R5, RZ, RZ, R21 ;  /* 0x000000ffff057224 */ /* 0x000fe200078e0015 */
[----:B------:R4:W-:Y:S01]  /*32780*/  STL [R1+0x1f98], R17 ;  /* 0x001f981101007387 */ /* 0x0009e20000100800 */
[----:B------:R-:W-:-:S03]  /*32790*/  IMAD.MOV.U32 R4, RZ, RZ, R20 ;  /* 0x000000ffff047224 */ /* 0x000fc600078e0014 */
        /* <DEDUP_REMOVED lines=8> */
[----:B------:R-:W2:Y:S04]  /*32820*/  LDL.LU R60, [R1+0x20dc] ;  /* 0x0020dc00013c7983 */ /* 0x000ea80000300800 */
[----:B------:R-:W2:Y:S04]  /*32830*/  LDL.LU R61, [R1+0x20d8] ;  /* 0x0020d800013d7983 */ /* 0x000ea80000300800 */
[----:B------:R-:W2:Y:S04]  /*32840*/  LDL.LU R62, [R1+0x20d4] ;  /* 0x0020d400013e7983 */ /* 0x000ea80000300800 */
[----:B------:R-:W2:Y:S01]  /*32850*/  LDL.LU R63, [R1+0x20d0] ;  /* 0x0020d000013f7983 */ /* 0x000ea20000300800 */
[C---:B------:R-:W-:Y:S11]  /*32860*/  HMMA.1688.F32.TF32 R20, R160.reuse, R176, R52 ;  /* 0x000000b0a014723c */ /* 0x040ff60000081034 */
[----:B------:R-:W-:Y:S11]  /*32870*/  @!UPT UIADD3 URZ, URZ, URZ, URZ ;  /* 0x0000003f3f3ff290 */ /* 0x000ff6000fffe03f */
[----:B------:R-:W-:Y:S02]  /*32880*/  @!UPT UIADD3 URZ, URZ, URZ, URZ ;  /* 0x0000003f3f3ff290 */ /* 0x000fe4000fffe03f */
[----:B---3--:R-:W-:Y:S02]  /*32890*/  IMAD.MOV.U32 R12, RZ, RZ, R20 ;  /* 0x000000ffff0c7224 */ /* 0x008fe400078e0014 */
[----:B-----5:R-:W-:Y:S02]  /*328a0*/  IMAD.MOV.U32 R13, RZ, RZ, R21 ;  /* 0x000000ffff0d7224 */ /* 0x020fe400078e0015 */
[----:B-1----:R-:W-:Y:S02]  /*328b0*/  IMAD.MOV.U32 R16, RZ, RZ, R22 ;  /* 0x000000ffff107224 */ /* 0x002fe400078e0016 */
[----:B----4-:R-:W-:Y:S02]  /*328c0*/  IMAD.MOV.U32 R17, RZ, RZ, R23 ;  /* 0x000000ffff117224 */ /* 0x010fe400078e0017 */
[----:B------:R-:W-:Y:S03]  /*328d0*/  HMMA.1688.F32.TF32 R20, R160, R172, R56 ;  /* 0x000000aca014723c */ /* 0x000fe60000081038 */
[----:B------:R1:W-:Y:S04]  /*328e0*/  STL [R1+0x1fc4], R17 ;  /* 0x001fc41101007387 */ /* 0x0003e80000100800 */
[----:B------:R3:W-:Y:S01]  /*328f0*/  STL [R1+0x1fc0], R16 ;  /* 0x001fc01001007387 */ /* 0x0007e20000100800 */
[----:B------:R-:W-:-:S03]  /*32900*/  IMAD.MOV.U32 R56, RZ, RZ, R186 ;  /* 0x000000ffff387224 */ /* 0x000fc600078e00ba */
[----:B------:R4:W-:Y:S01]  /*32910*/  STL [R1+0x1fbc], R12 ;  /* 0x001fbc0c01007387 */ /* 0x0009e20000100800 */
[----:B------:R-:W-:-:S03]  /*32920*/  IMAD.MOV.U32 R57, RZ, RZ, R187 ;  /* 0x000000ffff397224 */ /* 0x000fc600078e00bb */
[----:B------:R5:W-:Y:S01]  /*32930*/  STL [R1+0x1fb8], R13 ;  /* 0x001fb80d01007387 */ /* 0x000be20000100800 */
[----:B------:R-:W-:-:S03]  /*32940*/  IMAD.MOV.U32 R58, RZ, RZ, R190 ;  /* 0x000000ffff3a7224 */ /* 0x000fc600078e00be */
[----:B------:R-:W5:Y:S01]  /*32950*/  LDL.LU R186, [R1+0x20cc] ;  /* 0x0020cc0001ba7983 */ /* 0x000f620000300800 */
[----:B------:R-:W-:-:S03]  /*32960*/  IMAD.MOV.U32 R59, RZ, RZ, R191 ;  /* 0x000000ffff3b7224 */ /* 0x000fc600078e00bf */
[----:B------:R-:W5:Y:S01]  /*32970*/  LDL.LU R187, [R1+0x20c8] ;  /* 0x0020c80001bb7983 */ /* 0x000f620000300800 */
[----:B------:R-:W-:Y:S02]  /*32980*/  IMAD.MOV.U32 R9, RZ, RZ, R20 ;  /* 0x000000ffff097224 */ /* 0x000fe400078e0014 */
[----:B------:R-:W-:Y:S01]  /*32990*/  IMAD.MOV.U32 R8, RZ, RZ, R21 ;  /* 0x000000ffff087224 */ /* 0x000fe200078e0015 */
[----:B------:R-:W5:Y:S01]  /*329a0*/  LDL.LU R190, [R1+0x20c4] ;  /* 0x0020c40001be7983 */ /* 0x000f620000300800 */
[----:B------:R-:W-:Y:S02]  /*329b0*/  IMAD.MOV.U32 R5, RZ, RZ, R22 ;  /* 0x000000ffff057224 */ /* 0x000fe400078e0016 */
[----:B------:R-:W-:Y:S01]  /*329c0*/  IMAD.MOV.U32 R4, RZ, RZ, R23 ;  /* 0x000000ffff047224 */ /* 0x000fe200078e0017 */
[----:B------:R-:W5:Y:S01]  /*329d0*/  LDL.LU R191, [R1+0x20c0] ;  /* 0x0020c00001bf7983 */ /* 0x000f620000300800 */
[----:B--2---:R-:W-:Y:S07]  /*329e0*/  HMMA.1688.F32.TF32 R20, R160, R168, R60 ;  /* 0x000000a8a014723c */ /* 0x004fee000008103c */
[----:B------:R-:W-:-:S02]  /*329f0*/  IMAD.MOV.U32 R60, RZ, RZ, R194 ;  /* 0x000000ffff3c7224 */ /* 0x000fc400078e00c2 */
[----:B------:R-:W2:Y:S01]  /*32a00*/  LDL.LU R194, [R1+0x20bc] ;  /* 0x0020bc0001c27983 */ /* 0x000ea20000300800 */
[----:B------:R-:W-:Y:S02]  /*32a10*/  IMAD.MOV.U32 R61, RZ, RZ, R195 ;  /* 0x000000ffff3d7224 */ /* 0x000fe400078e00c3 */
[----:B------:R-:W-:Y:S01]  /*32a20*/  IMAD.MOV.U32 R62, RZ, RZ, R159 ;  /* 0x000000ffff3e7224 */ /* 0x000fe200078e009f */
[----:B------:R-:W2:Y:S01]  /*32a30*/  LDL.LU R195, [R1+0x20b8] ;  /* 0x0020b80001c37983 */ /* 0x000ea20000300800 */
[----:B------:R-:W-:-:S03]  /*32a40*/  IMAD.MOV.U32 R63, RZ, RZ, R158 ;  /* 0x000000ffff3f7224 */ /* 0x000fc600078e009e */
[----:B------:R-:W2:Y:S04]  /*32a50*/  LDL.LU R159, [R1+0x20b4] ;  /* 0x0020b400019f7983 */ /* 0x000ea80000300800 */
[----:B------:R-:W2:Y:S04]  /*32a60*/  LDL.LU R158, [R1+0x20b0] ;  /* 0x0020b000019e7983 */ /* 0x000ea80000300800 */
[----:B------:R-:W2:Y:S04]  /*32a70*/  LDL.LU R157, [R1+0x20ac] ;  /* 0x0020ac00019d7983 */ /* 0x000ea80000300800 */
[----:B------:R-:W2:Y:S01]  /*32a80*/  LDL.LU R156, [R1+0x20a8] ;  /* 0x0020a800019c7983 */ /* 0x000ea20000300800 */
[----:B-1----:R-:W-:-:S02]  /*32a90*/  IMAD.MOV.U32 R17, RZ, RZ, R20 ;  /* 0x000000ffff117224 */ /* 0x002fc400078e0014 */
[----:B---3--:R-:W-:Y:S01]  /*32aa0*/  IMAD.MOV.U32 R16, RZ, RZ, R21 ;  /* 0x000000ffff107224 */ /* 0x008fe200078e0015 */
[----:B------:R-:W3:Y:S01]  /*32ab0*/  LDL.LU R250, [R1+0x88] ;  /* 0x0000880001fa7983 */ /* 0x000ee20000300800 */
[----:B----4-:R-:W-:-:S03]  /*32ac0*/  IMAD.MOV.U32 R12, RZ, RZ, R22 ;  /* 0x000000ffff0c7224 */ /* 0x010fc600078e0016 */
[----:B------:R-:W3:Y:S01]  /*32ad0*/  LDL.LU R251, [R1+0x8c] ;  /* 0x00008c0001fb7983 */ /* 0x000ee20000300800 */
[----:B-----5:R-:W-:Y:S02]  /*32ae0*/  IMAD.MOV.U32 R13, RZ, RZ, R23 ;  /* 0x000000ffff0d7224 */ /* 0x020fe400078e0017 */
[----:B--2---:R-:W-:Y:S02]  /*32af0*/  IMAD.MOV.U32 R20, RZ, RZ, R159 ;  /* 0x000000ffff147224 */ /* 0x004fe400078e009f */
[----:B------:R-:W2:Y:S01]  /*32b00*/  LDL.LU R159, [R1+0x20a4] ;  /* 0x0020a400019f7983 */ /* 0x000ea20000300800 */
[----:B------:R-:W-:-:S03]  /*32b10*/  IMAD.MOV.U32 R21, RZ, RZ, R158 ;  /* 0x000000ffff157224 */ /* 0x000fc600078e009e */
[----:B------:R-:W4:Y:S01]  /*32b20*/  LDL.LU R158, [R1+0x20a0] ;  /* 0x0020a000019e7983 */ /* 0x000f220000300800 */
[----:B------:R-:W-:-:S03]  /*32b30*/  IMAD.MOV.U32 R22, RZ, RZ, R157 ;  /* 0x000000ffff167224 */ /* 0x000fc600078e009d */
[----:B------:R-:W5:Y:S01]  /*32b40*/  LDL.LU R157, [R1+0x209c] ;  /* 0x00209c00019d7983 */ /* 0x000f620000300800 */
[----:B------:R-:W-:-:S03]  /*32b50*/  IMAD.MOV.U32 R23, RZ, RZ, R156 ;  /* 0x000000ffff177224 */ /* 0x000fc600078e009c */
        /* <DEDUP_REMOVED lines=8> */
[----:B--2---:R-:W-:-:S02]  /*32be0*/  IMAD.MOV.U32 R26, RZ, RZ, R159 ;  /* 0x000000ffff1a7224 */ /* 0x004fc400078e009f */
[----:B----4-:R-:W-:Y:S02]  /*32bf0*/  IMAD.MOV.U32 R25, RZ, RZ, R158 ;  /* 0x000000ffff197224 */ /* 0x010fe400078e009e */
[----:B-----5:R-:W-:Y:S02]  /*32c00*/  IMAD.MOV.U32 R24, RZ, RZ, R157 ;  /* 0x000000ffff187224 */ /* 0x020fe400078e009d */
[----:B---3--:R-:W-:Y:S02]  /*32c10*/  IMAD.MOV.U32 R31, RZ, RZ, R156 ;  /* 0x000000ffff1f7224 */ /* 0x008fe400078e009c */
[----:B------:R-:W2:Y:S04]  /*32c20*/  LDL.LU R156, [R1+0x2094] ;  /* 0x00209400019c7983 */ /* 0x000ea80000300800 */
[----:B------:R-:W2:Y:S04]  /*32c30*/  LDL.LU R157, [R1+0x2090] ;  /* 0x00209000019d7983 */ /* 0x000ea80000300800 */
[----:B------:R-:W2:Y:S04]  /*32c40*/  LDL.LU R158, [R1+0x208c] ;  /* 0x00208c00019e7983 */ /* 0x000ea80000300800 */
[----:B------:R-:W2:Y:S04]  /*32c50*/  LDL.LU R159, [R1+0x2088] ;  /* 0x00208800019f7983 */ /* 0x000ea80000300800 */
[----:B------:R-:W3:Y:S04]  /*32c60*/  LDL.LU R27, [R1+0xfc] ;  /* 0x0000fc00011b7983 */ /* 0x000ee80000300800 */
[----:B------:R-:W4:Y:S04]  /*32c70*/  LDL.LU R150, [R1+0x2084] ;  /* 0x0020840001967983 */ /* 0x000f280000300800 */
[----:B------:R-:W4:Y:S04]  /*32c80*/  LDL.LU R151, [R1+0x2080] ;  /* 0x0020800001977983 */ /* 0x000f280000300800 */
[----:B------:R-:W5:Y:S04]  /*32c90*/  LDL.LU R154, [R1+0x207c] ;  /* 0x00207c00019a7983 */ /* 0x000f680000300800 */
[----:B------:R-:W5:Y:S01]  /*32ca0*/  LDL.LU R155, [R1+0x2078] ;  /* 0x00207800019b7983 */ /* 0x000f620000300800 */
[----:B--2---:R-:W-:Y:S07]  /*32cb0*/  HMMA.1688.F32.TF32 R52, R160, R164, R156 ;  /* 0x000000a4a034723c */ /* 0x004fee000008109c */
[----:B------:R-:W-:-:S02]  /*32cc0*/  IMAD.MOV.U32 R160, RZ, RZ, R198 ;  /* 0x000000ffffa07224 */ /* 0x000fc400078e00c6 */
[----:B------:R-:W2:Y:S01]  /*32cd0*/  LDL.LU R198, [R1+0x2074] ;  /* 0x0020740001c67983 */ /* 0x000ea20000300800 */
[----:B------:R-:W-:Y:S02]  /*32ce0*/  IMAD.MOV.U32 R161, RZ, RZ, R199 ;  /* 0x000000ffffa17224 */ /* 0x000fe400078e00c7 */
[----:B------:R-:W-:Y:S01]  /*32cf0*/  IMAD.MOV.U32 R162, RZ, RZ, R202 ;  /* 0x000000ffffa27224 */ /* 0x000fe200078e00ca */
[----:B------:R-:W2:Y:S01]  /*32d00*/  LDL.LU R199, [R1+0x2070] ;  /* 0x0020700001c77983 */ /* 0x000ea20000300800 */
[----:B------:R-:W-:Y:S02]  /*32d10*/  IMAD.MOV.U32 R163, RZ, RZ, R203 ;  /* 0x000000ffffa37224 */ /* 0x000fe400078e00cb */
[----:B------:R-:W-:Y:S01]  /*32d20*/  IMAD.MOV.U32 R156, RZ, RZ, R6 ;  /* 0x000000ffff9c7224 */ /* 0x000fe200078e0006 */
[----:B------:R-:W3:Y:S01]  /*32d30*/  LDL.LU R202, [R1+0x206c] ;  /* 0x00206c0001ca7983 */ /* 0x000ee20000300800 */
[----:B------:R-:W-:-:S03]  /*32d40*/  IMAD.MOV.U32 R157, RZ, RZ, R7 ;  /* 0x000000ffff9d7224 */ /* 0x000fc600078e0007 */
[----:B------:R-:W3:Y:S01]  /*32d50*/  LDL.LU R203, [R1+0x2068] ;  /* 0x0020680001cb7983 */ /* 0x000ee20000300800 */
[----:B------:R-:W-:-:S03]  /*32d60*/  IMAD.MOV.U32 R158, RZ, RZ, R10 ;  /* 0x000000ffff9e7224 */ /* 0x000fc600078e000a */
[----:B------:R-:W4:Y:S01]  /*32d70*/  LDL.LU R6, [R1+0x2064] ;  /* 0x0020640001067983 */ /* 0x000f220000300800 */
[----:B------:R-:W-:-:S03]  /*32d80*/  IMAD.MOV.U32 R159, RZ, RZ, R18 ;  /* 0x000000ffff9f7224 */ /* 0x000fc600078e0012 */
[----:B------:R-:W4:Y:S04]  /*32d90*/  LDL.LU R7, [R1+0x2060] ;  /* 0x0020600001077983 */ /* 0x000f280000300800 */
[----:B------:R-:W5:Y:S04]  /*32da0*/  LDL.LU R10, [R1+0x205c] ;  /* 0x00205c00010a7983 */ /* 0x000f680000300800 */
[----:B------:R-:W5:Y:S04]  /*32db0*/  LDL.LU R18, [R1+0x2058] ;  /* 0x0020580001127983 */ /* 0x000f680000300800 */
[----:B------:R1:W-:Y:S04]  /*32dc0*/  STL.64 [R1+0x1f18], R54 ;  /* 0x001f183601007387 */ /* 0x0003e80000100a00 */
[----:B------:R1:W-:Y:S02]  /*32dd0*/  STL.64 [R1+0x1f10], R52 ;  /* 0x001f103401007387 */ /* 0x0003e40000100a00 */
[----:B-1----:R-:W-:-:S02]  /*32de0*/  IMAD.MOV.U32 R54, RZ, RZ, R14 ;  /* 0x000000ffff367224 */ /* 0x002fc400078e000e */
[----:B------:R-:W-:Y:S02]  /*32df0*/  IMAD.MOV.U32 R52, RZ, RZ, R19 ;  /* 0x000000ffff347224 */ /* 0x000fe400078e0013 */
[----:B------:R-:W5:Y:S01]  /*32e00*/  LDL.LU R19, [R1+0x2054] ;  /* 0x0020540001137983 */ /* 0x000f620000300800 */
[----:B------:R-:W-:Y:S02]  /*32e10*/  IMAD.MOV.U32 R53, RZ, RZ, R11 ;  /* 0x000000ffff357224 */ /* 0x000fe400078e000b */
[----:B------:R-:W-:Y:S01]  /*32e20*/  IMAD.MOV.U32 R55, RZ, RZ, R15 ;  /* 0x000000ffff377224 */ /* 0x000fe200078e000f */
[----:B------:R-:W5:Y:S04]  /*32e30*/  LDL.LU R11, [R1+0x2050] ;  /* 0x00205000010b7983 */ /* 0x000f680000300800 */
[----:B------:R-:W5:Y:S04]  /*32e40*/  LDL.LU R14, [R1+0x204c] ;  /* 0x00204c00010e7983 */ /* 0x000f680000300800 */
[----:B------:R-:W5:Y:S01]  /*32e50*/  LDL.LU R15, [R1+0x2048] ;  /* 0x00204800010f7983 */ /* 0x000f620000300800 */
[C---:B--2---:R-:W-:Y:S08]  /*32e60*/  HMMA.1688.F32.TF32 R96, R244.reuse, R198, R96 ;  /* 0x000000c6f460723c */ /* 0x044ff00000081060 */
[C---:B---3--:R-:W-:Y:S08]  /*32e70*/  HMMA.1688.F32.TF32 R248, R244.reuse, R202, R248 ;  /* 0x000000caf4f8723c */ /* 0x048ff000000810f8 */
[C---:B----4-:R-:W-:Y:S08]  /*32e80*/  HMMA.1688.F32.TF32 R20, R244.reuse, R6, R20 ;  /* 0x00000006f414723c */ /* 0x050ff00000081014 */
[C---:B-----5:R-:W-:Y:S08]  /*32e90*/  HMMA.1688.F32.TF32 R32, R244.reuse, R18, R32 ;  /* 0x00000012f420723c */ /* 0x060ff00000081020 */
[C---:B------:R-:W-:Y:S08]  /*32ea0*/  HMMA.1688.F32.TF32 R28, R244.reuse, R14, R28 ;  /* 0x0000000ef41c723c */ /* 0x040ff0000008101c */
[----:B------:R-:W-:Y:S08]  /*32eb0*/  HMMA.1688.F32.TF32 R24, R244, R10, R24 ;  /* 0x0000000af418723c */ /* 0x000ff00000081018 */
[----:B------:R-:W-:-:S02]  /*32ec0*/  IMAD.MOV.U32 R189, RZ, RZ, R34 ;  /* 0x000000ffffbd7224 */ /* 0x000fc400078e0022 */
[----:B------:R-:W-:Y:S02]  /*32ed0*/  IMAD.MOV.U32 R188, RZ, RZ, R35 ;  /* 0x000000ffffbc7224 */ /* 0x000fe400078e0023 */
[----:B------:R-:W-:Y:S01]  /*32ee0*/  IMAD.MOV.U32 R193, RZ, RZ, R32 ;  /* 0x000000ffffc17224 */ /* 0x000fe200078e0020 */
[----:B------:R-:W2:Y:S01]  /*32ef0*/  LDL.LU.64 R34, [R1+0x2040] ;  /* 0x0020400001227983 */ /* 0x000ea20000300a00 */
[----:B------:R-:W-:-:S03]  /*32f00*/  IMAD.MOV.U32 R192, RZ, RZ, R33 ;  /* 0x000000ffffc07224 */ /* 0x000fc600078e0021 */
[----:B------:R-:W2:Y:S01]  /*32f10*/  LDL.LU.64 R32, [R1+0x2038] ;  /* 0x0020380001207983 */ /* 0x000ea20000300a00 */
[----:B------:R-:W-:-:S03]  /*32f20*/  IMAD.MOV.U32 R252, RZ, RZ, R31 ;  /* 0x000000fffffc7224 */ /* 0x000fc600078e001f */
[----:B------:R-:W-:Y:S04]  /*32f30*/  STL.64 [R1+0x130], R28 ;  /* 0x0001301c01007387 */ /* 0x000fe80000100a00 */
[----:B------:R1:W-:Y:S04]  /*32f40*/  STL [R1+0x138], R30 ;  /* 0x0001381e01007387 */ /* 0x0003e80000100800 */
[----:B-1----:R-:W3:Y:S04]  /*32f50*/  LDL.LU.64 R30, [R1+0x2030] ;  /* 0x00203000011e7983 */ /* 0x002ee80000300a00 */
[----:B------:R-:W3:Y:S04]  /*32f60*/  LDL.LU.64 R28, [R1+0x2028] ;  /* 0x00202800011c7983 */ /* 0x000ee80000300a00 */
[----:B------:R-:W-:Y:S04]  /*32f70*/  STL [R1+0x1eec], R252 ;  /* 0x001eecfc01007387 */ /* 0x000fe80000100800 */
[----:B------:R-:W-:Y:S04]  /*32f80*/  STL.64 [R1+0xf0], R24 ;  /* 0x0000f01801007387 */ /* 0x000fe80000100a00 */
[----:B------:R1:W-:Y:S04]  /*32f90*/  STL.64 [R1+0xf8], R26 ;  /* 0x0000f81a01007387 */ /* 0x0003e80000100a00 */
[----:B-1----:R-:W4:Y:S04]  /*32fa0*/  LDL.LU.64 R26, [R1+0x2020] ;  /* 0x00202000011a7983 */ /* 0x002f280000300a00 */
        /* <DEDUP_REMOVED lines=10> */
[----:B------:R1:W-:Y:S04]  /*33050*/  STL.64 [R1+0x5f8], R98 ;  /* 0x0005f86201007387 */ /* 0x0003e80000100a00 */
[----:B-1----:R-:W3:Y:S04]  /*33060*/  LDL.LU.64 R98, [R1+0x1ff0] ;  /* 0x001ff00001627983 */ /* 0x002ee80000300a00 */
[----:B------:R-:W3:Y:S01]  /*33070*/  LDL.LU.64 R96, [R1+0x1fe8] ;  /* 0x001fe80001607983 */ /* 0x000ee20000300a00 */
[C---:B------:R-:W-:Y:S11]  /*33080*/  HMMA.1688.F32.TF32 R52, R244.reuse, R154, R52 ;  /* 0x0000009af434723c */ /* 0x040ff60000081034 */
[----:B------:R-:W-:Y:S11]  /*33090*/  @!UPT UIADD3 URZ, URZ, URZ, URZ ;  /* 0x0000003f3f3ff290 */ /* 0x000ff6000fffe03f */
[----:B------:R-:W-:Y:S01]  /*330a0*/  @!UPT UIADD3 URZ, URZ, URZ, URZ ;  /* 0x0000003f3f3ff290 */ /* 0x000fe2000fffe03f */
[----:B------:R-:W-:Y:S04]  /*330b0*/  STL.64 [R1+0x5e0], R52 ;  /* 0x0005e03401007387 */ /* 0x000fe80000100a00 */
[----:B------:R1:W-:Y:S02]  /*330c0*/  STL.64 [R1+0x5e8], R54 ;  /* 0x0005e83601007387 */ /* 0x0003e40000100a00 */
[C---:B-1----:R-:W-:Y:S08]  /*330d0*/  HMMA.1688.F32.TF32 R52, R244.reuse, R150, R160 ;  /* 0x00000096f434723c */ /* 0x042ff000000810a0 */
[C---:B------:R-:W-:Y:S08]  /*330e0*/  HMMA.1688.F32.TF32 R156, R244.reuse, R194, R156 ;  /* 0x000000c2f49c723c */ /* 0x040ff0000008109c */
[C---:B------:R-:W-:Y:S07]  /*330f0*/  HMMA.1688.F32.TF32 R60, R244.reuse, R190, R60 ;  /* 0x000000bef43c723c */ /* 0x040fee000008103c */
[----:B------:R-:W-:Y:S04]  /*33100*/  STL.64 [R1+0x5d0], R52 ;  /* 0x0005d03401007387 */ /* 0x000fe80000100a00 */
[----:B------:R1:W-:Y:S01]  /*33110*/  STL.64 [R1+0x5d8], R54 ;  /* 0x0005d83601007387 */ /* 0x0003e20000100a00 */
[C---:B------:R-:W-:Y:S08]  /*33120*/  HMMA.1688.F32.TF32 R48, R244.reuse, R182, R48 ;  /* 0x000000b6f430723c */ /* 0x040ff00000081030 */
[C---:B-1----:R-:W-:Y:S01]  /*33130*/  HMMA.1688.F32.TF32 R52, R244.reuse, R186, R56 ;  /* 0x000000baf434723c */ /* 0x042fe20000081038 */
[----:B------:R-:W-:Y:S04]  /*33140*/  STL.64 [R1+0x5c0], R156 ;  /* 0x0005c09c01007387 */ /* 0x000fe80000100a00 */
[----:B------:R-:W-:Y:S04]  /*33150*/  STL.64 [R1+0x5c8], R158 ;  /* 0x0005c89e01007387 */ /* 0x000fe80000100a00 */
[----:B------:R-:W-:Y:S04]  /*33160*/  STL.64 [R1+0x5a0], R60 ;  /* 0x0005a03c01007387 */ /* 0x000fe80000100a00 */
[----:B------:R-:W-:Y:S10]  /*33170*/  STL.64 [R1+0x5a8], R62 ;  /* 0x0005a83e01007387 */ /* 0x000ff40000100a00 */
[----:B------:R-:W-:Y:S04]  /*33180*/  STL.64 [R1+0x40], R52 ;  /* 0x0000403401007387 */ /* 0x000fe80000100a00 */
[----:B------:R-:W-:Y:S04]  /*33190*/  STL.64 [R1+0x48], R54 ;  /* 0x0000483601007387 */ /* 0x000fe80000100a00 */
[----:B------:R-:W-:Y:S04]  /*331a0*/  STL.64 [R1+0x30], R48 ;  /* 0x0000303001007387 */ /* 0x000fe80000100a00 */
[----:B------:R5:W-:Y:S02]  /*331b0*/  STL.64 [R1+0x38], R50 ;  /* 0x0000383201007387 */ /* 0x000be40000100a00 */
[C---:B-----5:R-:W-:Y:S08]  /*331c0*/  HMMA.1688.F32.TF32 R48, R244.reuse, R170, R20 ;  /* 0x000000aaf430723c */ /* 0x060ff00000081014 */
[C---:B----4-:R-:W-:Y:S01]  /*331d0*/  HMMA.1688.F32.TF32 R20, R244.reuse, R166, R24 ;  /* 0x000000a6f414723c */ /* 0x050fe20000081018 */
[----:B------:R-:W-:Y:S04]  /*331e0*/  LDS R25, [R3+0x81100] ;  /* 0x0811000003197984 */ /* 0x000fe80000000800 */
[----:B------:R-:W-:Y:S03]  /*331f0*/  LDS R27, [R3+0x81900] ;  /* 0x08190000031b7984 */ /* 0x000fe60000000800 */
[C---:B--2---:R-:W-:Y:S08]  /*33200*/  HMMA.1688.F32.TF32 R52, R244.reuse, R174, R248 ;  /* 0x000000aef434723c */ /* 0x044ff000000810f8 */
[----:B---3--:R-:W-:Y:S11]  /*33210*/  HMMA.1688.F32.TF32 R56, R244, R178, R96 ;  /* 0x000000b2f438723c */ /* 0x008ff60000081060 */
[----:B------:R-:W-:Y:S11]  /*33220*/  @!UPT UIADD3 URZ, URZ, URZ, URZ ;  /* 0x0000003f3f3ff290 */ /* 0x000ff6000fffe03f */
[----:B------:R-:W-:Y:S01]  /*33230*/  @!UPT UIADD3 URZ, URZ, URZ, URZ ;  /* 0x0000003f3f3ff290 */ /* 0x000fe2000fffe03f */
[----:B------:R-:W-:Y:S04]  /*33240*/  STL.64 [R1+0x80], R56 ;  /* 0x0000803801007387 */ /* 0x000fe80000100a00 */
[----:B------:R-:W-:Y:S04]  /*33250*/  STL.64 [R1+0x88], R58 ;  /* 0x0000883a01007387 */ /* 0x000fe80000100a00 */
[----:B------:R-:W-:Y:S04]  /*33260*/  STL.64 [R1+0x70], R52 ;  /* 0x0000703401007387 */ /* 0x000fe80000100a00 */
[----:B------:R-:W-:Y:S04]  /*33270*/  STL.64 [R1+0x78], R54 ;  /* 0x0000783601007387 */ /* 0x000fe80000100a00 */
[----:B------:R-:W2:Y:S04]  /*33280*/  LDL.LU R96, [R1+0x220] ;  /* 0x0002200001607983 */ /* 0x000ea80000300800 */
[----:B------:R-:W-:Y:S04]  /*33290*/  STL.64 [R1+0x60], R48 ;  /* 0x0000603001007387 */ /* 0x000fe80000100a00 */
[----:B------:R-:W-:Y:S04]  /*332a0*/  STL.64 [R1+0x68], R50 ;  /* 0x0000683201007387 */ /* 0x000fe80000100a00 */
[----:B------:R1:W-:Y:S04]  /*332b0*/  STL.64 [R1+0x50], R20 ;  /* 0x0000501401007387 */ /* 0x0003e80000100a00 */
[----:B------:R3:W-:Y:S04]  /*332c0*/  STL.64 [R1+0x58], R22 ;  /* 0x0000581601007387 */ /* 0x0007e80000100a00 */
[----:B------:R-:W2:Y:S04]  /*332d0*/  LDL.LU R97, [R1+0x224] ;  /* 0x0002240001617983 */ /* 0x000ea80000300800 */
[----:B------:R-:W2:Y:S04]  /*332e0*/  LDL.LU R98, [R1+0x228] ;  /* 0x0002280001627983 */ /* 0x000ea80000300800 */
[----:B------:R-:W2:Y:S04]  /*332f0*/  LDL.LU R99, [R1+0x22c] ;  /* 0x00022c0001637983 */ /* 0x000ea80000300800 */
[----:B------:R-:W4:Y:S04]  /*33300*/  LDL.LU R160, [R1+0xa0] ;  /* 0x0000a00001a07983 */ /* 0x000f280000300800 */
[----:B------:R-:W4:Y:S04]  /*33310*/  LDL.LU R161, [R1+0xa4] ;  /* 0x0000a40001a17983 */ /* 0x000f280000300800 */
[----:B------:R-:W4:Y:S04]  /*33320*/  LDL.LU R162, [R1+0xa8] ;  /* 0x0000a80001a27983 */ /* 0x000f280000300800 */
[----:B------:R-:W4:Y:S04]  /*33330*/  LDL.LU R163, [R1+0xac] ;  /* 0x0000ac0001a37983 */ /* 0x000f280000300800 */
[----:B-1----:R-:W5:Y:S04]  /*33340*/  LDL.LU R20, [R1+0xe0] ;  /* 0x0000e00001147983 */ /* 0x002f680000300800 */
[----:B------:R-:W5:Y:S04]  /*33350*/  LDL.LU R21, [R1+0xe4] ;  /* 0x0000e40001157983 */ /* 0x000f680000300800 */
[----:B---3--:R-:W5:Y:S04]  /*33360*/  LDL.LU R22, [R1+0xe8] ;  /* 0x0000e80001167983 */ /* 0x008f680000300800 */
[----:B------:R-:W5:Y:S04]  /*33370*/  LDL.LU R23, [R1+0xec] ;  /* 0x0000ec0001177983 */ /* 0x000f680000300800 */
[----:B------:R-:W3:Y:S04]  /*33380*/  LDL.LU R52, [R1+0xb0] ;  /* 0x0000b00001347983 */ /* 0x000ee80000300800 */
[----:B------:R-:W3:Y:S04]  /*33390*/  LDL.LU R53, [R1+0xb4] ;  /* 0x0000b40001357983 */ /* 0x000ee80000300800 */
[----:B------:R-:W3:Y:S01]  /*333a0*/  LDL.LU R54, [R1+0xb8] ;  /* 0x0000b80001367983 */ /* 0x000ee20000300800 */
        /* <DEDUP_REMOVED lines=18> */
[----:B------:R-:W3:Y:S01]  /*334d0*/  LDL R246, [R1+0x948] ;  /* 0x0009480001f67983 */ /* 0x000ee20000100800 */
[C---:B--2---:R-:W-:Y:S11]  /*334e0*/  HMMA.1688.F32.TF32 R96, R44.reuse, R18, R96 ;  /* 0x000000122c60723c */ /* 0x044ff60000081060 */
[----:B------:R-:W-:Y:S11]  /*334f0*/  @!UPT UIADD3 URZ, URZ, URZ, URZ ;  /* 0x0000003f3f3ff290 */ /* 0x000ff6000fffe03f */
[----:B------:R-:W-:Y:S02]  /*33500*/  @!UPT UIADD3 URZ, URZ, URZ, URZ ;  /* 0x0000003f3f3ff290 */ /* 0x000fe4000fffe03f */
[----:B------:R-:W-:Y:S02]  /*33510*/  IMAD.MOV.U32 R249, RZ, RZ, R96 ;  /* 0x000000fffff97224 */ /* 0x000fe400078e0060 */
[----:B------:R-:W-:Y:S02]  /*33520*/  IMAD.MOV.U32 R248, RZ, RZ, R97 ;  /* 0x000000fffff87224 */ /* 0x000fe400078e0061 */
[----:B------:R-:W-:Y:S02]  /*33530*/  IMAD.MOV.U32 R245, RZ, RZ, R98 ;  /* 0x000000fffff57224 */ /* 0x000fe400078e0062 */
[----:B------:R-:W-:Y:S02]  /*33540*/  IMAD.MOV.U32 R244, RZ, RZ, R99 ;  /* 0x000000fffff47224 */ /* 0x000fe400078e0063 */
[----:B------:R-:W2:Y:S04]  /*33550*/  LDL.LU.64 R98, [R1+0x1fd8] ;  /* 0x001fd80001627983 */ /* 0x000ea80000300a00 */
[----:B------:R-:W2:Y:S04]  /*33560*/  LDL.LU.64 R96, [R1+0x1fd0] ;  /* 0x001fd00001607983 */ /* 0x000ea80000300a00 */
[----:B------:R1:W-:Y:S04]  /*33570*/  STL.64 [R1+0x1f20], R248 ;  /* 0x001f20f801007387 */ /* 0x0003e80000100a00 */
[----:B-1----:R-:W2:Y:S04]  /*33580*/  LDL.LU R248, [R1+0x190] ;  /* 0x0001900001f87983 */ /* 0x002ea80000300800 */
[----:B------:R-:W2:Y:S04]  /*33590*/  LDL.LU R249, [R1+0x194] ;  /* 0x0001940001f97983 */ /* 0x000ea80000300800 */
[----:B------:R-:W2:Y:S04]  /*335a0*/  LDL.LU R250, [R1+0x198] ;  /* 0x0001980001fa7983 */ /* 0x000ea80000300800 */
[----:B------:R-:W2:Y:S01]  /*335b0*/  LDL.LU R251, [R1+0x19c] ;  /* 0x00019c0001fb7983 */ /* 0x000ea20000300800 */
[C---:B----4-:R-:W-:Y:S08]  /*335c0*/  HMMA.1688.F32.TF32 R160, R44.reuse, R202, R160 ;  /* 0x000000ca2ca0723c */ /* 0x050ff000000810a0 */
[C---:B------:R-:W-:Y:S01]  /*335d0*/  HMMA.1688.F32.TF32 R32, R44.reuse, R150, R32 ;  /* 0x000000962c20723c */ /* 0x040fe20000081020 */
[----:B---3--:R-:W-:Y:S04]  /*335e0*/  LDS R24, [R246+0x81100] ;  /* 0x08110000f6187984 */ /* 0x008fe80000000800 */
[----:B------:R-:W1:Y:S03]  /*335f0*/  LDS R26, [R246+0x81900] ;  /* 0x08190000f61a7984 */ /* 0x000e660000000800 */
[----:B--2---:R-:W-:Y:S11]  /*33600*/  HMMA.1688.F32.TF32 R248, R44, R14, R248 ;  /* 0x0000000e2cf8723c */ /* 0x004ff600000810f8 */
[----:B------:R-:W-:Y:S11]  /*33610*/  @!UPT UIADD3 URZ, URZ, URZ, URZ ;  /* 0x0000003f3f3ff290 */ /* 0x000ff6000fffe03f */
[----:B------:R-:W-:Y:S01]  /*33620*/  @!UPT UIADD3 URZ, URZ, URZ, URZ ;  /* 0x0000003f3f3ff290 */ /* 0x000fe2000fffe03f */
[----:B------:R-:W-:Y:S01]  /*33630*/  STL.64 [R1+0x10], R248 ;  /* 0x000010f801007387 */ /* 0x000fe20000100a00 */
[----:B------:R-:W-:-:S03]  /*33640*/  IMAD.MOV.U32 R252, RZ, RZ, R250 ;  /* 0x000000fffffc7224 */ /* 0x000fc600078e00fa */
[----:B------:R5:W-:Y:S02]  /*33650*/  STL [R1+0x1c], R251 ;  /* 0x00001cfb01007387 */ /* 0x000be40000100800 */
[C---:B-----5:R-:W-:Y:S08]  /*33660*/  HMMA.1688.F32.TF32 R248, R44.reuse, R10, R20 ;  /* 0x0000000a2cf8723c */ /* 0x060ff00000081014 */
[C---:B------:R-:W-:Y:S08]  /*33670*/  HMMA.1688.F32.TF32 R20, R44.reuse, R6, R52 ;  /* 0x000000062c14723c */ /* 0x040ff00000081034 */
[----:B------:R-:W-:Y:S01]  /*33680*/  HMMA.1688.F32.TF32 R52, R44, R198, R56 ;  /* 0x000000c62c34723c */ /* 0x000fe20000081038 */
[----:B------:R-:W-:Y:S04]  /*33690*/  LDS R56, [R246+0x81180] ;  /* 0x08118000f6387984 */ /* 0x000fe80000000800 */
[----:B------:R-:W-:Y:S03]  /*336a0*/  LDS R58, [R246+0x81980] ;  /* 0x08198000f63a7984 */ /* 0x000fe60000000800 */
[----:B-1----:R-:W-:Y:S01]  /*336b0*/  HMMA.1688.F32.TF32 R96, R24, R6, R96 ;  /* 0x000000061860723c */ /* 0x002fe20000081060 */
[----:B------:R-:W-:Y:S04]  /*336c0*/  LDS R57, [R3+0x81180] ;  /* 0x0811800003397984 */ /* 0x000fe80000000800 */
[----:B------:R-:W1:Y:S04]  /*336d0*/  LDS R59, [R3+0x81980] ;  /* 0x08198000033b7984 */ /* 0x000e680000000800 */
[----:B------:R-:W-:Y:S04]  /*336e0*/  STL.64 [R1+0x1ef8], R22 ;  /* 0x001ef81601007387 */ /* 0x000fe80000100a00 */
[----:B------:R-:W-:Y:S04]  /*336f0*/  STL.64 [R1], R248 ;  /* 0x000000f801007387 */ /* 0x000fe80000100a00 */
[----:B------:R-:W-:Y:S04]  /*33700*/  STL.64 [R1+0x8], R250 ;  /* 0x000008fa01007387 */ /* 0x000fe80000100a00 */
[----:B------:R2:W-:Y:S02]  /*33710*/  STL.64 [R1+0x1ef0], R20 ;  /* 0x001ef01401007387 */ /* 0x0005e40000100a00 */
[C---:B--2---:R-:W-:Y:S08]  /*33720*/  HMMA.1688.F32.TF32 R20, R44.reuse, R154, R28 ;  /* 0x0000009a2c14723c */ /* 0x044ff0000008101c */
[C---:B------:R-:W-:Y:S01]  /*33730*/  HMMA.1688.F32.TF32 R28, R44.reuse, R194, R36 ;  /* 0x000000c22c1c723c */ /* 0x040fe20000081024 */
[----:B------:R-:W-:Y:S04]  /*33740*/  STL.64 [R1+0x6d0], R160 ;  /* 0x0006d0a001007387 */ /* 0x000fe80000100a00 */
[----:B------:R-:W-:Y:S04]  /*33750*/  STL.64 [R1+0x6d8], R162 ;  /* 0x0006d8a201007387 */ /* 0x000fe80000100a00 */
[----:B------:R-:W-:Y:S04]  /*33760*/  STL.64 [R1+0x6c0], R52 ;  /* 0x0006c03401007387 */ /* 0x000fe80000100a00 */
[----:B------:R-:W-:Y:S04]  /*33770*/  STL.64 [R1+0x6c8], R54 ;  /* 0x0006c83601007387 */ /* 0x000fe80000100a00 */
[----:B------:R-:W-:Y:S04]  /*33780*/  STL.64 [R1+0x6b0], R20 ;  /* 0x0006b01401007387 */ /* 0x000fe80000100a00 */
[----:B------:R2:W-:Y:S04]  /*33790*/  STL.64 [R1+0x6b8], R22 ;  /* 0x0006b81601007387 */ /* 0x0005e80000100a00 */
[----:B------:R-:W-:Y:S04]  /*337a0*/  STL.64 [R1+0x6a0], R32 ;  /* 0x0006a02001007387 */ /* 0x000fe80000100a00 */
[----:B------:R3:W-:Y:S01]  /*337b0*/  STL.64 [R1+0x6a8], R34 ;  /* 0x0006a82201007387 */ /* 0x0007e20000100a00 */
[C---:B--2---:R-:W-:Y:S03]  /*337c0*/  HMMA.1688.F32.TF32 R20, R44.reuse, R190, R40 ;  /* 0x000000be2c14723c */ /* 0x044fe60000081028 */
[----:B------:R-:W-:Y:S04]  /*337d0*/  STL.64 [R1+0x690], R28 ;  /* 0x0006901c01007387 */ /* 0x000fe80000100a00 */
[----:B------:R2:W-:Y:S01]  /*337e0*/  STL.64 [R1+0x698], R30 ;  /* 0x0006981e01007387 */ /* 0x0005e20000100a00 */
[C---:B---3--:R-:W-:Y:S08]  /*337f0*/  HMMA.1688.F32.TF32 R32, R44.reuse, R186, R64 ;  /* 0x000000ba2c20723c */ /* 0x048ff00000081040 */
[C---:B--2---:R-:W-:Y:S07]  /*33800*/  HMMA.1688.F32.TF32 R28, R44.reuse, R182, R76 ;  /* 0x000000b62c1c723c */ /* 0x044fee000008104c */
        /* <DEDUP_REMOVED lines=12> */
[----:B------:R-:W-:Y:S01]  /*338d0*/  STL.64 [R1+0x648], R34 ;  /* 0x0006482201007387 */ /* 0x000fe20000100a00 */
[----:B--2---:R-:W-:Y:S03]  /*338e0*/  HMMA.1688.F32.TF32 R20, R44, R166, R92 ;  /* 0x000000a62c14723c */ /* 0x004fe6000008105c */
[----:B------:R-:W-:Y:S04]  /*338f0*/  STL.64 [R1+0x630], R28 ;  /* 0x0006301c01007387 */ /* 0x000fe80000100a00 */
[----:B------:R2:W-:Y:S02]  /*33900*/  STL.64 [R1+0x638], R30 ;  /* 0x0006381e01007387 */ /* 0x0005e40000100a00 */
[C---:B--2---:R-:W-:Y:S11]  /*33910*/  HMMA.1688.F32.TF32 R28, R24.reuse, R18, R156 ;  /* 0x00000012181c723c */ /* 0x044ff6000008109c */
[----:B------:R-:W-:Y:S03]  /*33920*/  @!UPT UIADD3 URZ, URZ, URZ, URZ ;  /* 0x0000003f3f3ff290 */ /* 0x000fe6000fffe03f */
[----:B------:R-:W-:Y:S01]  /*33930*/  STL.64 [R1+0x610], R20 ;  /* 0x0006101401007387 */ /* 0x000fe20000100a00 */
[C---:B------:R-:W-:Y:S03]  /*33940*/  HMMA.1688.F32.TF32 R32, R24.reuse, R14, R60 ;  /* 0x0000000e1820723c */ /* 0x040fe6000008103c */
[----:B------:R2:W-:Y:S05]  /*33950*/  STL.64 [R1+0x618], R22 ;  /* 0x0006181601007387 */ /* 0x0005ea0000100a00 */
[C---:B------:R-:W-:Y:S01]  /*33960*/  HMMA.1688.F32.TF32 R36, R24.reuse, R10, R48 ;  /* 0x0000000a1824723c */ /* 0x040fe20000081030 */
[----:B------:R-:W-:Y:S07]  /*33970*/  STL.64 [R1+0x1f08], R30 ;  /* 0x001f081e01007387 */ /* 0x000fee0000100a00 */
[C---:B--2---:R-:W-:Y:S01]  /*33980*/  HMMA.1688.F32.TF32 R20, R24.reuse, R198, R104 ;  /* 0x000000c61814723c */ /* 0x044fe20000081068 */
[----:B------:R2:W-:Y:S07]  /*33990*/  STL.64 [R1+0x1f00], R28 ;  /* 0x001f001c01007387 */ /* 0x0005ee0000100a00 */
[----:B--2---:R-:W-:Y:S01]  /*339a0*/  HMMA.1688.F32.TF32 R28, R24, R202, R100 ;  /* 0x000000ca181c723c */ /* 0x004fe20000081064 */
[----:B------:R-:W-:Y:S04]  /*339b0*/  STL.64 [R1+0x1f30], R34 ;  /* 0x001f302201007387 */ /* 0x000fe80000100a00 */
[----:B------:R-:W-:Y:S04]  /*339c0*/  STL.64 [R1+0x1f28], R32 ;  /* 0x001f282001007387 */ /* 0x000fe80000100a00 */
[----:B------:R-:W-:Y:S04]  /*339d0*/  STL.64 [R1+0x1f40], R38 ;  /* 0x001f402601007387 */ /* 0x000fe80000100a00 */
[----:B------:R-:W-:Y:S04]  /*339e0*/  STL.64 [R1+0x1f38], R36 ;  /* 0x001f382401007387 */ /* 0x000fe80000100a00 */
[----:B------:R-:W-:Y:S01]  /*339f0*/  STL.64 [R1+0x1f50], R98 ;  /* 0x001f506201007387 */ /* 0x000fe20000100a00 */
[----:B------:R-:W-:-:S03]  /*33a00*/  IMAD.MOV.U32 R148, RZ, RZ, R20 ;  /* 0x000000ffff947224 */ /* 0x000fc600078e0014 */
[----:B------:R-:W-:Y:S01]  /*33a10*/  STL.64 [R1+0x1f48], R96 ;  /* 0x001f486001007387 */ /* 0x000fe20000100a00 */
[----:B------:R-:W-:-:S03]  /*33a20*/  IMAD.MOV.U32 R149, RZ, RZ, R21 ;  /* 0x000000ffff957224 */ /* 0x000fc600078e0015 */
[----:B------:R-:W-:Y:S04]  /*33a30*/  STL.64 [R1+0x790], R28 ;  /* 0x0007901c01007387 */ /* 0x000fe80000100a00 */
[----:B------:R-:W-:Y:S04]  /*33a40*/  STL.64 [R1+0x798], R30 ;  /* 0x0007981e01007387 */ /* 0x000fe80000100a00 */
[----:B------:R2:W-:Y:S02]  /*33a50*/  STL.64 [R1+0x788], R22 ;  /* 0x0007881601007387 */ /* 0x0005e40000100a00 */
[C---:B--2---:R-:W-:Y:S02]  /*33a60*/  HMMA.1688.F32.TF32 R20, R24.reuse, R154, R108 ;  /* 0x0000009a1814723c */ /* 0x044fe4000008106c */
[----:B------:R-:W-:Y:S04]  /*33a70*/  STL [R1+0x1dec], R149 ;  /* 0x001dec9501007387 */ /* 0x000fe80000100800 */
[----:B------:R-:W-:Y:S02]  /*33a80*/  STL [R1+0x1de8], R148 ;  /* 0x001de89401007387 */ /* 0x000fe40000100800 */
[C---:B------:R-:W-:Y:S11]  /*33a90*/  HMMA.1688.F32.TF32 R28, R24.reuse, R150, R112 ;  /* 0x00000096181c723c */ /* 0x040ff60000081070 */
[----:B------:R-:W-:Y:S04]  /*33aa0*/  @!UPT UIADD3 URZ, URZ, URZ, URZ ;  /* 0x0000003f3f3ff290 */ /* 0x000fe8000fffe03f */
[----:B------:R2:W-:Y:S01]  /*33ab0*/  STL.64 [R1+0x778], R22 ;  /* 0x0007781601007387 */ /* 0x0005e20000100a00 */
[----:B------:R-:W-:Y:S02]  /*33ac0*/  IMAD.MOV.U32 R152, RZ, RZ, R20 ;  /* 0x000000ffff987224 */ /* 0x000fe400078e0014 */
[----:B------:R-:W-:Y:S02]  /*33ad0*/  IMAD.MOV.U32 R153, RZ, RZ, R21 ;  /* 0x000000ffff997224 */ /* 0x000fe400078e0015 */
[----:B--2---:R-:W-:Y:S03]  /*33ae0*/  HMMA.1688.F32.TF32 R20, R24, R194, R116 ;  /* 0x000000c21814723c */ /* 0x004fe60000081074 */
[----:B------:R2:W-:Y:S04]  /*33af0*/  STL [R1+0x1e00], R153 ;  /* 0x001e009901007387 */ /* 0x0005e80000100800 */
[----:B------:R3:W-:Y:S04]  /*33b00*/  STL [R1+0x1dfc], R152 ;  /* 0x001dfc9801007387 */ /* 0x0007e80000100800 */
[----:B------:R-:W-:Y:S04]  /*33b10*/  STL.64 [R1+0x760], R28 ;  /* 0x0007601c01007387 */ /* 0x000fe80000100a00 */
[----:B------:R-:W-:Y:S08]  /*33b20*/  STL.64 [R1+0x768], R30 ;  /* 0x0007681e01007387 */ /* 0x000ff00000100a00 */
[----:B------:R-:W-:Y:S01]  /*33b30*/  STL [R1+0x750], R20 ;  /* 0x0007501401007387 */ /* 0x000fe20000100800 */
[----:B--2---:R-:W-:-:S02]  /*33b40*/  IMAD.MOV.U32 R153, RZ, RZ, R21 ;  /* 0x000000ffff997224 */ /* 0x004fc400078e0015 */
[----:B---3--:R-:W-:Y:S01]  /*33b50*/  IMAD.MOV.U32 R152, RZ, RZ, R22 ;  /* 0x000000ffff987224 */ /* 0x008fe200078e0016 */
[----:B------:R2:W-:Y:S02]  /*33b60*/  STL [R1+0x75c], R23 ;  /* 0x00075c1701007387 */ /* 0x0005e40000100800 */
[C---:B--2---:R-:W-:Y:S02]  /*33b70*/  HMMA.1688.F32.TF32 R20, R24.reuse, R190, R120 ;  /* 0x000000be1814723c */ /* 0x044fe40000081078 */
[----:B------:R-:W-:Y:S04]  /*33b80*/  STL [R1+0x1e08], R153 ;  /* 0x001e089901007387 */ /* 0x000fe80000100800 */
[----:B------:R-:W-:Y:S11]  /*33b90*/  STL [R1+0x1e04], R152 ;  /* 0x001e049801007387 */ /* 0x000ff60000100800 */
[----:B------:R-:W-:Y:S06]  /*33ba0*/  @!UPT UIADD3 URZ, URZ, URZ, URZ ;  /* 0x0000003f3f3ff290 */ /* 0x000fec000fffe03f */
[----:B------:R2:W-:Y:S01]  /*33bb0*/  STL.64 [R1+0x748], R22 ;  /* 0x0007481601007387 */ /* 0x0005e20000100a00 */
[----:B------:R-:W-:Y:S02]  /*33bc0*/  IMAD.MOV.U32 R164, RZ, RZ, R20 ;  /* 0x000000ffffa47224 */ /* 0x000fe400078e0014 */
[----:B------:R-:W-:Y:S02]  /*33bd0*/  IMAD.MOV.U32 R165, RZ, RZ, R21 ;  /* 0x000000ffffa57224 */ /* 0x000fe400078e0015 */
[C---:B--2---:R-:W-:Y:S03]  /*33be0*/  HMMA.1688.F32.TF32 R20, R24.reuse, R186, R124 ;  /* 0x000000ba1814723c */ /* 0x044fe6000008107c */
[----:B------:R-:W-:Y:S04]  /*33bf0*/  STL [R1+0x1df0], R165 ;  /* 0x001df0a501007387 */ /* 0x000fe80000100800 */
[----:B------:R-:W-:Y:S11]  /*33c00*/  STL [R1+0x1de4], R164 ;  /* 0x001de4a401007387 */ /* 0x000ff60000100800 */
[----:B------:R-:W-:Y:S05]  /*33c10*/  @!UPT UIADD3 URZ, URZ, URZ, URZ ;  /* 0x0000003f3f3ff290 */ /* 0x000fea000fffe03f */
[----:B------:R2:W-:Y:S01]  /*33c20*/  STL.64 [R1+0x738], R22 ;  /* 0x0007381601007387 */ /* 0x0005e20000100a00 */
[----:B------:R-:W-:Y:S02]  /*33c30*/  IMAD.MOV.U32 R168, RZ, RZ, R20 ;  /* 0x000000ffffa87224 */ /* 0x000fe400078e0014 */
[----:B------:R-:W-:Y:S02]  /*33c40*/  IMAD.MOV.U32 R169, RZ, RZ, R21 ;  /* 0x000000ffffa97224 */ /* 0x000fe400078e0015 */
[C---:B--2---:R-:W-:Y:S03]  /*33c50*/  HMMA.1688.F32.TF32 R20, R24.reuse, R182, R128 ;  /* 0x000000b61814723c */ /* 0x044fe60000081080 */
[----:B------:R-:W-:Y:S04]  /*33c60*/  STL [R1+0x1e10], R169 ;  /* 0x001e10a901007387 */ /* 0x000fe80000100800 */
[----:B------:R-:W-:Y:S04]  /*33c70*/  STL [R1+0x1e0c], R168 ;  /* 0x001e0ca801007387 */ /* 0x000fe80000100800 */
[----:B------:R-:W2:Y:S11]  /*33c80*/  LDL R247, [R1+0x940] ;  /* 0x0009400001f77983 */ /* 0x000eb60000100800 */
[----:B------:R-:W-:Y:S02]  /*33c90*/  @!UPT UIADD3 URZ, URZ, URZ, URZ ;  /* 0x0000003f3f3ff290 */ /* 0x000fe4000fffe03f */
[----:B------:R-:W-:Y:S02]  /*33ca0*/  IMAD.MOV.U32 R172, RZ, RZ, R20 ;  /* 0x000000ffffac7224 */ /* 0x000fe400078e0014 */
[----:B------:R-:W-:Y:S02]  /*33cb0*/  IMAD.MOV.U32 R173, RZ, RZ, R21 ;  /* 0x000000ffffad7224 */ /* 0x000fe400078e0015 */
[----:B------:R-:W-:Y:S02]  /*33cc0*/  IMAD.MOV.U32 R153, RZ, RZ, R22 ;  /* 0x000000ffff997224 */ /* 0x000fe400078e0016 */
[----:B------:R-:W-:Y:S02]  /*33cd0*/  IMAD.MOV.U32 R152, RZ, RZ, R23 ;  /* 0x000000ffff987224 */ /* 0x000fe400078e0017 */
[----:B------:R-:W-:Y:S03]  /*33ce0*/  HMMA.1688.F32.TF32 R20, R24, R178, R132 ;  /* 0x000000b21814723c */ /* 0x000fe60000081084 */
[----:B------:R-:W-:Y:S04]  /*33cf0*/  STL [R1+0x1e20], R152 ;  /* 0x001e209801007387 */ /* 0x000fe80000100800 */
[----:B------:R-:W-:Y:S04]  /*33d00*/  STL [R1+0x1e1c], R153 ;  /* 0x001e1c9901007387 */ /* 0x000fe80000100800 */
[----:B------:R-:W-:Y:S04]  /*33d10*/  STL [R1+0x1e18], R173 ;  /* 0x001e18ad01007387 */ /* 0x000fe80000100800 */
[----:B------:R-:W-:Y:S08]  /*33d20*/  STL [R1+0x1e14], R172 ;  /* 0x001e14ac01007387 */ /* 0x000ff00000100800 */
[----:B------:R3:W-:Y:S01]  /*33d30*/  STL.64 [R1+0x718], R22 ;  /* 0x0007181601007387 */ /* 0x0007e20000100a00 */
[----:B------:R-:W-:-:S02]  /*33d40*/  IMAD.MOV.U32 R176, RZ, RZ, R20 ;  /* 0x000000ffffb07224 */ /* 0x000fc400078e0014 */
[----:B------:R-:W-:Y:S02]  /*33d50*/  IMAD.MOV.U32 R177, RZ, RZ, R21 ;  /* 0x000000ffffb17224 */ /* 0x000fe400078e0015 */
[----:B---3--:R-:W-:Y:S03]  /*33d60*/  HMMA.1688.F32.TF32 R20, R24, R174, R136 ;  /* 0x000000ae1814723c */ /* 0x008fe60000081088 */
[----:B------:R-:W-:Y:S04]  /*33d70*/  STL [R1+0x1df8], R177 ;  /* 0x001df8b101007387 */ /* 0x000fe80000100800 */
[----:B------:R-:W-:Y:S01]  /*33d80*/  STL [R1+0x1df4], R176 ;  /* 0x001df4b001007387 */ /* 0x000fe20000100800 */
[----:B------:R-:W-:Y:S11]  /*33d90*/  IMAD.MOV.U32 R51, RZ, RZ, R0 ;  /* 0x000000ffff337224 */ /* 0x000ff600078e0000 */
[----:B------:R-:W-:Y:S04]  /*33da0*/  @!UPT UIADD3 URZ, URZ, URZ, URZ ;  /* 0x0000003f3f3ff290 */ /* 0x000fe8000fffe03f */
[----:B------:R3:W-:Y:S04]  /*33db0*/  STL.64 [R1+0x708], R22 ;  /* 0x0007081601007387 */ /* 0x0007e80000100a00 */
[----:B------:R-:W4:Y:S04]  /*33dc0*/  LDL.LU R48, [R1+0x110] ;  /* 0x0001100001307983 */ /* 0x000f280000300800 */
[----:B------:R-:W4:Y:S04]  /*33dd0*/  LDL.LU R49, [R1+0x114] ;  /* 0x0001140001317983 */ /* 0x000f280000300800 */
[----:B------:R-:W4:Y:S04]  /*33de0*/  LDL.LU R50, [R1+0x118] ;  /* 0x0001180001327983 */ /* 0x000f280000300800 */
[----:B------:R-:W5:Y:S04]  /*33df0*/  LDL.LU R0, [R1+0x1fcc] ;  /* 0x001fcc0001007983 */ /* 0x000f680000300800 */
        /* <DEDUP_REMOVED lines=10> */
[----:B------:R-:W4:Y:S01]  /*33ea0*/  LDL.LU R62, [R1+0x178] ;  /* 0x00017800013e7983 */ /* 0x000f220000300800 */
[----:B------:R-:W-:-:S02]  /*33eb0*/  IMAD.MOV.U32 R180, RZ, RZ, R20 ;  /* 0x000000ffffb47224 */ /* 0x000fc400078e0014 */
[----:B------:R-:W-:Y:S02]  /*33ec0*/  IMAD.MOV.U32 R181, RZ, RZ, R21 ;  /* 0x000000ffffb57224 */ /* 0x000fe400078e0015 */
[C---:B---3--:R-:W-:Y:S11]  /*33ed0*/  HMMA.1688.F32.TF32 R20, R24.reuse, R170, R140 ;  /* 0x000000aa1814723c */ /* 0x048ff6000008108c */
[----:B------:R-:W-:Y:S11]  /*33ee0*/  @!UPT UIADD3 URZ, URZ, URZ, URZ ;  /* 0x0000003f3f3ff290 */ /* 0x000ff6000fffe03f */
[----:B------:R-:W-:Y:S02]  /*33ef0*/  @!UPT UIADD3 URZ, URZ, URZ, URZ ;  /* 0x0000003f3f3ff290 */ /* 0x000fe4000fffe03f */
[----:B------:R-:W-:Y:S02]  /*33f00*/  IMAD.MOV.U32 R184, RZ, RZ, R20 ;  /* 0x000000ffffb87224 */ /* 0x000fe400078e0014 */
[----:B------:R-:W-:Y:S02]  /*33f10*/  IMAD.MOV.U32 R185, RZ, RZ, R21 ;  /* 0x000000ffffb97224 */ /* 0x000fe400078e0015 */
[----:B------:R-:W-:Y:S02]  /*33f20*/  IMAD.MOV.U32 R169, RZ, RZ, R22 ;  /* 0x000000ffffa97224 */ /* 0x000fe400078e0016 */
[----:B------:R-:W-:Y:S02]  /*33f30*/  IMAD.MOV.U32 R168, RZ, RZ, R23 ;  /* 0x000000ffffa87224 */ /* 0x000fe400078e0017 */
[----:B------:R-:W-:Y:S11]  /*33f40*/  HMMA.1688.F32.TF32 R20, R24, R166, R144 ;  /* 0x000000a61814723c */ /* 0x000ff60000081090 */
[----:B------:R-:W-:Y:S11]  /*33f50*/  @!UPT UIADD3 URZ, URZ, URZ, URZ ;  /* 0x0000003f3f3ff290 */ /* 0x000ff6000fffe03f */
[----:B------:R-:W-:Y:S02]  /*33f60*/  @!UPT UIADD3 URZ, URZ, URZ, URZ ;  /* 0x0000003f3f3ff290 */ /* 0x000fe4000fffe03f */
[----:B------:R-:W-:Y:S02]  /*33f70*/  IMAD.MOV.U32 R172, RZ, RZ, R23 ;  /* 0x000000ffffac7224 */ /* 0x000fe400078e0017 */
[----:B------:R-:W-:Y:S02]  /*33f80*/  IMAD.MOV.U32 R173, RZ, RZ, R22 ;  /* 0x000000ffffad7224 */ /* 0x000fe400078e0016 */
[----:B------:R-:W-:Y:S02]  /*33f90*/  IMAD.MOV.U32 R153, RZ, RZ, R21 ;  /* 0x000000ffff997224 */ /* 0x000fe400078e0015 */
[----:B------:R-:W-:Y:S02]  /*33fa0*/  IMAD.MOV.U32 R152, RZ, RZ, R20 ;  /* 0x000000ffff987224 */ /* 0x000fe400078e0014 */
[C---:B-1----:R-:W-:Y:S11]  /*33fb0*/  HMMA.1688.F32.TF32 R20, R56.reuse, R198, R68 ;  /* 0x000000c63814723c */ /* 0x042ff60000081044 */
[----:B------:R-:W-:Y:S11]  /*33fc0*/  @!UPT UIADD3 URZ, URZ, URZ, URZ ;  /* 0x0000003f3f3ff290 */ /* 0x000ff6000fffe03f */
[----:B------:R-:W-:Y:S02]  /*33fd0*/  @!UPT UIADD3 URZ, URZ, URZ, URZ ;  /* 0x0000003f3f3ff290 */ /* 0x000fe4000fffe03f */
[----:B------:R-:W-:Y:S02]  /*33fe0*/  IMAD.MOV.U32 R196, RZ, RZ, R20 ;  /* 0x000000ffffc47224 */ /* 0x000fe400078e0014 */
[----:B------:R-:W-:Y:S01]  /*33ff0*/  IMAD.MOV.U32 R197, RZ, RZ, R21 ;  /* 0x000000ffffc57224 */ /* 0x000fe200078e0015 */
[----:B------:R-:W-:Y:S01]  /*34000*/  HMMA.1688.F32.TF32 R28, R56, R190, R220 ;  /* 0x000000be381c723c */ /* 0x000fe200000810dc */
[----:B--2---:R-:W-:Y:S04]  /*34010*/  LDS R76, [R247+0x81000] ;  /* 0x08100000f74c7984 */ /* 0x004fe80000000800 */
[----:B------:R-:W-:Y:S01]  /*34020*/  LDS R78, [R247+0x81800] ;  /* 0x08180000f74e7984 */ /* 0x000fe20000000800 */
[----:B-----5:R-:W-:-:S03]  /*34030*/  IMAD.MOV.U32 R63, RZ, RZ, R0 ;  /* 0x000000ffff3f7224 */ /* 0x020fc600078e0000 */
[----:B------:R-:W2:Y:S01]  /*34040*/  LDL.LU R0, [R1+0x1fc8] ;  /* 0x001fc80001007983 */ /* 0x000ea20000300800 */
[C---:B----4-:R-:W-:Y:S03]  /*34050*/  HMMA.1688.F32.TF32 R24, R56.reuse, R18, R160 ;  /* 0x000000123818723c */ /* 0x050fe600000810a0 */
[----:B------:R-:W-:Y:S04]  /*34060*/  STL [R1+0x1e28], R181 ;  /* 0x001e28b501007387 */ /* 0x000fe80000100800 */
[----:B------:R-:W-:Y:S04]  /*34070*/  STL [R1+0x1e24], R180 ;  /* 0x001e24b401007387 */ /* 0x000fe80000100800 */
[----:B------:R-:W-:Y:S04]  /*34080*/  STL [R1+0x1e38], R168 ;  /* 0x001e38a801007387 */ /* 0x000fe80000100800 */
[----:B------:R-:W-:Y:S04]  /*34090*/  STL [R1+0x1e34], R169 ;  /* 0x001e34a901007387 */ /* 0x000fe80000100800 */
[----:B------:R-:W-:Y:S01]  /*340a0*/  STL [R1+0x1e30], R185 ;  /* 0x001e30b901007387 */ /* 0x000fe20000100800 */
[C---:B------:R-:W-:Y:S03]  /*340b0*/  HMMA.1688.F32.TF32 R40, R56.reuse, R14, R156 ;  /* 0x0000000e3828723c */ /* 0x040fe6000008109c */
[----:B------:R-:W-:Y:S04]  /*340c0*/  STL [R1+0x1e2c], R184 ;  /* 0x001e2cb801007387 */ /* 0x000fe80000100800 */
[----:B------:R-:W-:Y:S04]  /*340d0*/  STL [R1+0x1e48], R172 ;  /* 0x001e48ac01007387 */ /* 0x000fe80000100800 */
[----:B------:R-:W-:Y:S01]  /*340e0*/  STL [R1+0x1e44], R173 ;  /* 0x001e44ad01007387 */ /* 0x000fe20000100800 */
[C---:B------:R-:W-:Y:S03]  /*340f0*/  HMMA.1688.F32.TF32 R44, R56.reuse, R10, R60 ;  /* 0x0000000a382c723c */ /* 0x040fe6000008103c */
[----:B------:R-:W-:Y:S04]  /*34100*/  STL [R1+0x1e40], R153 ;  /* 0x001e409901007387 */ /* 0x000fe80000100800 */
[----:B------:R-:W-:Y:S04]  /*34110*/  STL [R1+0x1e3c], R152 ;  /* 0x001e3c9801007387 */ /* 0x000fe80000100800 */
[----:B------:R-:W-:Y:S04]  /*34120*/  STL.64 [R1+0x1f60], R26 ;  /* 0x001f601a01007387 */ /* 0x000fe80000100a00 */
[----:B------:R1:W-:Y:S04]  /*34130*/  STL.64 [R1+0x1f58], R24 ;  /* 0x001f581801007387 */ /* 0x0003e80000100a00 */
[----:B------:R-:W-:Y:S04]  /*34140*/  LDS R60, [R247+0x81080] ;  /* 0x08108000f73c7984 */ /* 0x000fe80000000800 */
[----:B------:R-:W-:Y:S01]  /*34150*/  LDS R62, [R247+0x81880] ;  /* 0x08188000f73e7984 */ /* 0x000fe20000000800 */
[C---:B-1----:R-:W-:Y:S03]  /*34160*/  HMMA.1688.F32.TF32 R24, R56.reuse, R202, R72 ;  /* 0x000000ca3818723c */ /* 0x042fe60000081048 */
[----:B------:R-:W-:Y:S04]  /*34170*/  STL.64 [R1+0x1f70], R42 ;  /* 0x001f702a01007387 */ /* 0x000fe80000100a00 */
[----:B------:R-:W-:Y:S04]  /*34180*/  STL.64 [R1+0x1f68], R40 ;  /* 0x001f682801007387 */ /* 0x000fe80000100a00 */
[----:B------:R-:W-:Y:S04]  /*34190*/  STL.64 [R1+0x1f80], R46 ;  /* 0x001f802e01007387 */ /* 0x000fe80000100a00 */
[----:B------:R-:W-:Y:S08]  /*341a0*/  STL.64 [R1+0x1f78], R44 ;  /* 0x001f782c01007387 */ /* 0x000ff00000100a00 */
[----:B------:R-:W-:Y:S04]  /*341b0*/  STL.64 [R1+0x890], R24 ;  /* 0x0008901801007387 */ /* 0x000fe80000100a00 */
[----:B------:R-:W-:Y:S04]  /*341c0*/  STL.64 [R1+0x898], R26 ;  /* 0x0008981a01007387 */ /* 0x000fe80000100a00 */
[----:B------:R1:W-:Y:S02]  /*341d0*/  STL.64 [R1+0x888], R22 ;  /* 0x0008881601007387 */ /* 0x0003e40000100a00 */
[C---:B-1----:R-:W-:Y:S02]  /*341e0*/  HMMA.1688.F32.TF32 R20, R56.reuse, R154, R208 ;  /* 0x0000009a3814723c */ /* 0x042fe400000810d0 */
[----:B------:R-:W-:Y:S04]  /*341f0*/  STL [R1+0x1d98], R197 ;  /* 0x001d98c501007387 */ /* 0x000fe80000100800 */
[----:B------:R-:W-:Y:S02]  /*34200*/  STL [R1+0x1d94], R196 ;  /* 0x001d94c401007387 */ /* 0x000fe40000100800 */
[C---:B------:R-:W-:Y:S11]  /*34210*/  HMMA.1688.F32.TF32 R24, R56.reuse, R150, R212 ;  /* 0x000000963818723c */ /* 0x040ff600000810d4 */
[----:B------:R-:W-:Y:S04]  /*34220*/  @!UPT UIADD3 URZ, URZ, URZ, URZ ;  /* 0x0000003f3f3ff290 */ /* 0x000fe8000fffe03f */
[----:B------:R1:W-:Y:S01]  /*34230*/  STL.64 [R1+0x878], R22 ;  /* 0x0008781601007387 */ /* 0x0003e20000100a00 */
[----:B------:R-:W-:Y:S02]  /*34240*/  IMAD.MOV.U32 R200, RZ, RZ, R20 ;  /* 0x000000ffffc87224 */ /* 0x000fe400078e0014 */
[----:B------:R-:W-:Y:S02]  /*34250*/  IMAD.MOV.U32 R201, RZ, RZ, R21 ;  /* 0x000000ffffc97224 */ /* 0x000fe400078e0015 */
[C---:B-1----:R-:W-:Y:S03]  /*34260*/  HMMA.1688.F32.TF32 R20, R56.reuse, R194, R216 ;  /* 0x000000c23814723c */ /* 0x042fe600000810d8 */
[----:B------:R1:W-:Y:S04]  /*34270*/  STL [R1+0x1d9c], R201 ;  /* 0x001d9cc901007387 */ /* 0x0003e80000100800 */
[----:B------:R-:W-:Y:S04]  /*34280*/  STL [R1+0x1d90], R200 ;  /* 0x001d90c801007387 */ /* 0x000fe80000100800 */
[----:B------:R-:W-:Y:S04]  /*34290*/  STL.64 [R1+0x860], R24 ;  /* 0x0008601801007387 */ /* 0x000fe80000100a00 */
[----:B------:R3:W-:Y:S09]  /*342a0*/  STL.64 [R1+0x868], R26 ;  /* 0x0008681a01007387 */ /* 0x0007f20000100a00 */
[----:B-1----:R-:W-:Y:S01]  /*342b0*/  IMAD.MOV.U32 R201, RZ, RZ, R20 ;  /* 0x000000ffffc97224 */ /* 0x002fe200078e0014 */
[----:B---3--:R-:W-:Y:S01]  /*342c0*/  HMMA.1688.F32.TF32 R24, R56, R186, R224 ;  /* 0x000000ba3818723c */ /* 0x008fe200000810e0 */
[----:B------:R-:W-:-:S02]  /*342d0*/  IMAD.MOV.U32 R197, RZ, RZ, R21 ;  /* 0x000000ffffc57224 */ /* 0x000fc400078e0015 */
[----:B------:R-:W-:Y:S02]  /*342e0*/  IMAD.MOV.U32 R196, RZ, RZ, R22 ;  /* 0x000000ffffc47224 */ /* 0x000fe400078e0016 */
[----:B------:R-:W-:-:S03]  /*342f0*/  IMAD.MOV.U32 R200, RZ, RZ, R23 ;  /* 0x000000ffffc87224 */ /* 0x000fc600078e0017 */
[----:B------:R-:W-:Y:S01]  /*34300*/  HMMA.1688.F32.TF32 R20, R56, R182, R228 ;  /* 0x000000b63814723c */ /* 0x000fe200000810e4 */
[----:B------:R-:W-:Y:S04]  /*34310*/  STL [R1+0x1dac], R201 ;  /* 0x001dacc901007387 */ /* 0x000fe80000100800 */
[----:B------:R-:W-:Y:S04]  /*34320*/  STL [R1+0x1da8], R197 ;  /* 0x001da8c501007387 */ /* 0x000fe80000100800 */
[----:B------:R1:W-:Y:S04]  /*34330*/  STL [R1+0x1da4], R196 ;  /* 0x001da4c401007387 */ /* 0x0003e80000100800 */
[----:B------:R3:W-:Y:S04]  /*34340*/  STL [R1+0x1da0], R200 ;  /* 0x001da0c801007387 */ /* 0x0007e80000100800 */
[----:B------:R-:W-:Y:S04]  /*34350*/  STL.64 [R1+0x840], R28 ;  /* 0x0008401c01007387 */ /* 0x000fe80000100a00 */
[----:B------:R-:W-:Y:S04]  /*34360*/  STL.64 [R1+0x848], R30 ;  /* 0x0008481e01007387 */ /* 0x000fe80000100a00 */
[----:B------:R-:W-:Y:S01]  /*34370*/  STL.64 [R1+0x830], R24 ;  /* 0x0008301801007387 */ /* 0x000fe20000100a00 */
[----:B-1----:R-:W-:-:S02]  /*34380*/  IMAD.MOV.U32 R196, RZ, RZ, R20 ;  /* 0x000000ffffc47224 */ /* 0x002fc400078e0014 */
[----:B---3--:R-:W-:Y:S01]  /*34390*/  IMAD.MOV.U32 R200, RZ, RZ, R21 ;  /* 0x000000ffffc87224 */ /* 0x008fe200078e0015 */
[----:B------:R-:W-:Y:S04]  /*343a0*/  STL.64 [R1+0x838], R26 ;  /* 0x0008381a01007387 */ /* 0x000fe80000100a00 */
[----:B------:R1:W-:Y:S02]  /*343b0*/  STL.64 [R1+0x828], R22 ;  /* 0x0008281601007387 */ /* 0x0003e40000100a00 */
[C---:B-1----:R-:W-:Y:S02]  /*343c0*/  HMMA.1688.F32.TF32 R20, R56.reuse, R178, R232 ;  /* 0x000000b23814723c */ /* 0x042fe400000810e8 */
[----:B------:R-:W-:Y:S04]  /*343d0*/  STL [R1+0x1db4], R196 ;  /* 0x001db4c401007387 */ /* 0x000fe80000100800 */
[----:B------:R-:W-:Y:S11]  /*343e0*/  STL [R1+0x1db0], R200 ;  /* 0x001db0c801007387 */ /* 0x000ff60000100800 */
[----:B------:R-:W-:Y:S06]  /*343f0*/  @!UPT UIADD3 URZ, URZ, URZ, URZ ;  /* 0x0000003f3f3ff290 */ /* 0x000fec000fffe03f */
[----:B------:R1:W-:Y:S01]  /*34400*/  STL.64 [R1+0x810], R20 ;  /* 0x0008101401007387 */ /* 0x0003e20000100a00 */
[----:B------:R-:W-:Y:S02]  /*34410*/  IMAD.MOV.U32 R201, RZ, RZ, R22 ;  /* 0x000000ffffc97224 */ /* 0x000fe400078e0016 */
[----:B------:R-:W-:Y:S02]  /*34420*/  IMAD.MOV.U32 R197, RZ, RZ, R23 ;  /* 0x000000ffffc57224 */ /* 0x000fe400078e0017 */
[C---:B-1----:R-:W-:Y:S03]  /*34430*/  HMMA.1688.F32.TF32 R20, R56.reuse, R174, R236 ;  /* 0x000000ae3814723c */ /* 0x042fe600000810ec */
[----:B------:R-:W-:Y:S05]  /*34440*/  STL [R1+0x1dbc], R197 ;  /* 0x001dbcc501007387 */ /* 0x000fea0000100800 */
[C---:B------:R-:W-:Y:S01]  /*34450*/  HMMA.1688.F32.TF32 R24, R56.reuse, R170, R240 ;  /* 0x000000aa3818723c */ /* 0x040fe200000810f0 */
[----:B------:R-:W-:Y:S11]  /*34460*/  STL [R1+0x1db8], R201 ;  /* 0x001db8c901007387 */ /* 0x000ff60000100800 */
[----:B------:R-:W-:Y:S03]  /*34470*/  @!UPT UIADD3 URZ, URZ, URZ, URZ ;  /* 0x0000003f3f3ff290 */ /* 0x000fe6000fffe03f */
[----:B------:R1:W-:Y:S01]  /*34480*/  STL.64 [R1+0x800], R20 ;  /* 0x0008001401007387 */ /* 0x0003e20000100a00 */
[----:B------:R-:W-:Y:S02]  /*34490*/  IMAD.MOV.U32 R196, RZ, RZ, R22 ;  /* 0x000000ffffc47224 */ /* 0x000fe400078e0016 */
[----:B------:R-:W-:Y:S02]  /*344a0*/  IMAD.MOV.U32 R200, RZ, RZ, R23 ;  /* 0x000000ffffc87224 */ /* 0x000fe400078e0017 */
[----:B-1----:R-:W-:Y:S01]  /*344b0*/  HMMA.1688.F32.TF32 R20, R56, R166, R204 ;  /* 0x000000a63814723c */ /* 0x002fe200000810cc */
[----:B------:R1:W-:Y:S04]  /*344c0*/  STL [R1+0x1dc4], R196 ;  /* 0x001dc4c401007387 */ /* 0x0003e80000100800 */
[----:B------:R3:W-:Y:S04]  /*344d0*/  STL [R1+0x1dc0], R200 ;  /* 0x001dc0c801007387 */ /* 0x0007e80000100800 */
[----:B------:R-:W-:Y:S04]  /*344e0*/  STL.64 [R1+0x7f0], R24 ;  /* 0x0007f01801007387 */ /* 0x000fe80000100a00 */
[----:B------:R-:W-:Y:S04]  /*344f0*/  STL.64 [R1+0x7f8], R26 ;  /* 0x0007f81a01007387 */ /* 0x000fe80000100a00 */
[----:B------:R-:W4:Y:S04]  /*34500*/  LDL.LU R160, [R1+0x3d0] ;  /* 0x0003d00001a07983 */ /* 0x000f280000300800 */
[----:B------:R-:W4:Y:S04]  /*34510*/  LDL.LU R161, [R1+0x3d4] ;  /* 0x0003d40001a17983 */ /* 0x000f280000300800 */
[----:B------:R-:W4:Y:S04]  /*34520*/  LDL.LU R162, [R1+0x3d8] ;  /* 0x0003d80001a27983 */ /* 0x000f280000300800 */
[----:B------:R-:W4:Y:S01]  /*34530*/  LDL.LU R163, [R1+0x3dc] ;  /* 0x0003dc0001a37983 */ /* 0x000f220000300800 */
[----:B-1----:R-:W-:-:S03]  /*34540*/  IMAD.MOV.U32 R196, RZ, RZ, R20 ;  /* 0x000000ffffc47224 */ /* 0x002fc600078e0014 */
[----:B------:R-:W5:Y:S01]  /*34550*/  LDL.LU R52, [R1+0x450] ;  /* 0x0004500001347983 */ /* 0x000f620000300800 */
[----:B---3--:R-:W-:-:S03]  /*34560*/  IMAD.MOV.U32 R200, RZ, RZ, R21 ;  /* 0x000000ffffc87224 */ /* 0x008fc600078e0015 */
[----:B------:R-:W5:Y:S01]  /*34570*/  LDL.LU R53, [R1+0x454] ;  /* 0x0004540001357983 */ /* 0x000f620000300800 */
[----:B------:R-:W-:-:S03]  /*34580*/  IMAD.MOV.U32 R197, RZ, RZ, R22 ;  /* 0x000000ffffc57224 */ /* 0x000fc600078e0016 */
[----:B------:R-:W5:Y:S01]  /*34590*/  LDL.LU R54, [R1+0x458] ;  /* 0x0004580001367983 */ /* 0x000f620000300800 */
[----:B------:R-:W-:-:S03]  /*345a0*/  IMAD.MOV.U32 R201, RZ, RZ, R23 ;  /* 0x000000ffffc97224 */ /* 0x000fc600078e0017 */
[----:B------:R-:W5:Y:S04]  /*345b0*/  LDL.LU R55, [R1+0x45c] ;  /* 0x00045c0001377983 */ /* 0x000f680000300800 */
        /* <DEDUP_REMOVED lines=68> */
[----:B--2---:R-:W-:Y:S04]  /*34a00*/  LDS R77, [R0+0x81000] ;  /* 0x08100000004d7984 */ /* 0x004fe80000000800 */
[----:B------:R-:W3:Y:S04]  /*34a10*/  LDS R79, [R0+0x81800] ;  /* 0x08180000004f7984 */ /* 0x000ee80000000800 */
[----:B------:R-:W2:Y:S04]  /*34a20*/  LDL.LU R156, [R1+0x4e0] ;  /* 0x0004e000019c7983 */ /* 0x000ea80000300800 */
[----:B------:R-:W2:Y:S04]  /*34a30*/  LDL.LU R157, [R1+0x4e4] ;  /* 0x0004e400019d7983 */ /* 0x000ea80000300800 */
[----:B------:R-:W2:Y:S04]  /*34a40*/  LDL.LU R158, [R1+0x4e8] ;  /* 0x0004e800019e7983 */ /* 0x000ea80000300800 */
[----:B------:R-:W2:Y:S04]  /*34a50*/  LDL.LU R159, [R1+0x4ec] ;  /* 0x0004ec00019f7983 */ /* 0x000ea80000300800 */
[----:B------:R-:W-:Y:S04]  /*34a60*/  STL [R1+0x1dd4], R197 ;  /* 0x001dd4c501007387 */ /* 0x000fe80000100800 */
[----:B------:R-:W-:Y:S04]  /*34a70*/  STL [R1+0x1dd0], R196 ;  /* 0x001dd0c401007387 */ /* 0x000fe80000100800 */
[----:B------:R-:W-:Y:S04]  /*34a80*/  STL [R1+0x1dcc], R200 ;  /* 0x001dccc801007387 */ /* 0x000fe80000100800 */
[----:B------:R-:W-:Y:S04]  /*34a90*/  STL [R1+0x1dc8], R201 ;  /* 0x001dc8c901007387 */ /* 0x000fe80000100800 */
[----:B------:R-:W-:Y:S04]  /*34aa0*/  LDS R61, [R0+0x81080] ;  /* 0x08108000003d7984 */ /* 0x000fe80000000800 */
[----:B------:R-:W1:Y:S01]  /*34ab0*/  LDS R63, [R0+0x81880] ;  /* 0x08188000003f7984 */ /* 0x000e620000000800 */
[C---:B---3--:R-:W-:Y:S08]  /*34ac0*/  HMMA.1688.F32.TF32 R68, R76.reuse, R174, R28 ;  /* 0x000000ae4c44723c */ /* 0x048ff0000008101c */
[C---:B----4-:R-:W-:Y:S08]  /*34ad0*/  HMMA.1688.F32.TF32 R80, R76.reuse, R178, R80 ;  /* 0x000000b24c50723c */ /* 0x050ff00000081050 */
[C---:B-----5:R-:W-:Y:S08]  /*34ae0*/  HMMA.1688.F32.TF32 R84, R76.reuse, R182, R84 ;  /* 0x000000b64c54723c */ /* 0x060ff00000081054 */
[----:B------:R-:W-:Y:S08]  /*34af0*/  HMMA.1688.F32.TF32 R92, R76, R190, R92 ;  /* 0x000000be4c5c723c */ /* 0x000ff0000008105c */
[----:B-1----:R-:W-:Y:S08]  /*34b00*/  HMMA.1688.F32.TF32 R136, R60, R10, R52 ;  /* 0x0000000a3c88723c */ /* 0x002ff00000081034 */
[C---:B------:R-:W-:Y:S08]  /*34b10*/  HMMA.1688.F32.TF32 R208, R76.reuse, R6, R108 ;  /* 0x000000064cd0723c */ /* 0x040ff0000008106c */
[C---:B------:R-:W-:Y:S08]  /*34b20*/  HMMA.1688.F32.TF32 R216, R76.reuse, R14, R116 ;  /* 0x0000000e4cd8723c */ /* 0x040ff00000081074 */
[C---:B------:R-:W-:Y:S01]  /*34b30*/  HMMA.1688.F32.TF32 R212, R76.reuse, R18, R120 ;  /* 0x000000124cd4723c */ /* 0x040fe20000081078 */
[----:B------:R-:W3:Y:S04]  /*34b40*/  LDL.LU R120, [R1+0x350] ;  /* 0x0003500001787983 */ /* 0x000ee80000300800 */
[----:B------:R-:W3:Y:S04]  /*34b50*/  LDL.LU R121, [R1+0x354] ;  /* 0x0003540001797983 */ /* 0x000ee80000300800 */
[----:B------:R-:W3:Y:S04]  /*34b60*/  LDL.LU R122, [R1+0x358] ;  /* 0x00035800017a7983 */ /* 0x000ee80000300800 */
[----:B------:R-:W3:Y:S01]  /*34b70*/  LDL.LU R123, [R1+0x35c] ;  /* 0x00035c00017b7983 */ /* 0x000ee20000300800 */
[C---:B------:R-:W-:Y:S08]  /*34b80*/  HMMA.1688.F32.TF32 R116, R76.reuse, R202, R104 ;  /* 0x000000ca4c74723c */ /* 0x040ff00000081068 */
[C---:B------:R-:W-:Y:S08]  /*34b90*/  HMMA.1688.F32.TF32 R104, R76.reuse, R150, R36 ;  /* 0x000000964c68723c */ /* 0x040ff00000081024 */
[C---:B------:R-:W-:Y:S01]  /*34ba0*/  HMMA.1688.F32.TF32 R108, R76.reuse, R154, R96 ;  /* 0x0000009a4c6c723c */ /* 0x040fe20000081060 */
[----:B------:R-:W4:Y:S04]  /*34bb0*/  LDL.LU R96, [R1+0x370] ;  /* 0x0003700001607983 */ /* 0x000f280000300800 */
[----:B------:R-:W4:Y:S04]  /*34bc0*/  LDL.LU R97, [R1+0x374] ;  /* 0x0003740001617983 */ /* 0x000f280000300800 */
[----:B------:R-:W4:Y:S04]  /*34bd0*/  LDL.LU R98, [R1+0x378] ;  /* 0x0003780001627983 */ /* 0x000f280000300800 */
[----:B------:R-:W4:Y:S04]  /*34be0*/  LDL.LU R99, [R1+0x37c] ;  /* 0x00037c0001637983 */ /* 0x000f280000300800 */
[----:B------:R-:W5:Y:S04]  /*34bf0*/  LDL.LU R28, [R1+0x3a0] ;  /* 0x0003a000011c7983 */ /* 0x000f680000300800 */
[----:B------:R-:W5:Y:S01]  /*34c00*/  LDL.LU R29, [R1+0x3a4] ;  /* 0x0003a400011d7983 */ /* 0x000f620000300800 */
[C---:B------:R-:W-:Y:S03]  /*34c10*/  HMMA.1688.F32.TF32 R204, R76.reuse, R10, R112 ;  /* 0x0000000a4ccc723c */ /* 0x040fe60000081070 */
[----:B------:R-:W5:Y:S04]  /*34c20*/  LDL.LU R30, [R1+0x3a8] ;  /* 0x0003a800011e7983 */ /* 0x000f680000300800 */
[----:B------:R-:W5:Y:S01]  /*34c30*/  LDL.LU R31, [R1+0x3ac] ;  /* 0x0003ac00011f7983 */ /* 0x000f620000300800 */
[C---:B------:R-:W-:Y:S03]  /*34c40*/  HMMA.1688.F32.TF32 R112, R76.reuse, R198, R100 ;  /* 0x000000c64c70723c */ /* 0x040fe60000081064 */
[----:B------:R-:W2:Y:S04]  /*34c50*/  LDL.LU R36, [R1+0x380] ;  /* 0x0003800001247983 */ /* 0x000ea80000300800 */
[----:B------:R-:W2:Y:S01]  /*34c60*/  LDL.LU R37, [R1+0x384] ;  /* 0x0003840001257983 */ /* 0x000ea20000300800 */
[C---:B------:R-:W-:Y:S03]  /*34c70*/  HMMA.1688.F32.TF32 R100, R76.reuse, R194, R32 ;  /* 0x000000c24c64723c */ /* 0x040fe60000081020 */
[----:B------:R-:W2:Y:S04]  /*34c80*/  LDL.LU R38, [R1+0x388] ;  /* 0x0003880001267983 */ /* 0x000ea80000300800 */
[----:B------:R-:W2:Y:S04]  /*34c90*/  LDL.LU R39, [R1+0x38c] ;  /* 0x00038c0001277983 */ /* 0x000ea80000300800 */
[----:B------:R-:W2:Y:S04]  /*34ca0*/  LDL.LU R32, [R1+0x390] ;  /* 0x0003900001207983 */ /* 0x000ea80000300800 */
[----:B------:R-:W2:Y:S04]  /*34cb0*/  LDL.LU R33, [R1+0x394] ;  /* 0x0003940001217983 */ /* 0x000ea80000300800 */
[----:B------:R-:W2:Y:S04]  /*34cc0*/  LDL.LU R34, [R1+0x398] ;  /* 0x0003980001227983 */ /* 0x000ea80000300800 */
[----:B------:R-:W2:Y:S01]  /*34cd0*/  LDL.LU R35, [R1+0x39c] ;  /* 0x00039c0001237983 */ /* 0x000ea20000300800 */
[C---:B------:R-:W-:Y:S08]  /*34ce0*/  HMMA.1688.F32.TF32 R88, R76.reuse, R186, R88 ;  /* 0x000000ba4c58723c */ /* 0x040ff00000081058 */
[C---:B------:R-:W-:Y:S01]  /*34cf0*/  HMMA.1688.F32.TF32 R72, R76.reuse, R170, R64 ;  /* 0x000000aa4c48723c */ /* 0x040fe20000081040 */
[----:B------:R-:W-:Y:S04]  /*34d00*/  LDS R64, [R247+0x81100] ;  /* 0x08110000f7407984 */ /* 0x000fe80000000800 */
[----:B------:R-:W-:Y:S03]  /*34d10*/  LDS R66, [R247+0x81900] ;  /* 0x08190000f7427984 */ /* 0x000fe60000000800 */
[----:B------:R-:W-:Y:S01]  /*34d20*/  HMMA.1688.F32.TF32 R76, R76, R166, R20 ;  /* 0x000000a64c4c723c */ /* 0x000fe20000081014 */
[----:B------:R-:W2:Y:S04]  /*34d30*/  LDL.LU R20, [R1+0x3b0] ;  /* 0x0003b00001147983 */ /* 0x000ea80000300800 */
[----:B------:R-:W2:Y:S03]  /*34d40*/  LDL.LU R21, [R1+0x3b4] ;  /* 0x0003b40001157983 */ /* 0x000ea60000300800 */
[C---:B------:R-:W-:Y:S01]  /*34d50*/  HMMA.1688.F32.TF32 R132, R60.reuse, R18, R248 ;  /* 0x000000123c84723c */ /* 0x040fe200000810f8 */
[----:B------:R-:W2:Y:S04]  /*34d60*/  LDL.LU R22, [R1+0x3b8] ;  /* 0x0003b80001167983 */ /* 0x000ea80000300800 */
        /* <DEDUP_REMOVED lines=8> */
[----:B------:R-:W2:Y:S01]  /*34df0*/  LDL.LU R55, [R1+0x3ec] ;  /* 0x0003ec0001377983 */ /* 0x000ea20000300800 */
[C---:B------:R-:W-:Y:S03]  /*34e00*/  HMMA.1688.F32.TF32 R140, R60.reuse, R6, R160 ;  /* 0x000000063c8c723c */ /* 0x040fe600000810a0 */
[----:B------:R-:W2:Y:S04]  /*34e10*/  LDL.LU R160, [R1+0x3f0] ;  /* 0x0003f00001a07983 */ /* 0x000ea80000300800 */
[----:B------:R-:W2:Y:S04]  /*34e20*/  LDL.LU R161, [R1+0x3f4] ;  /* 0x0003f40001a17983 */ /* 0x000ea80000300800 */
[----:B------:R-:W2:Y:S04]  /*34e30*/  LDL.LU R162, [R1+0x3f8] ;  /* 0x0003f80001a27983 */ /* 0x000ea80000300800 */
[----:B------:R-:W2:Y:S04]  /*34e40*/  LDL.LU R163, [R1+0x3fc] ;  /* 0x0003fc0001a37983 */ /* 0x000ea80000300800 */
[----:B------:R-:W-:Y:S04]  /*34e50*/  LDS R65, [R0+0x81100] ;  /* 0x0811000000417984 */ /* 0x000fe80000000800 */
[----:B------:R-:W1:Y:S01]  /*34e60*/  LDS R67, [R0+0x81900] ;  /* 0x0819000000437984 */ /* 0x000e620000000800 */
[C---:B---3--:R-:W-:Y:S08]  /*34e70*/  HMMA.1688.F32.TF32 R228, R60.reuse, R202, R120 ;  /* 0x000000ca3ce4723c */ /* 0x048ff00000081078 */
[C---:B----4-:R-:W-:Y:S11]  /*34e80*/  HMMA.1688.F32.TF32 R232, R60.reuse, R198, R96 ;  /* 0x000000c63ce8723c */ /* 0x050ff60000081060 */
[----:B------:R-:W-:Y:S04]  /*34e90*/  @!UPT UIADD3 URZ, URZ, URZ, URZ ;  /* 0x0000003f3f3ff290 */ /* 0x000fe8000fffe03f */
[----:B------:R-:W-:Y:S04]  /*34ea0*/  STL [R1+0x1ec8], R228 ;  /* 0x001ec8e401007387 */ /* 0x000fe80000100800 */
[----:B------:R-:W-:Y:S01]  /*34eb0*/  STL [R1+0x1ec4], R229 ;  /* 0x001ec4e501007387 */ /* 0x000fe20000100800 */
[C---:B-----5:R-:W-:Y:S08]  /*34ec0*/  HMMA.1688.F32.TF32 R24, R60.reuse, R194, R28 ;  /* 0x000000c23c18723c */ /* 0x060ff0000008101c */
[C---:B--2---:R-:W-:Y:S01]  /*34ed0*/  HMMA.1688.F32.TF32 R240, R60.reuse, R154, R36 ;  /* 0x0000009a3cf0723c */ /* 0x044fe20000081024 */
[----:B------:R-:W-:Y:S07]  /*34ee0*/  STL [R1+0x1ec0], R230 ;  /* 0x001ec0e601007387 */ /* 0x000fee0000100800 */
[----:B------:R-:W-:Y:S01]  /*34ef0*/  HMMA.1688.F32.TF32 R32, R60, R150, R32 ;  /* 0x000000963c20723c */ /* 0x000fe20000081020 */
[----:B------:R-:W-:Y:S04]  /*34f00*/  STL [R1+0x1ebc], R231 ;  /* 0x001ebce701007387 */ /* 0x000fe80000100800 */
[----:B------:R-:W-:Y:S04]  /*34f10*/  STL [R1+0x1ed8], R232 ;  /* 0x001ed8e801007387 */ /* 0x000fe80000100800 */
[----:B------:R-:W-:Y:S04]  /*34f20*/  STL [R1+0x1ed4], R233 ;  /* 0x001ed4e901007387 */ /* 0x000fe80000100800 */
[----:B------:R-:W-:Y:S04]  /*34f30*/  STL [R1+0x1ed0], R234 ;  /* 0x001ed0ea01007387 */ /* 0x000fe80000100800 */
[----:B------:R-:W-:Y:S04]  /*34f40*/  STL [R1+0x1ecc], R235 ;  /* 0x001ecceb01007387 */ /* 0x000fe80000100800 */
[----:B------:R2:W-:Y:S04]  /*34f50*/  STL [R1+0x1ee0], R240 ;  /* 0x001ee0f001007387 */ /* 0x0005e80000100800 */
[----:B------:R3:W-:Y:S04]  /*34f60*/  STL [R1+0x1edc], R241 ;  /* 0x001edcf101007387 */ /* 0x0007e80000100800 */
[----:B------:R-:W-:Y:S04]  /*34f70*/  STL [R1+0x1eb8], R242 ;  /* 0x001eb8f201007387 */ /* 0x000fe80000100800 */
[----:B------:R-:W-:Y:S01]  /*34f80*/  STL [R1+0x1eb4], R243 ;  /* 0x001eb4f301007387 */ /* 0x000fe20000100800 */
[----:B--2---:R-:W-:-:S03]  /*34f90*/  IMAD.MOV.U32 R240, RZ, RZ, R26 ;  /* 0x000000fffff07224 */ /* 0x004fc600078e001a */
[----:B------:R-:W-:Y:S01]  /*34fa0*/  STL.64 [R1+0xe0], R32 ;  /* 0x0000e02001007387 */ /* 0x000fe20000100a00 */
[----:B---3--:R-:W-:-:S03]  /*34fb0*/  IMAD.MOV.U32 R241, RZ, RZ, R27 ;  /* 0x000000fffff17224 */ /* 0x008fc600078e001b */
[----:B------:R-:W-:Y:S04]  /*34fc0*/  STL.64 [R1+0xe8], R34 ;  /* 0x0000e82201007387 */ /* 0x000fe80000100a00 */
[----:B------:R2:W-:Y:S02]  /*34fd0*/  STL.64 [R1+0x150], R24 ;  /* 0x0001501801007387 */ /* 0x0005e40000100a00 */
[C---:B--2---:R-:W-:Y:S08]  /*34fe0*/  HMMA.1688.F32.TF32 R24, R60.reuse, R190, R20 ;  /* 0x000000be3c18723c */ /* 0x044ff00000081014 */
[C---:B------:R-:W-:Y:S01]  /*34ff0*/  HMMA.1688.F32.TF32 R20, R60.reuse, R186, R248 ;  /* 0x000000ba3c14723c */ /* 0x040fe200000810f8 */
[----:B------:R2:W-:Y:S11]  /*35000*/  STL [R1+0x1ee8], R241 ;  /* 0x001ee8f101007387 */ /* 0x0005f60000100800 */
[----:B------:R-:W-:Y:S11]  /*35010*/  @!UPT UIADD3 URZ, URZ, URZ, URZ ;  /* 0x0000003f3f3ff290 */ /* 0x000ff6000fffe03f */
[----:B------:R-:W-:Y:S01]  /*35020*/  @!UPT UIADD3 URZ, URZ, URZ, URZ ;  /* 0x0000003f3f3ff290 */ /* 0x000fe2000fffe03f */
[----:B------:R-:W-:Y:S02]  /*35030*/  IMAD.MOV.U32 R232, RZ, RZ, R20 ;  /* 0x000000ffffe87224 */ /* 0x000fe400078e0014 */
[----:B------:R-:W-:Y:S02]  /*35040*/  IMAD.MOV.U32 R233, RZ, RZ, R21 ;  /* 0x000000ffffe97224 */ /* 0x000fe400078e0015 */
[----:B------:R-:W-:Y:S02]  /*35050*/  IMAD.MOV.U32 R234, RZ, RZ, R22 ;  /* 0x000000ffffea7224 */ /* 0x000fe400078e0016 */
[----:B------:R-:W-:Y:S02]  /*35060*/  IMAD.MOV.U32 R235, RZ, RZ, R23 ;  /* 0x000000ffffeb7224 */ /* 0x000fe400078e0017 */
[----:B------:R-:W-:Y:S01]  /*35070*/  HMMA.1688.F32.TF32 R20, R60, R182, R52 ;  /* 0x000000b63c14723c */ /* 0x000fe20000081034 */
[----:B------:R3:W-:Y:S04]  /*35080*/  STL [R1+0x1ee4], R240 ;  /* 0x001ee4f001007387 */ /* 0x0007e80000100800 */
[----:B------:R-:W-:Y:S04]  /*35090*/  STL.64 [R1+0x1b0], R24 ;  /* 0x0001b01801007387 */ /* 0x000fe80000100a00 */
[----:B------:R-:W-:Y:S11]  /*350a0*/  STL.64 [R1+0x1b8], R26 ;  /* 0x0001b81a01007387 */ /* 0x000ff60000100a00 */
[----:B------:R-:W-:Y:S03]  /*350b0*/  @!UPT UIADD3 URZ, URZ, URZ, URZ ;  /* 0x0000003f3f3ff290 */ /* 0x000fe6000fffe03f */
        /* <DEDUP_REMOVED lines=17> */
[----:B--2---:R-:W-:-:S02]  /*351d0*/  IMAD.MOV.U32 R241, RZ, RZ, R22 ;  /* 0x000000fffff17224 */ /* 0x004fc400078e0016 */
[----:B---3--:R-:W-:Y:S02]  /*351e0*/  IMAD.MOV.U32 R240, RZ, RZ, R23 ;  /* 0x000000fffff07224 */ /* 0x008fe400078e0017 */
[----:B----4-:R-:W-:Y:S01]  /*351f0*/  HMMA.1688.F32.TF32 R20, R60, R178, R160 ;  /* 0x000000b23c14723c */ /* 0x010fe200000810a0 */
[----:B------:R-:W2:Y:S04]  /*35200*/  LDL.LU R160, [R1+0x520] ;  /* 0x0005200001a07983 */ /* 0x000ea80000300800 */
[----:B------:R-:W2:Y:S04]  /*35210*/  LDL.LU R161, [R1+0x524] ;  /* 0x0005240001a17983 */ /* 0x000ea80000300800 */
[----:B------:R-:W2:Y:S04]  /*35220*/  LDL.LU R162, [R1+0x528] ;  /* 0x0005280001a27983 */ /* 0x000ea80000300800 */
[----:B------:R-:W2:Y:S04]  /*35230*/  LDL.LU R163, [R1+0x52c] ;  /* 0x00052c0001a37983 */ /* 0x000ea80000300800 */
[----:B------:R-:W1:Y:S04]  /*35240*/  LDL.LU R52, [R1+0x590] ;  /* 0x0005900001347983 */ /* 0x000e680000300800 */
[----:B------:R-:W1:Y:S04]  /*35250*/  LDL.LU R53, [R1+0x594] ;  /* 0x0005940001357983 */ /* 0x000e680000300800 */
[----:B------:R-:W1:Y:S04]  /*35260*/  LDL.LU R54, [R1+0x598] ;  /* 0x0005980001367983 */ /* 0x000e680000300800 */
[----:B------:R-:W1:Y:S04]  /*35270*/  LDL.LU R55, [R1+0x59c] ;  /* 0x00059c0001377983 */ /* 0x000e680000300800 */
[----:B------:R-:W2:Y:S04]  /*35280*/  LDL.LU R32, [R1+0x550] ;  /* 0x0005500001207983 */ /* 0x000ea80000300800 */
[----:B------:R-:W2:Y:S04]  /*35290*/  LDL.LU R33, [R1+0x554] ;  /* 0x0005540001217983 */ /* 0x000ea80000300800 */
[----:B------:R-:W2:Y:S04]  /*352a0*/  LDL.LU R34, [R1+0x558] ;  /* 0x0005580001227983 */ /* 0x000ea80000300800 */
[----:B------:R-:W2:Y:S01]  /*352b0*/  LDL.LU R35, [R1+0x55c] ;  /* 0x00055c0001237983 */ /* 0x000ea20000300800 */
[----:B------:R-:W-:-:S03]  /*352c0*/  IMAD.MOV.U32 R228, RZ, RZ, R20 ;  /* 0x000000ffffe47224 */ /* 0x000fc600078e0014 */
[----:B------:R-:W4:Y:S01]  /*352d0*/  LDL.LU R36, [R1+0x560] ;  /* 0x0005600001247983 */ /* 0x000f220000300800 */
[----:B------:R-:W-:-:S03]  /*352e0*/  IMAD.MOV.U32 R229, RZ, RZ, R21 ;  /* 0x000000ffffe57224 */ /* 0x000fc600078e0015 */
[----:B------:R-:W4:Y:S01]  /*352f0*/  LDL.LU R37, [R1+0x564] ;  /* 0x0005640001257983 */ /* 0x000f220000300800 */
[----:B------:R-:W-:-:S03]  /*35300*/  IMAD.MOV.U32 R230, RZ, RZ, R22 ;  /* 0x000000ffffe67224 */ /* 0x000fc600078e0016 */
[----:B------:R-:W4:Y:S01]  /*35310*/  LDL.LU R38, [R1+0x568] ;  /* 0x0005680001267983 */ /* 0x000f220000300800 */
[----:B------:R-:W-:-:S03]  /*35320*/  IMAD.MOV.U32 R231, RZ, RZ, R23 ;  /* 0x000000ffffe77224 */ /* 0x000fc600078e0017 */
[----:B------:R-:W4:Y:S04]  /*35330*/  LDL.LU R39, [R1+0x56c] ;  /* 0x00056c0001277983 */ /* 0x000f280000300800 */
[----:B------:R-:W2:Y:S04]  /*35340*/  LDL.LU R20, [R1+0x470] ;  /* 0x0004700001147983 */ /* 0x000ea80000300800 */
[----:B------:R-:W2:Y:S04]  /*35350*/  LDL.LU R21, [R1+0x474] ;  /* 0x0004740001157983 */ /* 0x000ea80000300800 */
[----:B------:R-:W2:Y:S04]  /*35360*/  LDL.LU R22, [R1+0x478] ;  /* 0x0004780001167983 */ /* 0x000ea80000300800 */
[----:B------:R-:W2:Y:S01]  /*35370*/  LDL.LU R23, [R1+0x47c] ;  /* 0x00047c0001177983 */ /* 0x000ea20000300800 */
[C---:B-----5:R-:W-:Y:S11]  /*35380*/  HMMA.1688.F32.TF32 R24, R60.reuse, R174, R248 ;  /* 0x000000ae3c18723c */ /* 0x060ff600000810f8 */
[----:B------:R-:W-:Y:S11]  /*35390*/  @!UPT UIADD3 URZ, URZ, URZ, URZ ;  /* 0x0000003f3f3ff290 */ /* 0x000ff6000fffe03f */
[----:B------:R-:W-:Y:S01]  /*353a0*/  @!UPT UIADD3 URZ, URZ, URZ, URZ ;  /* 0x0000003f3f3ff290 */ /* 0x000fe2000fffe03f */
[----:B------:R5:W-:Y:S01]  /*353b0*/  STL.64 [R1+0x238], R26 ;  /* 0x0002381a01007387 */ /* 0x000be20000100a00 */
[----:B------:R-:W-:Y:S02]  /*353c0*/  IMAD.MOV.U32 R242, RZ, RZ, R24 ;  /* 0x000000fffff27224 */ /* 0x000fe400078e0018 */
[----:B------:R-:W-:Y:S01]  /*353d0*/  IMAD.MOV.U32 R243, RZ, RZ, R25 ;  /* 0x000000fffff37224 */ /* 0x000fe200078e0019 */
[----:B------:R-:W3:Y:S04]  /*353e0*/  LDL.LU R248, [R1+0x480] ;  /* 0x0004800001f87983 */ /* 0x000ee80000300800 */
[----:B------:R-:W3:Y:S01]  /*353f0*/  LDL.LU R249, [R1+0x484] ;  /* 0x0004840001f97983 */ /* 0x000ee20000300800 */
[C---:B-----5:R-:W-:Y:S03]  /*35400*/  HMMA.1688.F32.TF32 R24, R60.reuse, R170, R120 ;  /* 0x000000aa3c18723c */ /* 0x060fe60000081078 */
[----:B------:R-:W3:Y:S04]  /*35410*/  LDL.LU R250, [R1+0x488] ;  /* 0x0004880001fa7983 */ /* 0x000ee80000300800 */
[----:B------:R-:W3:Y:S11]  /*35420*/  LDL.LU R251, [R1+0x48c] ;  /* 0x00048c0001fb7983 */ /* 0x000ef60000300800 */
[----:B------:R-:W-:Y:S05]  /*35430*/  @!UPT UIADD3 URZ, URZ, URZ, URZ ;  /* 0x0000003f3f3ff290 */ /* 0x000fea000fffe03f */
[----:B------:R5:W-:Y:S01]  /*35440*/  STL.64 [R1+0x240], R24 ;  /* 0x0002401801007387 */ /* 0x000be20000100a00 */
[----:B------:R-:W-:Y:S02]  /*35450*/  IMAD.MOV.U32 R177, RZ, RZ, R26 ;  /* 0x000000ffffb17224 */ /* 0x000fe400078e001a */
[----:B------:R-:W-:Y:S02]  /*35460*/  IMAD.MOV.U32 R176, RZ, RZ, R27 ;  /* 0x000000ffffb07224 */ /* 0x000fe400078e001b */
[----:B-----5:R-:W-:Y:S03]  /*35470*/  HMMA.1688.F32.TF32 R24, R60, R166, R96 ;  /* 0x000000a63c18723c */ /* 0x020fe60000081060 */
[----:B------:R5:W-:Y:S04]  /*35480*/  STL [R1+0x1e50], R176 ;  /* 0x001e50b001007387 */ /* 0x000be80000100800 */
[----:B------:R2:W-:Y:S01]  /*35490*/  STL [R1+0x1e4c], R177 ;  /* 0x001e4cb101007387 */ /* 0x0005e20000100800 */
[C---:B-1----:R-:W-:Y:S11]  /*354a0*/  HMMA.1688.F32.TF32 R128, R64.reuse, R18, R52 ;  /* 0x000000124080723c */ /* 0x042ff60000081034 */
[----:B------:R-:W-:Y:S05]  /*354b0*/  @!UPT UIADD3 URZ, URZ, URZ, URZ ;  /* 0x0000003f3f3ff290 */ /* 0x000fea000fffe03f */
[----:B------:R-:W-:Y:S02]  /*354c0*/  IMAD.MOV.U32 R164, RZ, RZ, R27 ;  /* 0x000000ffffa47224 */ /* 0x000fe400078e001b */
[----:B------:R-:W-:Y:S02]  /*354d0*/  IMAD.MOV.U32 R148, RZ, RZ, R26 ;  /* 0x000000ffff947224 */ /* 0x000fe400078e001a */
[----:B------:R-:W-:Y:S02]  /*354e0*/  IMAD.MOV.U32 R149, RZ, RZ, R25 ;  /* 0x000000ffff957224 */ /* 0x000fe400078e0019 */
[----:B------:R-:W-:Y:S01]  /*354f0*/  IMAD.MOV.U32 R165, RZ, RZ, R24 ;  /* 0x000000ffffa57224 */ /* 0x000fe200078e0018 */
[----:B------:R-:W-:Y:S04]  /*35500*/  STL [R1+0x1e60], R164 ;  /* 0x001e60a401007387 */ /* 0x000fe80000100800 */
[----:B------:R-:W-:Y:S04]  /*35510*/  STL [R1+0x1e5c], R148 ;  /* 0x001e5c9401007387 */ /* 0x000fe80000100800 */
[----:B------:R-:W-:Y:S04]  /*35520*/  STL [R1+0x1e58], R149 ;  /* 0x001e589501007387 */ /* 0x000fe80000100800 */
[----:B------:R-:W-:Y:S04]  /*35530*/  STL [R1+0x1e54], R165 ;  /* 0x001e54a501007387 */ /* 0x000fe80000100800 */
[----:B------:R-:W5:Y:S04]  /*35540*/  LDL.LU R52, [R1+0x4a0] ;  /* 0x0004a00001347983 */ /* 0x000f680000300800 */
[----:B------:R-:W5:Y:S04]  /*35550*/  LDL.LU R53, [R1+0x4a4] ;  /* 0x0004a40001357983 */ /* 0x000f680000300800 */
[----:B------:R-:W5:Y:S04]  /*35560*/  LDL.LU R54, [R1+0x4a8] ;  /* 0x0004a80001367983 */ /* 0x000f680000300800 */
[----:B------:R-:W5:Y:S01]  /*35570*/  LDL.LU R55, [R1+0x4ac] ;  /* 0x0004ac0001377983 */ /* 0x000f620000300800 */
[C---:B--2---:R-:W-:Y:S08]  /*35580*/  HMMA.1688.F32.TF32 R20, R64.reuse, R198, R20 ;  /* 0x000000c64014723c */ /* 0x044ff00000081014 */
[C---:B------:R-:W-:Y:S08]  /*35590*/  HMMA.1688.F32.TF32 R24, R64.reuse, R202, R28 ;  /* 0x000000ca4018723c */ /* 0x040ff0000008101c */
[----:B----4-:R-:W-:Y:S08]  /*355a0*/  HMMA.1688.F32.TF32 R224, R64, R14, R36 ;  /* 0x0000000e40e0723c */ /* 0x010ff00000081024 */
[----:B------:R-:W-:-:S02]  /*355b0*/  IMAD.MOV.U32 R185, RZ, RZ, R20 ;  /* 0x000000ffffb97224 */ /* 0x000fc400078e0014 */
[----:B------:R-:W-:Y:S02]  /*355c0*/  IMAD.MOV.U32 R184, RZ, RZ, R21 ;  /* 0x000000ffffb87224 */ /* 0x000fe400078e0015 */
[----:B------:R-:W-:Y:S02]  /*355d0*/  IMAD.MOV.U32 R181, RZ, RZ, R22 ;  /* 0x000000ffffb57224 */ /* 0x000fe400078e0016 */
[----:B------:R-:W-:Y:S01]  /*355e0*/  IMAD.MOV.U32 R180, RZ, RZ, R23 ;  /* 0x000000ffffb47224 */ /* 0x000fe200078e0017 */
[----:B------:R-:W-:Y:S04]  /*355f0*/  STL.64 [R1+0x350], R24 ;  /* 0x0003501801007387 */ /* 0x000fe80000100a00 */
[----:B------:R1:W-:Y:S04]  /*35600*/  STL.64 [R1+0x358], R26 ;  /* 0x0003581a01007387 */ /* 0x0003e80000100a00 */
[----:B------:R2:W-:Y:S04]  /*35610*/  STL [R1+0x1e70], R180 ;  /* 0x001e70b401007387 */ /* 0x0005e80000100800 */
[----:B------:R4:W-:Y:S04]  /*35620*/  STL [R1+0x1e6c], R181 ;  /* 0x001e6cb501007387 */ /* 0x0009e80000100800 */
[----:B------:R1:W-:Y:S04]  /*35630*/  STL [R1+0x1e68], R184 ;  /* 0x001e68b801007387 */ /* 0x0003e80000100800 */
[----:B------:R1:W-:Y:S04]  /*35640*/  STL [R1+0x1e64], R185 ;  /* 0x001e64b901007387 */ /* 0x0003e80000100800 */
        /* <DEDUP_REMOVED lines=8> */
[C---:B------:R-:W-:Y:S08]  /*356d0*/  HMMA.1688.F32.TF32 R220, R64.reuse, R10, R32 ;  /* 0x0000000a40dc723c */ /* 0x040ff00000081020 */
[C---:B---3--:R-:W-:Y:S11]  /*356e0*/  HMMA.1688.F32.TF32 R20, R64.reuse, R154, R248 ;  /* 0x0000009a4014723c */ /* 0x048ff600000810f8 */
[----:B------:R-:W-:Y:S11]  /*356f0*/  @!UPT UIADD3 URZ, URZ, URZ, URZ ;  /* 0x0000003f3f3ff290 */ /* 0x000ff6000fffe03f */
[----:B------:R-:W-:Y:S02]  /*35700*/  @!UPT UIADD3 URZ, URZ, URZ, URZ ;  /* 0x0000003f3f3ff290 */ /* 0x000fe4000fffe03f */
[----:B------:R-:W-:Y:S02]  /*35710*/  IMAD.MOV.U32 R169, RZ, RZ, R23 ;  /* 0x000000ffffa97224 */ /* 0x000fe400078e0017 */
[----:B------:R-:W-:Y:S02]  /*35720*/  IMAD.MOV.U32 R168, RZ, RZ, R22 ;  /* 0x000000ffffa87224 */ /* 0x000fe400078e0016 */
[----:B------:R-:W-:Y:S02]  /*35730*/  IMAD.MOV.U32 R152, RZ, RZ, R21 ;  /* 0x000000ffff987224 */ /* 0x000fe400078e0015 */
[----:B------:R-:W-:Y:S01]  /*35740*/  IMAD.MOV.U32 R153, RZ, RZ, R20 ;  /* 0x000000ffff997224 */ /* 0x000fe200078e0014 */
[----:B------:R3:W-:Y:S04]  /*35750*/  STL [R1+0x1e80], R169 ;  /* 0x001e80a901007387 */ /* 0x0007e80000100800 */
[----:B------:R1:W-:Y:S04]  /*35760*/  STL [R1+0x1e7c], R168 ;  /* 0x001e7ca801007387 */ /* 0x0003e80000100800 */
[----:B------:R1:W-:Y:S04]  /*35770*/  STL [R1+0x1e78], R152 ;  /* 0x001e789801007387 */ /* 0x0003e80000100800 */
[----:B------:R1:W-:Y:S04]  /*35780*/  STL [R1+0x1e74], R153 ;  /* 0x001e749901007387 */ /* 0x0003e80000100800 */
        /* <DEDUP_REMOVED lines=8> */
[----:B------:R-:W4:Y:S04]  /*35810*/  LDL.LU R28, [R1+0x500] ;  /* 0x00050000011c7983 */ /* 0x000f280000300800 */
[----:B------:R-:W4:Y:S04]  /*35820*/  LDL.LU R29, [R1+0x504] ;  /* 0x00050400011d7983 */ /* 0x000f280000300800 */
[----:B------:R-:W4:Y:S01]  /*35830*/  LDL.LU R30, [R1+0x508] ;  /* 0x00050800011e7983 */ /* 0x000f220000300800 */
[C---:B-----5:R-:W-:Y:S03]  /*35840*/  HMMA.1688.F32.TF32 R20, R64.reuse, R150, R52 ;  /* 0x000000964014723c */ /* 0x060fe60000081034 */
[----:B------:R-:W5:Y:S11]  /*35850*/  LDL.LU R31, [R1+0x50c] ;  /* 0x00050c00011f7983 */ /* 0x000f760000300800 */
[----:B------:R-:W-:Y:S10]  /*35860*/  @!UPT UIADD3 URZ, URZ, URZ, URZ ;  /* 0x0000003f3f3ff290 */ /* 0x000ff4000fffe03f */
[----:B------:R-:W-:Y:S02]  /*35870*/  IMAD.MOV.U32 R176, RZ, RZ, R20 ;  /* 0x000000ffffb07224 */ /* 0x000fe400078e0014 */
[----:B------:R-:W-:Y:S01]  /*35880*/  IMAD.MOV.U32 R177, RZ, RZ, R21 ;  /* 0x000000ffffb17224 */ /* 0x000fe200078e0015 */
[----:B------:R-:W5:Y:S01]  /*35890*/  LDL.LU R20, [R1+0x4f0] ;  /* 0x0004f00001147983 */ /* 0x000f620000300800 */
[----:B------:R-:W-:Y:S02]  /*358a0*/  IMAD.MOV.U32 R172, RZ, RZ, R22 ;  /* 0x000000ffffac7224 */ /* 0x000fe400078e0016 */
[----:B------:R-:W-:Y:S01]  /*358b0*/  IMAD.MOV.U32 R173, RZ, RZ, R23 ;  /* 0x000000ffffad7224 */ /* 0x000fe200078e0017 */
[----:B------:R-:W5:Y:S04]  /*358c0*/  LDL.LU R21, [R1+0x4f4] ;  /* 0x0004f40001157983 */ /* 0x000f680000300800 */
[----:B------:R-:W5:Y:S04]  /*358d0*/  LDL.LU R22, [R1+0x4f8] ;  /* 0x0004f80001167983 */ /* 0x000f680000300800 */
[----:B------:R-:W5:Y:S04]  /*358e0*/  LDL.LU R23, [R1+0x4fc] ;  /* 0x0004fc0001177983 */ /* 0x000f680000300800 */
[----:B------:R-:W5:Y:S04]  /*358f0*/  LDL.LU R52, [R1+0x4d0] ;  /* 0x0004d00001347983 */ /* 0x000f680000300800 */
[----:B------:R-:W5:Y:S04]  /*35900*/  LDL.LU R53, [R1+0x4d4] ;  /* 0x0004d40001357983 */ /* 0x000f680000300800 */
[----:B------:R-:W5:Y:S04]  /*35910*/  LDL.LU R54, [R1+0x4d8] ;  /* 0x0004d80001367983 */ /* 0x000f680000300800 */
[----:B------:R-:W5:Y:S01]  /*35920*/  LDL.LU R55, [R1+0x4dc] ;  /* 0x0004dc0001377983 */ /* 0x000f620000300800 */
[C---:B-1----:R-:W-:Y:S11]  /*35930*/  HMMA.1688.F32.TF32 R24, R64.reuse, R190, R36 ;  /* 0x000000be4018723c */ /* 0x042ff60000081024 */
[----:B------:R-:W-:Y:S11]  /*35940*/  @!UPT UIADD3 URZ, URZ, URZ, URZ ;  /* 0x0000003f3f3ff290 */ /* 0x000ff6000fffe03f */
[----:B------:R-:W-:Y:S02]  /*35950*/  @!UPT UIADD3 URZ, URZ, URZ, URZ ;  /* 0x0000003f3f3ff290 */ /* 0x000fe4000fffe03f */
[----:B------:R-:W-:Y:S02]  /*35960*/  IMAD.MOV.U32 R164, RZ, RZ, R24 ;  /* 0x000000ffffa47224 */ /* 0x000fe400078e0018 */
[----:B------:R-:W-:Y:S02]  /*35970*/  IMAD.MOV.U32 R148, RZ, RZ, R25 ;  /* 0x000000ffff947224 */ /* 0x000fe400078e0019 */
[----:B------:R-:W-:Y:S02]  /*35980*/  IMAD.MOV.U32 R149, RZ, RZ, R26 ;  /* 0x000000ffff957224 */ /* 0x000fe400078e001a */
[----:B------:R-:W-:Y:S01]  /*35990*/  IMAD.MOV.U32 R165, RZ, RZ, R27 ;  /* 0x000000ffffa57224 */ /* 0x000fe200078e001b */
[----:B--2---:R-:W-:Y:S01]  /*359a0*/  HMMA.1688.F32.TF32 R40, R64, R194, R96 ;  /* 0x000000c24028723c */ /* 0x004fe20000081060 */
[----:B------:R1:W-:Y:S04]  /*359b0*/  STL [R1+0x1e90], R173 ;  /* 0x001e90ad01007387 */ /* 0x0003e80000100800 */
[----:B------:R2:W-:Y:S04]  /*359c0*/  STL [R1+0x1e8c], R172 ;  /* 0x001e8cac01007387 */ /* 0x0005e80000100800 */
[----:B------:R1:W-:Y:S04]  /*359d0*/  STL [R1+0x1e88], R177 ;  /* 0x001e88b101007387 */ /* 0x0003e80000100800 */
[----:B------:R1:W-:Y:S10]  /*359e0*/  STL [R1+0x1e84], R176 ;  /* 0x001e84b001007387 */ /* 0x0003f40000100800 */
[----:B------:R-:W-:Y:S04]  /*359f0*/  STL.64 [R1+0x390], R40 ;  /* 0x0003902801007387 */ /* 0x000fe80000100a00 */
[----:B------:R-:W-:Y:S04]  /*35a00*/  STL.64 [R1+0x398], R42 ;  /* 0x0003982a01007387 */ /* 0x000fe80000100a00 */
[----:B------:R1:W-:Y:S04]  /*35a10*/  STL [R1+0x1ea0], R165 ;  /* 0x001ea0a501007387 */ /* 0x0003e80000100800 */
[----:B------:R1:W-:Y:S04]  /*35a20*/  STL [R1+0x1e9c], R149 ;  /* 0x001e9c9501007387 */ /* 0x0003e80000100800 */
[----:B------:R1:W-:Y:S04]  /*35a30*/  STL [R1+0x1e98], R148 ;  /* 0x001e989401007387 */ /* 0x0003e80000100800 */
[----:B------:R1:W-:Y:S01]  /*35a40*/  STL [R1+0x1e94], R164 ;  /* 0x001e94a401007387 */ /* 0x0003e20000100800 */
[----:B------:R-:W-:-:S02]  /*35a50*/  IMAD.MOV.U32 R120, RZ, RZ, R9 ;  /* 0x000000ffff787224 */ /* 0x000fc400078e0009 */
[----:B------:R-:W-:Y:S02]  /*35a60*/  IMAD.MOV.U32 R121, RZ, RZ, R8 ;  /* 0x000000ffff797224 */ /* 0x000fe400078e0008 */
[----:B------:R-:W-:Y:S02]  /*35a70*/  IMAD.MOV.U32 R122, RZ, RZ, R5 ;  /* 0x000000ffff7a7224 */ /* 0x000fe400078e0005 */
[----:B------:R-:W-:Y:S01]  /*35a80*/  IMAD.MOV.U32 R123, RZ, RZ, R4 ;  /* 0x000000ffff7b7224 */ /* 0x000fe200078e0004 */
[C---:B---3--:R-:W-:Y:S11]  /*35a90*/  HMMA.1688.F32.TF32 R24, R64.reuse, R186, R32 ;  /* 0x000000ba4018723c */ /* 0x048ff60000081020 */
[----:B------:R-:W-:Y:S11]  /*35aa0*/  @!UPT UIADD3 URZ, URZ, URZ, URZ ;  /* 0x0000003f3f3ff290 */ /* 0x000ff6000fffe03f */
[----:B------:R-:W-:Y:S02]  /*35ab0*/  @!UPT UIADD3 URZ, URZ, URZ, URZ ;  /* 0x0000003f3f3ff290 */ /* 0x000fe4000fffe03f */
[----:B------:R-:W-:Y:S02]  /*35ac0*/  IMAD.MOV.U32 R180, RZ, RZ, R24 ;  /* 0x000000ffffb47224 */ /* 0x000fe400078e0018 */
[----:B----4-:R-:W-:Y:S02]  /*35ad0*/  IMAD.MOV.U32 R181, RZ, RZ, R25 ;  /* 0x000000ffffb57224 */ /* 0x010fe400078e0019 */
[----:B------:R-:W-:Y:S02]  /*35ae0*/  IMAD.MOV.U32 R184, RZ, RZ, R26 ;  /* 0x000000ffffb87224 */ /* 0x000fe400078e001a */
[----:B------:R-:W-:Y:S02]  /*35af0*/  IMAD.MOV.U32 R185, RZ, RZ, R27 ;  /* 0x000000ffffb97224 */ /* 0x000fe400078e001b */
[C---:B-----5:R-:W-:Y:S03]  /*35b00*/  HMMA.1688.F32.TF32 R24, R64.reuse, R182, R28 ;  /* 0x000000b64018723c */ /* 0x060fe6000008101c */
[----:B------:R-:W-:Y:S11]  /*35b10*/  STL [R1+0x1eb0], R185 ;  /* 0x001eb0b901007387 */ /* 0x000ff60000100800 */
[----:B------:R-:W-:Y:S10]  /*35b20*/  @!UPT UIADD3 URZ, URZ, URZ, URZ ;  /* 0x0000003f3f3ff290 */ /* 0x000ff4000fffe03f */
[----:B------:R-:W-:Y:S02]  /*35b30*/  IMAD.MOV.U32 R169, RZ, RZ, R24 ;  /* 0x000000ffffa97224 */ /* 0x000fe400078e0018 */
[----:B------:R-:W-:Y:S02]  /*35b40*/  IMAD.MOV.U32 R168, RZ, RZ, R25 ;  /* 0x000000ffffa87224 */ /* 0x000fe400078e0019 */
[----:B------:R-:W-:Y:S02]  /*35b50*/  IMAD.MOV.U32 R152, RZ, RZ, R26 ;  /* 0x000000ffff987224 */ /* 0x000fe400078e001a */
[----:B------:R-:W-:Y:S02]  /*35b60*/  IMAD.MOV.U32 R153, RZ, RZ, R27 ;  /* 0x000000ffff997224 */ /* 0x000fe400078e001b */
[----:B------:R-:W-:Y:S01]  /*35b70*/  HMMA.1688.F32.TF32 R24, R64, R178, R20 ;  /* 0x000000b24018723c */ /* 0x000fe20000081014 */
[----:B------:R-:W-:Y:S01]  /*35b80*/  STL [R1+0x1eac], R184 ;  /* 0x001eacb801007387 */ /* 0x000fe20000100800 */
[----:B------:R-:W-:-:S03]  /*35b90*/  IMAD.MOV.U32 R28, RZ, RZ, R17 ;  /* 0x000000ffff1c7224 */ /* 0x000fc600078e0011 */
[----:B------:R-:W-:Y:S01]  /*35ba0*/  STL [R1+0x1ea8], R181 ;  /* 0x001ea8b501007387 */ /* 0x000fe20000100800 */
[----:B------:R-:W-:-:S03]  /*35bb0*/  IMAD.MOV.U32 R29, RZ, RZ, R16 ;  /* 0x000000ffff1d7224 */ /* 0x000fc600078e0010 */
[----:B------:R-:W-:Y:S01]  /*35bc0*/  STL [R1+0x1ea4], R180 ;  /* 0x001ea4b401007387 */ /* 0x000fe20000100800 */
[----:B------:R-:W-:Y:S02]  /*35bd0*/  IMAD.MOV.U32 R30, RZ, RZ, R12 ;  /* 0x000000ffff1e7224 */ /* 0x000fe400078e000c */
[----:B------:R-:W-:-:S11]  /*35be0*/  IMAD.MOV.U32 R31, RZ, RZ, R13 ;  /* 0x000000ffff1f7224 */ /* 0x000fd600078e000d */
[----:B------:R3:W-:Y:S04]  /*35bf0*/  STL.64 [R1+0x420], R24 ;  /* 0x0004201801007387 */ /* 0x0007e80000100a00 */
[----:B------:R4:W-:Y:S04]  /*35c00*/  STL.64 [R1+0x428], R26 ;  /* 0x0004281a01007387 */ /* 0x0009e80000100a00 */
[----:B------:R-:W5:Y:S04]  /*35c10*/  LDL.LU R17, [R1+0x1fc4] ;  /* 0x001fc40001117983 */ /* 0x000f680000300800 */
[----:B------:R-:W3:Y:S04]  /*35c20*/  LDL.LU R16, [R1+0x1fc0] ;  /* 0x001fc00001107983 */ /* 0x000ee80000300800 */
[----:B------:R-:W4:Y:S04]  /*35c30*/  LDL.LU R12, [R1+0x1fbc] ;  /* 0x001fbc00010c7983 */ /* 0x000f280000300800 */
[----:B------:R-:W4:Y:S04]  /*35c40*/  LDL.LU R13, [R1+0x1fb8] ;  /* 0x001fb800010d7983 */ /* 0x000f280000300800 */
[----:B------:R-:W4:Y:S04]  /*35c50*/  LDL.LU R9, [R1+0x1fb4] ;  /* 0x001fb40001097983 */ /* 0x000f280000300800 */
[----:B------:R-:W4:Y:S04]  /*35c60*/  LDL.LU R8, [R1+0x1fb0] ;  /* 0x001fb00001087983 */ /* 0x000f280000300800 */
[----:B------:R-:W4:Y:S04]  /*35c70*/  LDL.LU R5, [R1+0x1fac] ;  /* 0x001fac0001057983 */ /* 0x000f280000300800 */
[----:B------:R-:W4:Y:S01]  /*35c80*/  LDL.LU R4, [R1+0x1fa8] ;  /* 0x001fa80001047983 */ /* 0x000f220000300800 */
[----:B------:R-:W-:Y:S08]  /*35c90*/  HMMA.1688.F32.TF32 R20, R64, R174, R248 ;  /* 0x000000ae4014723c */ /* 0x000ff000000810f8 */
[----:B------:R-:W-:Y:S11]  /*35ca0*/  HMMA.1688.F32.TF32 R156, R60, R14, R156 ;  /* 0x0000000e3c9c723c */ /* 0x000ff6000008109c */
[----:B------:R-:W-:Y:S05]  /*35cb0*/  @!UPT UIADD3 URZ, URZ, URZ, URZ ;  /* 0x0000003f3f3ff290 */ /* 0x000fea000fffe03f */
[----:B-1----:R-:W-:Y:S02]  /*35cc0*/  IMAD.MOV.U32 R173, RZ, RZ, R20 ;  /* 0x000000ffffad7224 */ /* 0x002fe400078e0014 */
[----:B--2---:R-:W-:Y:S02]  /*35cd0*/  IMAD.MOV.U32 R172, RZ, RZ, R21 ;  /* 0x000000ffffac7224 */ /* 0x004fe400078e0015 */
        /* <DEDUP_REMOVED lines=9> */
[----:B-----5:R-:W-:Y:S02]  /*35d70*/  IMAD.MOV.U32 R127, RZ, RZ, R17 ;  /* 0x000000ffff7f7224 */ /* 0x020fe400078e0011 */
[----:B---3--:R-:W-:-:S02]  /*35d80*/  IMAD.MOV.U32 R126, RZ, RZ, R16 ;  /* 0x000000ffff7e7224 */ /* 0x008fc400078e0010 */
[----:B----4-:R-:W-:Y:S02]  /*35d90*/  IMAD.MOV.U32 R124, RZ, RZ, R12 ;  /* 0x000000ffff7c7224 */ /* 0x010fe400078e000c */
[----:B------:R-:W2:Y:S01]  /*35da0*/  LDL.LU R12, [R1+0x1fa4] ;  /* 0x001fa400010c7983 */ /* 0x000ea20000300800 */
[----:B------:R-:W-:-:S03]  /*35db0*/  IMAD.MOV.U32 R125, RZ, RZ, R13 ;  /* 0x000000ffff7d7224 */ /* 0x000fc600078e000d */
[----:B------:R-:W3:Y:S04]  /*35dc0*/  LDL.LU R13, [R1+0x1fa0] ;  /* 0x001fa000010d7983 */ /* 0x000ee80000300800 */
        /* <DEDUP_REMOVED lines=26> */
[----:B------:R-:W-:-:S03]  /*35f70*/  IMAD.MOV.U32 R144, RZ, RZ, R4 ;  /* 0x000000ffff907224 */ /* 0x000fc600078e0004 */
[----:B------:R-:W5:Y:S01]  /*35f80*/  LDL.LU R24, [R1+0x5b0] ;  /* 0x0005b00001187983 */ /* 0x000f620000300800 */
[----:B------:R-:W-:-:S03]  /*35f90*/  IMAD.MOV.U32 R145, RZ, RZ, R5 ;  /* 0x000000ffff917224 */ /* 0x000fc600078e0005 */
[----:B------:R-:W5:Y:S01]  /*35fa0*/  LDL.LU R25, [R1+0x5b4] ;  /* 0x0005b40001197983 */ /* 0x000f620000300800 */
[----:B------:R-:W-:-:S03]  /*35fb0*/  IMAD.MOV.U32 R146, RZ, RZ, R8 ;  /* 0x000000ffff927224 */ /* 0x000fc600078e0008 */
[----:B------:R-:W5:Y:S01]  /*35fc0*/  LDL.LU R26, [R1+0x5b8] ;  /* 0x0005b800011a7983 */ /* 0x000f620000300800 */
[----:B------:R-:W-:-:S03]  /*35fd0*/  IMAD.MOV.U32 R147, RZ, RZ, R9 ;  /* 0x000000ffff937224 */ /* 0x000fc600078e0009 */
        /* <DEDUP_REMOVED lines=17> */
[-C--:B------:R-:W-:Y:S03]  /*360f0*/  HMMA.1688.F32.TF32 R48, R56, R6.reuse, R48 ;  /* 0x000000063830723c */ /* 0x080fe60000081030 */
[----:B------:R-:W-:Y:S04]  /*36100*/  LDS R56, [R247+0x81180] ;  /* 0x08118000f7387984 */ /* 0x000fe80000000800 */
[----:B------:R-:W-:Y:S04]  /*36110*/  LDS R58, [R247+0x81980] ;  /* 0x08198000f73a7984 */ /* 0x000fe80000000800 */
[----:B------:R-:W-:Y:S04]  /*36120*/  LDS R57, [R0+0x81180] ;  /* 0x0811800000397984 */ /* 0x000fe80000000800 */
[----:B------:R-:W1:Y:S01]  /*36130*/  LDS R59, [R0+0x81980] ;  /* 0x08198000003b7984 */ /* 0x000e620000000800 */
[----:B------:R-:W-:Y:S01]  /*36140*/  HMMA.1688.F32.TF32 R160, R64, R6, R160 ;  /* 0x0000000640a0723c */ /* 0x000fe200000810a0 */
[----:B--2---:R-:W-:-:S02]  /*36150*/  IMAD.MOV.U32 R239, RZ, RZ, R12 ;  /* 0x000000ffffef7224 */ /* 0x004fc400078e000c */
[----:B---3--:R-:W-:Y:S02]  /*36160*/  IMAD.MOV.U32 R238, RZ, RZ, R13 ;  /* 0x000000ffffee7224 */ /* 0x008fe400078e000d */
[----:B----4-:R-:W-:Y:S02]  /*36170*/  IMAD.MOV.U32 R237, RZ, RZ, R16 ;  /* 0x000000ffffed7224 */ /* 0x010fe400078e0010 */
[----:B-----5:R-:W-:Y:S01]  /*36180*/  IMAD.MOV.U32 R236, RZ, RZ, R17 ;  /* 0x000000ffffec7224 */ /* 0x020fe200078e0011 */
[----:B-1----:R-:W-:Y:S08]  /*36190*/  HMMA.1688.F32.TF32 R32, R56, R202, R32 ;  /* 0x000000ca3820723c */ /* 0x002ff00000081020 */
[----:B------:R-:W-:Y:S01]  /*361a0*/  HMMA.1688.F32.TF32 R64, R64, R166, R44 ;  /* 0x000000a64040723c */ /* 0x000fe2000008102c */
[----:B------:R-:W2:Y:S04]  /*361b0*/  LDL.LU.64 R46, [R1+0x1f80] ;  /* 0x001f8000012e7983 */ /* 0x000ea80000300a00 */
[----:B------:R-:W2:Y:S11]  /*361c0*/  LDL.LU.64 R44, [R1+0x1f78] ;  /* 0x001f7800012c7983 */ /* 0x000eb60000300a00 */
[----:B------:R-:W-:-:S02]  /*361d0*/  IMAD.MOV.U32 R202, RZ, RZ, R35 ;  /* 0x000000ffffca7224 */ /* 0x000fc400078e0023 */
[----:B------:R-:W-:Y:S02]  /*361e0*/  IMAD.MOV.U32 R201, RZ, RZ, R32 ;  /* 0x000000ffffc97224 */ /* 0x000fe400078e0020 */
[----:B------:R-:W-:-:S04]  /*361f0*/  IMAD.MOV.U32 R203, RZ, RZ, R34 ;  /* 0x000000ffffcb7224 */ /* 0x000fc800078e0022 */
[----:B------:R-:W-:Y:S02]  /*36200*/  IMAD.MOV.U32 R185, RZ, RZ, R64 ;  /* 0x000000ffffb97224 */ /* 0x000fe400078e0040 */
[----:B------:R-:W-:Y:S02]  /*36210*/  IMAD.MOV.U32 R184, RZ, RZ, R65 ;  /* 0x000000ffffb87224 */ /* 0x000fe400078e0041 */
[----:B------:R-:W-:Y:S01]  /*36220*/  IMAD.MOV.U32 R181, RZ, RZ, R66 ;  /* 0x000000ffffb57224 */ /* 0x000fe200078e0042 */
[----:B------:R-:W-:Y:S01]  /*36230*/  HMMA.1688.F32.TF32 R16, R56, R18, R40 ;  /* 0x000000123810723c */ /* 0x000fe20000081028 */
[----:B------:R-:W3:Y:S01]  /*36240*/  LDL.LU.64 R42, [R1+0x1f70] ;  /* 0x001f7000012a7983 */ /* 0x000ee20000300a00 */
[----:B------:R-:W-:-:S03]  /*36250*/  IMAD.MOV.U32 R180, RZ, RZ, R67 ;  /* 0x000000ffffb47224 */ /* 0x000fc600078e0043 */
[----:B------:R-:W3:Y:S03]  /*36260*/  LDL.LU.64 R40, [R1+0x1f68] ;  /* 0x001f680001287983 */ /* 0x000ee60000300a00 */
[----:B------:R-:W-:Y:S01]  /*36270*/  HMMA.1688.F32.TF32 R12, R56, R14, R24 ;  /* 0x0000000e380c723c */ /* 0x000fe20000081018 */
[----:B------:R-:W4:Y:S01]  /*36280*/  LDL.LU.64 R26, [R1+0x1f60] ;  /* 0x001f6000011a7983 */ /* 0x000f220000300a00 */
[----:B------:R-:W-:-:S03]  /*36290*/  IMAD.MOV.U32 R67, RZ, RZ, R4 ;  /* 0x000000ffff437224 */ /* 0x000fc600078e0004 */
[----:B------:R-:W4:Y:S01]  /*362a0*/  LDL.LU.64 R24, [R1+0x1f58] ;  /* 0x001f580001187983 */ /* 0x000f220000300a00 */
[----:B------:R-:W-:Y:S02]  /*362b0*/  IMAD.MOV.U32 R66, RZ, RZ, R5 ;  /* 0x000000ffff427224 */ /* 0x000fe400078e0005 */
[----:B------:R-:W-:Y:S01]  /*362c0*/  IMAD.MOV.U32 R65, RZ, RZ, R8 ;  /* 0x000000ffff417224 */ /* 0x000fe200078e0008 */
[----:B------:R-:W-:Y:S01]  /*362d0*/  HMMA.1688.F32.TF32 R4, R56, R6, R36 ;  /* 0x000000063804723c */ /* 0x000fe20000081024 */
[----:B------:R-:W-:-:S07]  /*362e0*/  IMAD.MOV.U32 R64, RZ, RZ, R9 ;  /* 0x000000ffff407224 */ /* 0x000fce00078e0009 */
[C---:B------:R-:W-:Y:S08]  /*362f0*/  HMMA.1688.F32.TF32 R20, R56.reuse, R198, R20 ;  /* 0x000000c63814723c */ /* 0x040ff00000081014 */
[C---:B------:R-:W-:Y:S01]  /*36300*/  HMMA.1688.F32.TF32 R8, R56.reuse, R10, R96 ;  /* 0x0000000a3808723c */ /* 0x040fe20000081060 */
[----:B------:R-:W5:Y:S04]  /*36310*/  LDL.LU.64 R98, [R1+0x1f50] ;  /* 0x001f500001627983 */ /* 0x000f680000300a00 */
[----:B------:R-:W5:Y:S03]  /*36320*/  LDL.LU.64 R96, [R1+0x1f48] ;  /* 0x001f480001607983 */ /* 0x000f660000300a00 */
[C---:B------:R-:W-:Y:S01]  /*36330*/  HMMA.1688.F32.TF32 R52, R56.reuse, R150, R52 ;  /* 0x000000963834723c */ /* 0x040fe20000081034 */
[----:B------:R-:W2:Y:S04]  /*36340*/  LDL.LU.64 R38, [R1+0x1f40] ;  /* 0x001f400001267983 */ /* 0x000ea80000300a00 */
[----:B------:R-:W2:Y:S03]  /*36350*/  LDL.LU.64 R36, [R1+0x1f38] ;  /* 0x001f380001247983 */ /* 0x000ea60000300a00 */
[----:B------:R-:W-:Y:S01]  /*36360*/  HMMA.1688.F32.TF32 R248, R56, R154, R248 ;  /* 0x0000009a38f8723c */ /* 0x000fe200000810f8 */
[----:B------:R1:W-:Y:S04]  /*36370*/  STL [R1+0x4a4], R33 ;  /* 0x0004a42101007387 */ /* 0x0003e80000100800 */
[----:B------:R-:W2:Y:S01]  /*36380*/  LDL.LU.64 R34, [R1+0x1f30] ;  /* 0x001f300001227983 */ /* 0x000ea20000300a00 */
[----:B------:R-:W-:-:S03]  /*36390*/  IMAD.MOV.U32 R196, RZ, RZ, R20 ;  /* 0x000000ffffc47224 */ /* 0x000fc600078e0014 */
[----:B-1----:R-:W2:Y:S04]  /*363a0*/  LDL.LU.64 R32, [R1+0x1f28] ;  /* 0x001f280001207983 */ /* 0x002ea80000300a00 */
[----:B------:R-:W-:Y:S04]  /*363b0*/  STL [R1+0x1de0], R202 ;  /* 0x001de0ca01007387 */ /* 0x000fe80000100800 */
[----:B------:R-:W-:Y:S04]  /*363c0*/  STL [R1+0x1ddc], R201 ;  /* 0x001ddcc901007387 */ /* 0x000fe80000100800 */
[----:B------:R-:W-:Y:S04]  /*363d0*/  STL [R1+0x1dd8], R203 ;  /* 0x001dd8cb01007387 */ /* 0x000fe80000100800 */
[----:B------:R-:W2:Y:S04]  /*363e0*/  LDL R20, [R1+0x13b0] ;  /* 0x0013b00001147983 */ /* 0x000ea80000100800 */
[----:B------:R1:W-:Y:S04]  /*363f0*/  STL.64 [R1+0x480], R248 ;  /* 0x000480f801007387 */ /* 0x0003e80000100a00 */
[----:B------:R-:W-:Y:S01]  /*36400*/  STL.64 [R1+0x488], R250 ;  /* 0x000488fa01007387 */ /* 0x000fe20000100a00 */
[C---:B------:R-:W-:Y:S08]  /*36410*/  HMMA.1688.F32.TF32 R64, R56.reuse, R194, R64 ;  /* 0x000000c23840723c */ /* 0x040ff00000081040 */
[C---:B------:R-:W-:Y:S01]  /*36420*/  HMMA.1688.F32.TF32 R60, R56.reuse, R190, R60 ;  /* 0x000000be383c723c */ /* 0x040fe2000008103c */
[----:B-1----:R-:W3:Y:S04]  /*36430*/  LDL.LU.64 R248, [R1+0x1f20] ;  /* 0x001f200001f87983 */ /* 0x002ee80000300a00 */
[----:B------:R-:W-:Y:S04]  /*36440*/  STL.64 [R1+0x470], R52 ;  /* 0x0004703401007387 */ /* 0x000fe80000100a00 */
[----:B------:R1:W-:Y:S01]  /*36450*/  STL.64 [R1+0x478], R54 ;  /* 0x0004783601007387 */ /* 0x0003e20000100a00 */
[----:B------:R-:W-:Y:S01]  /*36460*/  HMMA.1688.F32.TF32 R124, R56, R178, R124 ;  /* 0x000000b2387c723c */ /* 0x000fe2000008107c */
[----:B------:R-:W-:-:S02]  /*36470*/  IMAD.MOV.U32 R200, RZ, RZ, R21 ;  /* 0x000000ffffc87224 */ /* 0x000fc400078e0015 */
[----:B------:R-:W-:Y:S04]  /*36480*/  LDS R250, [R246+0x82800] ;  /* 0x08280000f6fa7984 */ /* 0x000fe80000000800 */
[----:B------:R-:W-:Y:S04]  /*36490*/  LDS R251, [R3+0x82800] ;  /* 0x0828000003fb7984 */ /* 0x000fe80000000800 */
[----:B-1----:R-:W4:Y:S04]  /*364a0*/  LDL.LU.64 R54, [R1+0x1f18] ;  /* 0x001f180001367983 */ /* 0x002f280000300a00 */
[----:B------:R-:W4:Y:S04]  /*364b0*/  LDL.LU.64 R52, [R1+0x1f10] ;  /* 0x001f100001347983 */ /* 0x000f280000300a00 */
[----:B------:R-:W-:Y:S04]  /*364c0*/  STL.64 [R1+0x460], R64 ;  /* 0x0004604001007387 */ /* 0x000fe80000100a00 */
[----:B------:R1:W-:Y:S04]  /*364d0*/  STL.64 [R1+0x468], R66 ;  /* 0x0004684201007387 */ /* 0x0003e80000100a00 */
[----:B------:R-:W-:Y:S04]  /*364e0*/  LDS R190, [R246+0x82900] ;  /* 0x08290000f6be7984 */ /* 0x000fe80000000800 */
[----:B------:R-:W-:Y:S01]  /*364f0*/  LDS R191, [R3+0x82900] ;  /* 0x0829000003bf7984 */ /* 0x000fe20000000800 */
[----:B-1----:R-:W-:Y:S01]  /*36500*/  HMMA.1688.F32.TF32 R64, R56, R186, R236 ;  /* 0x000000ba3840723c */ /* 0x002fe200000810ec */
[----:B------:R-:W-:-:S02]  /*36510*/  IMAD.MOV.U32 R202, RZ, RZ, R60 ;  /* 0x000000ffffca7224 */ /* 0x000fc400078e003c */
[----:B------:R-:W-:Y:S01]  /*36520*/  LDS R236, [R246+0x82180] ;  /* 0x08218000f6ec7984 */ /* 0x000fe20000000800 */
[----:B------:R-:W-:Y:S02]  /*36530*/  IMAD.MOV.U32 R201, RZ, RZ, R61 ;  /* 0x000000ffffc97224 */ /* 0x000fe400078e003d */
[----:B------:R-:W-:Y:S01]  /*36540*/  IMAD.MOV.U32 R203, RZ, RZ, R62 ;  /* 0x000000ffffcb7224 */ /* 0x000fe200078e003e */
[----:B------:R-:W-:Y:S01]  /*36550*/  LDS R238, [R246+0x82980] ;  /* 0x08298000f6ee7984 */ /* 0x000fe20000000800 */
[----:B------:R-:W-:Y:S02]  /*36560*/  IMAD.MOV.U32 R197, RZ, RZ, R63 ;  /* 0x000000ffffc57224 */ /* 0x000fe400078e003f */
[C---:B------:R-:W-:Y:S01]  /*36570*/  HMMA.1688.F32.TF32 R60, R56.reuse, R182, R144 ;  /* 0x000000b6383c723c */ /* 0x040fe20000081090 */
[----:B------:R-:W-:Y:S04]  /*36580*/  LDS R237, [R3+0x82180] ;  /* 0x0821800003ed7984 */ /* 0x000fe80000000800 */
[----:B------:R-:W-:Y:S04]  /*36590*/  LDS R239, [R3+0x82980] ;  /* 0x0829800003ef7984 */ /* 0x000fe80000000800 */
[----:B------:R-:W-:Y:S04]  /*365a0*/  LDS R144, [R247+0x82080] ;  /* 0x08208000f7907984 */ /* 0x000fe80000000800 */
[----:B------:R-:W-:Y:S04]  /*365b0*/  LDS R146, [R247+0x82880] ;  /* 0x08288000f7927984 */ /* 0x000fe80000000800 */
[----:B------:R-:W-:Y:S04]  /*365c0*/  STL.64 [R1+0x340], R64 ;  /* 0x0003404001007387 */ /* 0x000fe80000100a00 */
[----:B------:R1:W-:Y:S04]  /*365d0*/  STL.64 [R1+0x348], R66 ;  /* 0x0003484201007387 */ /* 0x0003e80000100a00 */
[----:B------:R-:W-:Y:S04]  /*365e0*/  LDS R145, [R0+0x82080] ;  /* 0x0820800000917984 */ /* 0x000fe80000000800 */
[----:B------:R-:W-:Y:S01]  /*365f0*/  LDS R147, [R0+0x82880] ;  /* 0x0828800000937984 */ /* 0x000fe20000000800 */
[C---:B-1----:R-:W-:Y:S03]  /*36600*/  HMMA.1688.F32.TF32 R64, R56.reuse, R174, R120 ;  /* 0x000000ae3840723c */ /* 0x042fe60000081078 */
[----:B------:R-:W-:Y:S04]  /*36610*/  STL.64 [R1+0x320], R60 ;  /* 0x0003203c01007387 */ /* 0x000fe80000100a00 */
[----:B------:R1:W-:Y:S04]  /*36620*/  STL.64 [R1+0x328], R62 ;  /* 0x0003283e01007387 */ /* 0x0003e80000100a00 */
[----:B------:R-:W-:Y:S04]  /*36630*/  STL.64 [R1+0x310], R124 ;  /* 0x0003107c01007387 */ /* 0x000fe80000100a00 */
[----:B------:R-:W-:Y:S01]  /*36640*/  LDS R120, [R247+0x82000] ;  /* 0x08200000f7787984 */ /* 0x000fe20000000800 */
[----:B-1----:R-:W-:Y:S03]  /*36650*/  HMMA.1688.F32.TF32 R60, R56, R170, R28 ;  /* 0x000000aa383c723c */ /* 0x002fe6000008101c */
[----:B------:R-:W-:Y:S04]  /*36660*/  STL.64 [R1+0x318], R126 ;  /* 0x0003187e01007387 */ /* 0x000fe80000100a00 */
[----:B------:R-:W-:Y:S04]  /*36670*/  LDS R124, [R246+0x82080] ;  /* 0x08208000f67c7984 */ /* 0x000fe80000000800 */
[----:B------:R-:W-:Y:S04]  /*36680*/  STL.64 [R1+0x300], R64 ;  /* 0x0003004001007387 */ /* 0x000fe80000100a00 */
[----:B------:R-:W-:Y:S04]  /*36690*/  STL.64 [R1+0x308], R66 ;  /* 0x0003084201007387 */ /* 0x000fe80000100a00 */
[----:B------:R-:W-:Y:S04]  /*366a0*/  LDS R126, [R246+0x82880] ;  /* 0x08288000f67e7984 */ /* 0x000fe80000000800 */
[----:B------:R-:W-:Y:S04]  /*366b0*/  LDS R125, [R3+0x82080] ;  /* 0x08208000037d7984 */ /* 0x000fe80000000800 */
[----:B------:R-:W-:Y:S04]  /*366c0*/  STL.64 [R1+0x2f0], R60 ;  /* 0x0002f03c01007387 */ /* 0x000fe80000100a00 */
[----:B------:R-:W-:Y:S04]  /*366d0*/  STL.64 [R1+0x2f8], R62 ;  /* 0x0002f83e01007387 */ /* 0x000fe80000100a00 */
[----:B------:R-:W-:Y:S04]  /*366e0*/  LDS R127, [R3+0x82880] ;  /* 0x08288000037f7984 */ /* 0x000fe80000000800 */
[----:B------:R-:W-:Y:S04]  /*366f0*/  LDS R122, [R247+0x82800] ;  /* 0x08280000f77a7984 */ /* 0x000fe80000000800 */
[----:B------:R-:W-:Y:S04]  /*36700*/  LDS R121, [R0+0x82000] ;  /* 0x0820000000797984 */ /* 0x000fe80000000800 */
[----:B------:R-:W-:Y:S01]  /*36710*/  LDS R123, [R0+0x82800] ;  /* 0x08280000007b7984 */ /* 0x000fe20000000800 */
[----:B------:R-:W-:-:S03]  /*36720*/  IMAD.MOV.U32 R199, RZ, RZ, R22 ;  /* 0x000000ffffc77224 */ /* 0x000fc600078e0016 */
[----:B------:R-:W-:Y:S01]  /*36730*/  LDS R194, [R247+0x82900] ;  /* 0x08290000f7c27984 */ /* 0x000fe20000000800 */
[----:B------:R-:W-:-:S03]  /*36740*/  IMAD.MOV.U32 R198, RZ, RZ, R23 ;  /* 0x000000ffffc67224 */ /* 0x000fc600078e0017 */
[----:B------:R-:W-:Y:S01]  /*36750*/  LDS R195, [R0+0x82900] ;  /* 0x0829000000c37984 */ /* 0x000fe20000000800 */
[----:B--2---:R-:W-:-:S05]  /*36760*/  IMAD R2, R2, 0x20000, R20 ;  /* 0x0002000002027824 */ /* 0x004fca00078e0214 */
[----:B------:R-:W1:Y:S04]  /*36770*/  LDSM.16.M88.4 R64, [R2] ;  /* 0x000000000240783b */ /* 0x000e680000000200 */
[----:B------:R-:W-:Y:S01]  /*36780*/  LDSM.16.M88.4 R60, [R2+0x2000] ;  /* 0x00200000023c783b */ /* 0x000fe20000000200 */
[----:B---3--:R-:W-:Y:S02]  /*36790*/  IMAD.MOV.U32 R20, RZ, RZ, R249 ;  /* 0x000000ffff147224 */ /* 0x008fe400078e00f9 */
[----:B------:R-:W-:Y:S01]  /*367a0*/  IMAD.MOV.U32 R21, RZ, RZ, R248 ;  /* 0x000000ffff157224 */ /* 0x000fe200078e00f8 */
[----:B------:R-:W-:Y:S04]  /*367b0*/  LDS R249, [R3+0x82000] ;  /* 0x0820000003f97984 */ /* 0x000fe80000000800 */
[----:B------:R-:W2:Y:S01]  /*367c0*/  LDS R248, [R246+0x82000] ;  /* 0x08200000f6f87984 */ /* 0x000ea20000000800 */
[----:B----4-:R-:W-:Y:S03]  /*367d0*/  HMMA.1688.F32.TF32 R28, R56, R166, R52 ;  /* 0x000000a6381c723c */ /* 0x010fe60000081034 */
[----:B------:R-:W3:Y:S04]  /*367e0*/  LDSM.16.M88.4 R56, [R2+0x4000] ;  /* 0x004000000238783b */ /* 0x000ee80000000200 */
[----:B------:R-:W4:Y:S11]  /*367f0*/  LDSM.16.M88.4 R52, [R2+0x6000] ;  /* 0x006000000234783b */ /* 0x000f360000000200 */
[----:B------:R-:W-:Y:S05]  /*36800*/  @!UPT UIADD3 URZ, URZ, URZ, URZ ;  /* 0x0000003f3f3ff290 */ /* 0x000fea000fffe03f */
[----:B------:R1:W-:Y:S04]  /*36810*/  STL.64 [R1+0x2a0], R28 ;  /* 0x0002a01c01007387 */ /* 0x0003e80000100a00 */
[----:B------:R2:W-:Y:S01]  /*36820*/  STL.64 [R1+0x2a8], R30 ;  /* 0x0002a81e01007387 */ /* 0x0005e20000100a00 */
[----:B-1----:R-:W-:Y:S02]  /*36830*/  IMAD.MOV.U32 R28, RZ, RZ, R193 ;  /* 0x000000ffff1c7224 */ /* 0x002fe400078e00c1 */
[----:B------:R-:W-:Y:S02]  /*36840*/  IMAD.MOV.U32 R29, RZ, RZ, R192 ;  /* 0x000000ffff1d7224 */ /* 0x000fe400078e00c0 */
[----:B--2---:R-:W-:Y:S02]  /*36850*/  IMAD.MOV.U32 R30, RZ, RZ, R189 ;  /* 0x000000ffff1e7224 */ /* 0x004fe400078e00bd */
[----:B------:R-:W-:Y:S01]  /*36860*/  IMAD.MOV.U32 R31, RZ, RZ, R188 ;  /* 0x000000ffff1f7224 */ /* 0x000fe200078e00bc */
[----:B------:R-:W-:Y:S04]  /*36870*/  STL [R1+0x1d74], R66 ;  /* 0x001d744201007387 */ /* 0x000fe80000100800 */
[----:B------:R-:W-:Y:S02]  /*36880*/  LDS R188, [R246+0x82100] ;  /* 0x08210000f6bc7984 */ /* 0x000fe40000000800 */
[----:B------:R-:W-:Y:S02]  /*36890*/  HMMA.1688.F32.TF32 R28, R248, R64, R28 ;  /* 0x00000040f81c723c */ /* 0x000fe4000008101c */
[----:B------:R-:W-:Y:S04]  /*368a0*/  STL [R1+0x1d70], R67 ;  /* 0x001d704301007387 */ /* 0x000fe80000100800 */
[----:B------:R-:W-:Y:S04]  /*368b0*/  STL [R1+0x1bec], R0 ;  /* 0x001bec0001007387 */ /* 0x000fe80000100800 */
[----:B------:R-:W-:Y:S04]  /*368c0*/  STL [R1+0x1d7c], R62 ;  /* 0x001d7c3e01007387 */ /* 0x000fe80000100800 */
[----:B------:R-:W-:Y:S04]  /*368d0*/  STL [R1+0x1d78], R63 ;  /* 0x001d783f01007387 */ /* 0x000fe80000100800 */
[----:B---3--:R-:W-:Y:S04]  /*368e0*/  STL [R1+0x1d84], R58 ;  /* 0x001d843a01007387 */ /* 0x008fe80000100800 */
[----:B------:R-:W-:Y:S04]  /*368f0*/  STL [R1+0x1d80], R59 ;  /* 0x001d803b01007387 */ /* 0x000fe80000100800 */
[----:B----4-:R-:W-:Y:S04]  /*36900*/  STL [R1+0x1d8c], R54 ;  /* 0x001d8c3601007387 */ /* 0x010fe80000100800 */
[----:B------:R-:W-:Y:S04]  /*36910*/  STL [R1+0x1d88], R55 ;  /* 0x001d883701007387 */ /* 0x000fe80000100800 */
[----:B------:R-:W-:Y:S04]  /*36920*/  STL.64 [R1+0x2e0], R28 ;  /* 0x0002e01c01007387 */ /* 0x000fe80000100a00 */
[----:B------:R1:W-:Y:S04]  /*36930*/  STL.64 [R1+0x2e8], R30 ;  /* 0x0002e81e01007387 */ /* 0x0003e80000100a00 */
[----:B------:R-:W-:Y:S04]  /*36940*/  LDS R189, [R3+0x82100] ;  /* 0x0821000003bd7984 */ /* 0x000fe80000000800 */
[----:B------:R-:W-:Y:S04]  /*36950*/  LDS R192, [R247+0x82100] ;  /* 0x08210000f7c07984 */ /* 0x000fe80000000800 */
[----:B-1----:R-:W2:Y:S04]  /*36960*/  LDL.LU.64 R30, [R1+0x1f08] ;  /* 0x001f0800011e7983 */ /* 0x002ea80000300a00 */
[----:B------:R-:W2:Y:S04]  /*36970*/  LDL.LU.64 R28, [R1+0x1f00] ;  /* 0x001f0000011c7983 */ /* 0x000ea80000300a00 */
[----:B------:R-:W1:Y:S01]  /*36980*/  LDS R193, [R0+0x82100] ;  /* 0x0821000000c17984 */ /* 0x000e620000000800 */
[----:B------:R-:W-:-:S02]  /*36990*/  IMAD.MOV.U32 R22, RZ, RZ, R245 ;  /* 0x000000ffff167224 */ /* 0x000fc400078e00f5 */
[----:B------:R-:W-:Y:S01]  /*369a0*/  IMAD.MOV.U32 R23, RZ, RZ, R244 ;  /* 0x000000ffff177224 */ /* 0x000fe200078e00f4 */
[-C--:B------:R-:W-:Y:S01]  /*369b0*/  HMMA.1688.F32.TF32 R24, R236, R64.reuse, R24 ;  /* 0x00000040ec18723c */ /* 0x080fe20000081018 */
[----:B------:R-:W-:Y:S04]  /*369c0*/  LDS R244, [R247+0x82180] ;  /* 0x08218000f7f47984 */ /* 0x000fe80000000800 */
[----:B------:R-:W-:Y:S03]  /*369d0*/  LDS R246, [R247+0x82980] ;  /* 0x08298000f7f67984 */ /* 0x000fe60000000800 */
[-C--:B------:R-:W-:Y:S01]  /*369e0*/  HMMA.1688.F32.TF32 R20, R124, R64.reuse, R20 ;  /* 0x000000407c14723c */ /* 0x080fe20000081014 */
[----:B------:R-:W-:Y:S04]  /*369f0*/  LDS R245, [R0+0x82180] ;  /* 0x0821800000f57984 */ /* 0x000fe80000000800 */
[----:B------:R-:W3:Y:S03]  /*36a00*/  LDS R247, [R0+0x82980] ;  /* 0x0829800000f77984 */ /* 0x000ee60000000800 */
[-C--:B------:R-:W-:Y:S08]  /*36a10*/  HMMA.1688.F32.TF32 R212, R120, R64.reuse, R212 ;  /* 0x0000004078d4723c */ /* 0x080ff000000810d4 */
[-C--:B------:R-:W-:Y:S07]  /*36a20*/  HMMA.1688.F32.TF32 R132, R144, R64.reuse, R132 ;  /* 0x000000409084723c */ /* 0x080fee0000081084 */
[----:B------:R-:W-:Y:S04]  /*36a30*/  STL.64 [R1+0x2d0], R20 ;  /* 0x0002d01401007387 */ /* 0x000fe80000100a00 */
[----:B------:R4:W-:Y:S01]  /*36a40*/  STL.64 [R1+0x2d8], R22 ;  /* 0x0002d81601007387 */ /* 0x0009e20000100a00 */
[-C--:B-1----:R-:W-:Y:S03]  /*36a50*/  HMMA.1688.F32.TF32 R128, R192, R64.reuse, R128 ;  /* 0x00000040c080723c */ /* 0x082fe60000081080 */
[----:B----4-:R-:W4:Y:S04]  /*36a60*/  LDL.LU.64 R22, [R1+0x1ef8] ;  /* 0x001ef80001167983 */ /* 0x010f280000300a00 */
[----:B------:R-:W4:Y:S01]  /*36a70*/  LDL.LU.64 R20, [R1+0x1ef0] ;  /* 0x001ef00001147983 */ /* 0x000f220000300a00 */
[----:B--2---:R-:W-:Y:S11]  /*36a80*/  HMMA.1688.F32.TF32 R28, R188, R64, R28 ;  /* 0x00000040bc1c723c */ /* 0x004ff6000008101c */
[----:B------:R-:W-:Y:S11]  /*36a90*/  @!UPT UIADD3 URZ, URZ, URZ, URZ ;  /* 0x0000003f3f3ff290 */ /* 0x000ff6000fffe03f */
[----:B------:R-:W-:Y:S01]  /*36aa0*/  @!UPT UIADD3 URZ, URZ, URZ, URZ ;  /* 0x0000003f3f3ff290 */ /* 0x000fe2000fffe03f */
[----:B------:R1:W-:Y:S04]  /*36ab0*/  STL.64 [R1+0x2c0], R28 ;  /* 0x0002c01c01007387 */ /* 0x0003e80000100a00 */
[----:B------:R2:W-:Y:S04]  /*36ac0*/  STL.64 [R1+0x2c8], R30 ;  /* 0x0002c81e01007387 */ /* 0x0005e80000100a00 */
[----:B-1----:R-:W4:Y:S04]  /*36ad0*/  LDL.LU R28, [R1+0xd0] ;  /* 0x0000d000011c7983 */ /* 0x002f280000300800 */
[----:B------:R-:W4:Y:S04]  /*36ae0*/  LDL.LU R29, [R1+0xd4] ;  /* 0x0000d400011d7983 */ /* 0x000f280000300800 */
[----:B--2---:R-:W4:Y:S04]  /*36af0*/  LDL.LU R30, [R1+0xd8] ;  /* 0x0000d800011e7983 */ /* 0x004f280000300800 */
[----:B------:R-:W4:Y:S04]  /*36b00*/  LDL.LU R31, [R1+0xdc] ;  /* 0x0000dc00011f7983 */ /* 0x000f280000300800 */
[----:B------:R1:W-:Y:S04]  /*36b10*/  STL.64 [R1+0x2b0], R24 ;  /* 0x0002b01801007387 */ /* 0x0003e80000100a00 */
[----:B------:R2:W-:Y:S04]  /*36b20*/  STL.64 [R1+0x2b8], R26 ;  /* 0x0002b81a01007387 */ /* 0x0005e80000100a00 */
[----:B-1----:R-:W4:Y:S04]  /*36b30*/  LDL.LU R24, [R1] ;  /* 0x0000000001187983 */ /* 0x002f280000300800 */
[----:B------:R-:W4:Y:S04]  /*36b40*/  LDL.LU R25, [R1+0x4] ;  /* 0x0000040001197983 */ /* 0x000f280000300800 */
[----:B--2---:R-:W4:Y:S04]  /*36b50*/  LDL.LU R26, [R1+0x8] ;  /* 0x00000800011a7983 */ /* 0x004f280000300800 */
[----:B------:R-:W4:Y:S04]  /*36b60*/  LDL.LU R27, [R1+0xc] ;  /* 0x00000c00011b7983 */ /* 0x000f280000300800 */
[----:B------:R1:W-:Y:S04]  /*36b70*/  STL.64 [R1+0x7c0], R212 ;  /* 0x0007c0d401007387 */ /* 0x0003e80000100a00 */
[----:B------:R2:W-:Y:S04]  /*36b80*/  STL.64 [R1+0x7c8], R214 ;  /* 0x0007c8d601007387 */ /* 0x0005e80000100a00 */
[----:B-1----:R-:W4:Y:S04]  /*36b90*/  LDL.LU R212, [R1+0xf0] ;  /* 0x0000f00001d47983 */ /* 0x002f280000300800 */
[----:B------:R-:W4:Y:S04]  /*36ba0*/  LDL.LU R213, [R1+0xf4] ;  /* 0x0000f40001d57983 */ /* 0x000f280000300800 */
[----:B--2---:R-:W2:Y:S04]  /*36bb0*/  LDL.LU R214, [R1+0xf8] ;  /* 0x0000f80001d67983 */ /* 0x004ea80000300800 */
[----:B------:R-:W2:Y:S04]  /*36bc0*/  LDL.LU R215, [R1+0xfc] ;  /* 0x0000fc0001d77983 */ /* 0x000ea80000300800 */
[----:B------:R1:W-:Y:S04]  /*36bd0*/  STL.64 [R1+0x8c0], R132 ;  /* 0x0008c08401007387 */ /* 0x0003e80000100a00 */
[----:B------:R3:W-:Y:S04]  /*36be0*/  STL.64 [R1+0x8c8], R134 ;  /* 0x0008c88601007387 */ /* 0x0007e80000100a00 */
[----:B-1----:R-:W2:Y:S04]  /*36bf0*/  LDL.LU R132, [R1+0x10] ;  /* 0x0000100001847983 */ /* 0x002ea80000300800 */
[----:B------:R-:W2:Y:S01]  /*36c00*/  LDL.LU R133, [R1+0x14] ;  /* 0x0000140001857983 */ /* 0x000ea20000300800 */
[----:B---3--:R-:W-:-:S03]  /*36c10*/  IMAD.MOV.U32 R134, RZ, RZ, R252 ;  /* 0x000000ffff867224 */ /* 0x008fc600078e00fc */
[----:B------:R-:W3:Y:S04]  /*36c20*/  LDL.LU R252, [R1+0x1eec] ;  /* 0x001eec0001fc7983 */ /* 0x000ee80000300800 */
[----:B------:R-:W2:Y:S04]  /*36c30*/  LDL.LU R135, [R1+0x1c] ;  /* 0x00001c0001877983 */ /* 0x000ea80000300800 */
[----:B------:R1:W-:Y:S04]  /*36c40*/  STL.64 [R1+0x900], R128 ;  /* 0x0009008001007387 */ /* 0x0003e80000100a00 */
[----:B------:R5:W-:Y:S04]  /*36c50*/  STL.64 [R1+0x908], R130 ;  /* 0x0009088201007387 */ /* 0x000be80000100a00 */
[----:B-1----:R-:W4:Y:S04]  /*36c60*/  LDL.LU R128, [R1+0x130] ;  /* 0x0001300001807983 */ /* 0x002f280000300800 */
[----:B------:R-:W4:Y:S04]  /*36c70*/  LDL.LU R129, [R1+0x134] ;  /* 0x0001340001817983 */ /* 0x000f280000300800 */
[----:B-----5:R-:W4:Y:S01]  /*36c80*/  LDL.LU R130, [R1+0x138] ;  /* 0x0001380001827983 */ /* 0x020f220000300800 */
[----:B------:R-:W-:Y:S11]  /*36c90*/  HMMA.1688.F32.TF32 R16, R244, R64, R16 ;  /* 0x00000040f410723c */ /* 0x000ff60000081010 */
[----:B------:R-:W-:Y:S11]  /*36ca0*/  @!UPT UIADD3 URZ, URZ, URZ, URZ ;  /* 0x0000003f3f3ff290 */ /* 0x000ff6000fffe03f */
[----:B------:R-:W-:Y:S01]  /*36cb0*/  @!UPT UIADD3 URZ, URZ, URZ, URZ ;  /* 0x0000003f3f3ff290 */ /* 0x000fe2000fffe03f */
[----:B------:R-:W-:Y:S04]  /*36cc0*/  STL.64 [R1+0x930], R16 ;  /* 0x0009301001007387 */ /* 0x000fe80000100a00 */
[----:B------:R1:W-:Y:S02]  /*36cd0*/  STL.64 [R1+0x938], R18 ;  /* 0x0009381201007387 */ /* 0x0003e40000100a00 */
[-C--:B-1----:R-:W-:Y:S08]  /*36ce0*/  HMMA.1688.F32.TF32 R16, R188, R60.reuse, R32 ;  /* 0x0000003cbc10723c */ /* 0x082ff00000081020 */
[-C--:B------:R-:W-:Y:S08]  /*36cf0*/  HMMA.1688.F32.TF32 R32, R236, R60.reuse, R40 ;  /* 0x0000003cec20723c */ /* 0x080ff00000081028 */
[-C--:B------:R-:W-:Y:S08]  /*36d00*/  HMMA.1688.F32.TF32 R40, R120, R60.reuse, R216 ;  /* 0x0000003c7828723c */ /* 0x080ff000000810d8 */
[C---:B------:R-:W-:Y:S08]  /*36d10*/  HMMA.1688.F32.TF32 R12, R244.reuse, R60, R12 ;  /* 0x0000003cf40c723c */ /* 0x040ff0000008100c */
[----:B------:R-:W-:Y:S01]  /*36d20*/  HMMA.1688.F32.TF32 R8, R244, R56, R8 ;  /* 0x00000038f408723c */ /* 0x000fe20000081008 */
[----:B---3--:R-:W-:-:S07]  /*36d30*/  IMAD.MOV.U32 R131, RZ, RZ, R252 ;  /* 0x000000ffff837224 */ /* 0x008fce00078e00fc */
[-C--:B--2---:R-:W-:Y:S08]  /*36d40*/  HMMA.1688.F32.TF32 R64, R124, R60.reuse, R132 ;  /* 0x0000003c7c40723c */ /* 0x084ff00000081084 */
[-C--:B----4-:R-:W-:Y:S11]  /*36d50*/  HMMA.1688.F32.TF32 R128, R248, R60.reuse, R128 ;  /* 0x0000003cf880723c */ /* 0x090ff60000081080 */
[----:B------:R-:W-:Y:S11]  /*36d60*/  @!UPT UIADD3 URZ, URZ, URZ, URZ ;  /* 0x0000003f3f3ff290 */ /* 0x000ff6000fffe03f */
[----:B------:R-:W-:Y:S01]  /*36d70*/  @!UPT UIADD3 URZ, URZ, URZ, URZ ;  /* 0x0000003f3f3ff290 */ /* 0x000fe2000fffe03f */
[----:B------:R-:W-:Y:S04]  /*36d80*/  STL.64 [R1+0x280], R128 ;  /* 0x0002808001007387 */ /* 0x000fe80000100a00 */
[----:B------:R-:W-:Y:S04]  /*36d90*/  STL.64 [R1+0x270], R64 ;  /* 0x0002704001007387 */ /* 0x000fe80000100a00 */
[----:B------:R-:W-:Y:S04]  /*36da0*/  STL.64 [R1+0x278], R66 ;  /* 0x0002784201007387 */ /* 0x000fe80000100a00 */
[----:B------:R-:W-:Y:S04]  /*36db0*/  STL.64 [R1+0x260], R16 ;  /* 0x0002601001007387 */ /* 0x000fe80000100a00 */
[----:B------:R1:W-:Y:S04]  /*36dc0*/  STL.64 [R1+0x268], R18 ;  /* 0x0002681201007387 */ /* 0x0003e80000100a00 */
[----:B------:R-:W-:Y:S04]  /*36dd0*/  STL.64 [R1+0x250], R32 ;  /* 0x0002502001007387 */ /* 0x000fe80000100a00 */
[----:B------:R2:W-:Y:S01]  /*36de0*/  STL.64 [R1+0x258], R34 ;  /* 0x0002582201007387 */ /* 0x0005e20000100a00 */
[-C--:B-1----:R-:W-:Y:S08]  /*36df0*/  HMMA.1688.F32.TF32 R16, R144, R60.reuse, R156 ;  /* 0x0000003c9010723c */ /* 0x082ff0000008109c */
[----:B--2---:R-:W-:Y:S01]  /*36e00*/  HMMA.1688.F32.TF32 R32, R192, R60, R224 ;  /* 0x0000003cc020723c */ /* 0x004fe200000810e0 */
[----:B------:R-:W-:Y:S04]  /*36e10*/  STL.64 [R1+0x7a0], R40 ;  /* 0x0007a02801007387 */ /* 0x000fe80000100a00 */
[----:B------:R-:W-:Y:S03]  /*36e20*/  STL.64 [R1+0x7a8], R42 ;  /* 0x0007a82a01007387 */ /* 0x000fe60000100a00 */
[----:B------:R-:W-:Y:S08]  /*36e30*/  HMMA.1688.F32.TF32 R24, R124, R56, R24 ;  /* 0x000000387c18723c */ /* 0x000ff00000081018 */
[----:B------:R-:W-:Y:S01]  /*36e40*/  HMMA.1688.F32.TF32 R4, R244, R52, R4 ;  /* 0x00000034f404723c */ /* 0x000fe20000081004 */
[----:B------:R-:W-:Y:S04]  /*36e50*/  STL.64 [R1+0x8a0], R16 ;  /* 0x0008a01001007387 */ /* 0x000fe80000100a00 */
[----:B------:R1:W-:Y:S04]  /*36e60*/  STL.64 [R1+0x8a8], R18 ;  /* 0x0008a81201007387 */ /* 0x0003e80000100a00 */
[----:B------:R-:W-:Y:S04]  /*36e70*/  STL.64 [R1+0x8e0], R32 ;  /* 0x0008e02001007387 */ /* 0x000fe80000100a00 */
[----:B------:R-:W-:Y:S01]  /*36e80*/  STL.64 [R1+0x8e8], R34 ;  /* 0x0008e82201007387 */ /* 0x000fe20000100a00 */
[----:B-1----:R-:W-:Y:S03]  /*36e90*/  HMMA.1688.F32.TF32 R16, R248, R56, R212 ;  /* 0x00000038f810723c */ /* 0x002fe600000810d4 */
[----:B------:R-:W-:Y:S04]  /*36ea0*/  STL.64 [R1+0x920], R12 ;  /* 0x0009200c01007387 */ /* 0x000fe80000100a00 */
[----:B------:R1:W-:Y:S01]  /*36eb0*/  STL.64 [R1+0x928], R14 ;  /* 0x0009280e01007387 */ /* 0x0003e20000100a00 */
[----:B------:R-:W-:-:S02]  /*36ec0*/  IMAD.MOV.U32 R54, RZ, RZ, R130 ;  /* 0x000000ffff367224 */ /* 0x000fc400078e0082 */
[----:B------:R-:W-:Y:S01]  /*36ed0*/  IMAD.MOV.U32 R55, RZ, RZ, R131 ;  /* 0x000000ffff377224 */ /* 0x000fe200078e0083 */
[----:B------:R-:W-:Y:S04]  /*36ee0*/  LDSM.16.M88.4 R40, [R2+0xc000] ;  /* 0x00c000000228783b */ /* 0x000fe80000000200 */
[----:B------:R-:W-:Y:S01]  /*36ef0*/  LDSM.16.M88.4 R32, [R2+0x10000] ;  /* 0x010000000220783b */ /* 0x000fe20000000200 */
[----:B-1----:R-:W-:Y:S03]  /*36f00*/  HMMA.1688.F32.TF32 R12, R188, R56, R36 ;  /* 0x00000038bc0c723c */ /* 0x002fe60000081024 */
[----:B------:R-:W-:Y:S04]  /*36f10*/  STL.64 [R1+0x1f0], R24 ;  /* 0x0001f01801007387 */ /* 0x000fe80000100a00 */
[----:B------:R1:W-:Y:S01]  /*36f20*/  STL.64 [R1+0x1f8], R26 ;  /* 0x0001f81a01007387 */ /* 0x0003e20000100a00 */
[----:B------:R-:W-:-:S02]  /*36f30*/  IMAD.MOV.U32 R58, RZ, RZ, R16 ;  /* 0x000000ffff3a7224 */ /* 0x000fc400078e0010 */
[----:B------:R-:W-:Y:S01]  /*36f40*/  IMAD.MOV.U32 R59, RZ, RZ, R17 ;  /* 0x000000ffff3b7224 */ /* 0x000fe200078e0011 */
[----:B------:R-:W-:Y:S01]  /*36f50*/  LDSM.16.M88.4 R36, [R2+0xe000] ;  /* 0x00e000000224783b */ /* 0x000fe20000000200 */
[----:B------:R-:W-:Y:S02]  /*36f60*/  IMAD.MOV.U32 R62, RZ, RZ, R18 ;  /* 0x000000ffff3e7224 */ /* 0x000fe400078e0012 */
[----:B------:R-:W-:Y:S02]  /*36f70*/  IMAD.MOV.U32 R63, RZ, RZ, R19 ;  /* 0x000000ffff3f7224 */ /* 0x000fe400078e0013 */
[-C--:B------:R-:W-:Y:S01]  /*36f80*/  HMMA.1688.F32.TF32 R16, R236, R56.reuse, R44 ;  /* 0x00000038ec10723c */ /* 0x080fe2000008102c */
[----:B------:R-:W-:Y:S07]  /*36f90*/  LDSM.16.M88.4 R44, [R2+0xa000] ;  /* 0x00a00000022c783b */ /* 0x000fee0000000200 */
[-C--:B-1----:R-:W-:Y:S01]  /*36fa0*/  HMMA.1688.F32.TF32 R24, R120, R56.reuse, R204 ;  /* 0x000000387818723c */ /* 0x082fe200000810cc */
[----:B------:R-:W-:Y:S04]  /*36fb0*/  STL.64 [R1+0x1e0], R12 ;  /* 0x0001e00c01007387 */ /* 0x000fe80000100a00 */
[----:B------:R1:W-:Y:S03]  /*36fc0*/  STL.64 [R1+0x1e8], R14 ;  /* 0x0001e80e01007387 */ /* 0x0003e60000100a00 */
[-C--:B-1----:R-:W-:Y:S07]  /*36fd0*/  HMMA.1688.F32.TF32 R12, R144, R56.reuse, R136 ;  /* 0x00000038900c723c */ /* 0x082fee0000081088 */
[----:B------:R-:W-:Y:S04]  /*36fe0*/  STL.64 [R1+0x1d0], R16 ;  /* 0x0001d01001007387 */ /* 0x000fe80000100a00 */
[----:B------:R1:W-:Y:S04]  /*36ff0*/  STL.64 [R1+0x1d8], R18 ;  /* 0x0001d81201007387 */ /* 0x0003e80000100a00 */
[----:B------:R-:W-:Y:S04]  /*37000*/  STL.64 [R1+0x5b0], R24 ;  /* 0x0005b01801007387 */ /* 0x000fe80000100a00 */
[----:B------:R-:W-:Y:S01]  /*37010*/  STL.64 [R1+0x5b8], R26 ;  /* 0x0005b81a01007387 */ /* 0x000fe20000100a00 */
[----:B-1----:R-:W-:Y:S03]  /*37020*/  HMMA.1688.F32.TF32 R16, R192, R56, R220 ;  /* 0x00000038c010723c */ /* 0x002fe600000810dc */
[----:B------:R-:W-:Y:S04]  /*37030*/  LDSM.16.M88.4 R24, [R2+0x14000] ;  /* 0x014000000218783b */ /* 0x000fe80000000200 */
[----:B------:R-:W-:Y:S04]  /*37040*/  STL.64 [R1+0x7d0], R12 ;  /* 0x0007d00c01007387 */ /* 0x000fe80000100a00 */
[----:B------:R1:W-:Y:S02]  /*37050*/  STL.64 [R1+0x7d8], R14 ;  /* 0x0007d80e01007387 */ /* 0x0003e40000100a00 */
[----:B-1----:R-:W-:Y:S10]  /*37060*/  HMMA.1688.F32.TF32 R12, R248, R52, R28 ;  /* 0x00000034f80c723c */ /* 0x002ff4000008101c */
[----:B------:R-:W-:Y:S04]  /*37070*/  STL.64 [R1+0x8d0], R16 ;  /* 0x0008d01001007387 */ /* 0x000fe80000100a00 */
[----:B------:R-:W-:Y:S04]  /*37080*/  STL.64 [R1+0x8d8], R18 ;  /* 0x0008d81201007387 */ /* 0x000fe80000100a00 */
[----:B------:R-:W-:Y:S04]  /*37090*/  STL.64 [R1+0x910], R8 ;  /* 0x0009100801007387 */ /* 0x000fe80000100a00 */
[----:B------:R1:W-:Y:S04]  /*370a0*/  STL.64 [R1+0x918], R10 ;  /* 0x0009180a01007387 */ /* 0x0003e80000100a00 */
[----:B------:R-:W-:Y:S01]  /*370b0*/  LDSM.16.M88.4 R28, [R2+0x12000] ;  /* 0x01200000021c783b */ /* 0x000fe20000000200 */
[----:B------:R-:W-:-:S02]  /*370c0*/  IMAD.MOV.U32 R66, RZ, RZ, R12 ;  /* 0x000000ffff427224 */ /* 0x000fc400078e000c */
[----:B------:R-:W-:Y:S02]  /*370d0*/  IMAD.MOV.U32 R67, RZ, RZ, R13 ;  /* 0x000000ffff437224 */ /* 0x000fe400078e000d */
[----:B------:R-:W-:Y:S02]  /*370e0*/  IMAD.MOV.U32 R57, RZ, RZ, R14 ;  /* 0x000000ffff397224 */ /* 0x000fe400078e000e */
[----:B------:R-:W-:Y:S02]  /*370f0*/  IMAD.MOV.U32 R56, RZ, RZ, R15 ;  /* 0x000000ffff387224 */ /* 0x000fe400078e000f */
[-C--:B------:R-:W-:Y:S01]  /*37100*/  HMMA.1688.F32.TF32 R12, R124, R52.reuse, R20 ;  /* 0x000000347c0c723c */ /* 0x080fe20000081014 */
[----:B------:R-:W-:Y:S07]  /*37110*/  LDSM.16.M88.4 R20, [R2+0x16000] ;  /* 0x016000000214783b */ /* 0x000fee0000000200 */
[-C--:B-1----:R-:W-:Y:S08]  /*37120*/  HMMA.1688.F32.TF32 R8, R188, R52.reuse, R96 ;  /* 0x00000034bc08723c */ /* 0x082ff00000081060 */
[-C--:B------:R-:W-:Y:S01]  /*37130*/  HMMA.1688.F32.TF32 R16, R236, R52.reuse, R48 ;  /* 0x00000034ec10723c */ /* 0x080fe20000081030 */
[----:B------:R-:W1:Y:S06]  /*37140*/  LDSM.16.M88.4 R48, [R2+0x8000] ;  /* 0x008000000230783b */ /* 0x000e6c0000000200 */
[----:B------:R-:W-:Y:S04]  /*37150*/  STL.64 [R1+0x190], R12 ;  /* 0x0001900c01007387 */ /* 0x000fe80000100a00 */
[----:B------:R2:W-:Y:S04]  /*37160*/  STL.64 [R1+0x198], R14 ;  /* 0x0001980e01007387 */ /* 0x0005e80000100a00 */
[----:B------:R-:W-:Y:S04]  /*37170*/  STL.64 [R1+0x180], R8 ;  /* 0x0001800801007387 */ /* 0x000fe80000100a00 */
[----:B------:R3:W-:Y:S01]  /*37180*/  STL.64 [R1+0x188], R10 ;  /* 0x0001880a01007387 */ /* 0x0007e20000100a00 */
[-C--:B--2---:R-:W-:Y:S08]  /*37190*/  HMMA.1688.F32.TF32 R12, R120, R52.reuse, R208 ;  /* 0x00000034780c723c */ /* 0x084ff000000810d0 */
[----:B---3--:R-:W-:Y:S01]  /*371a0*/  HMMA.1688.F32.TF32 R8, R144, R52, R140 ;  /* 0x000000349008723c */ /* 0x008fe2000008108c */
[----:B------:R-:W-:Y:S04]  /*371b0*/  STL.64 [R1+0x170], R16 ;  /* 0x0001701001007387 */ /* 0x000fe80000100a00 */
[----:B------:R-:W-:Y:S04]  /*371c0*/  STL.64 [R1+0x178], R18 ;  /* 0x0001781201007387 */ /* 0x000fe80000100a00 */
[----:B------:R-:W2:Y:S11]  /*371d0*/  LDSM.16.M88.4 R16, [R2+0x18000] ;  /* 0x018000000210783b */ /* 0x000eb60000000200 */
[----:B------:R-:W-:Y:S03]  /*371e0*/  @!UPT UIADD3 URZ, URZ, URZ, URZ ;  /* 0x0000003f3f3ff290 */ /* 0x000fe6000fffe03f */
[----:B------:R-:W-:Y:S01]  /*371f0*/  STL.64 [R1+0x7b0], R8 ;  /* 0x0007b00801007387 */ /* 0x000fe20000100a00 */
[----:B------:R-:W-:-:S03]  /*37200*/  IMAD.MOV.U32 R252, RZ, RZ, R11 ;  /* 0x000000fffffc7224 */ /* 0x000fc600078e000b */
[----:B------:R-:W-:Y:S04]  /*37210*/  STL.64 [R1+0x160], R12 ;  /* 0x0001600c01007387 */ /* 0x000fe80000100a00 */
[----:B------:R-:W-:Y:S04]  /*37220*/  STL.64 [R1+0x168], R14 ;  /* 0x0001680e01007387 */ /* 0x000fe80000100a00 */
[----:B------:R3:W-:Y:S04]  /*37230*/  STL [R1+0x7b8], R10 ;  /* 0x0007b80a01007387 */ /* 0x0007e80000100800 */
[----:B------:R-:W4:Y:S01]  /*37240*/  LDSM.16.M88.4 R12, [R2+0x1a000] ;  /* 0x01a00000020c783b */ /* 0x000f220000000200 */
[----:B---3--:R-:W-:Y:S03]  /*37250*/  HMMA.1688.F32.TF32 R8, R192, R52, R160 ;  /* 0x00000034c008723c */ /* 0x008fe600000810a0 */
[----:B------:R-:W-:Y:S04]  /*37260*/  STL [R1+0x1be0], R252 ;  /* 0x001be0fc01007387 */ /* 0x000fe80000100800 */
[----:B------:R-:W3:Y:S11]  /*37270*/  LDL.LU R132, [R1+0x5d0] ;  /* 0x0005d00001847983 */ /* 0x000ef60000300800 */
[----:B------:R-:W-:Y:S05]  /*37280*/  @!UPT UIADD3 URZ, URZ, URZ, URZ ;  /* 0x0000003f3f3ff290 */ /* 0x000fea000fffe03f */
[----:B------:R-:W-:Y:S04]  /*37290*/  STL.64 [R1+0x8b0], R8 ;  /* 0x0008b00801007387 */ /* 0x000fe80000100a00 */
[----:B------:R-:W-:Y:S04]  /*372a0*/  STL.64 [R1+0x8b8], R10 ;  /* 0x0008b80a01007387 */ /* 0x000fe80000100a00 */
[----:B------:R-:W-:Y:S04]  /*372b0*/  STL.64 [R1+0x8f0], R4 ;  /* 0x0008f00401007387 */ /* 0x000fe80000100a00 */
[----:B------:R-:W-:Y:S04]  /*372c0*/  STL.64 [R1+0x8f8], R6 ;  /* 0x0008f80601007387 */ /* 0x000fe80000100a00 */
[----:B------:R-:W3:Y:S04]  /*372d0*/  LDL.LU R133, [R1+0x5d4] ;  /* 0x0005d40001857983 */ /* 0x000ee80000300800 */
[----:B------:R-:W3:Y:S04]  /*372e0*/  LDL.LU R134, [R1+0x5d8] ;  /* 0x0005d80001867983 */ /* 0x000ee80000300800 */
[----:B------:R-:W3:Y:S04]  /*372f0*/  LDL.LU R135, [R1+0x5dc] ;  /* 0x0005dc0001877983 */ /* 0x000ee80000300800 */
[----:B------:R-:W5:Y:S04]  /*37300*/  LDL.LU R128, [R1+0x5e0] ;  /* 0x0005e00001807983 */ /* 0x000f680000300800 */
[----:B------:R-:W5:Y:S04]  /*37310*/  LDL.LU R129, [R1+0x5e4] ;  /* 0x0005e40001817983 */ /* 0x000f680000300800 */
[----:B------:R-:W5:Y:S04]  /*37320*/  LDL.LU R130, [R1+0x5e8] ;  /* 0x0005e80001827983 */ /* 0x000f680000300800 */
        /* <DEDUP_REMOVED lines=9> */
[----:B------:R-:W2:Y:S04]  /*373c0*/  LDSM.16.M88.4 R8, [R2+0x1c000] ;  /* 0x01c000000208783b */ /* 0x000ea80000000200 */
[----:B------:R-:W2:Y:S04]  /*373d0*/  LDSM.16.M88.4 R4, [R2+0x1e000] ;  /* 0x01e000000204783b */ /* 0x000ea80000000200 */
        /* <DEDUP_REMOVED lines=16> */
[----:B--2---:R-:W-:Y:S04]  /*374e0*/  STL [R1+0x1d14], R18 ;  /* 0x001d141201007387 */ /* 0x004fe80000100800 */
[----:B------:R-:W-:Y:S04]  /*374f0*/  STL [R1+0x1d10], R19 ;  /* 0x001d101301007387 */ /* 0x000fe80000100800 */
[----:B----4-:R1:W-:Y:S04]  /*37500*/  STL [R1+0x1d1c], R14 ;  /* 0x001d1c0e01007387 */ /* 0x0103e80000100800 */
[----:B------:R2:W-:Y:S04]  /*37510*/  STL [R1+0x1d18], R15 ;  /* 0x001d180f01007387 */ /* 0x0005e80000100800 */
[----:B------:R-:W-:Y:S04]  /*37520*/  STL [R1+0x1d24], R10 ;  /* 0x001d240a01007387 */ /* 0x000fe80000100800 */
[----:B------:R-:W-:Y:S04]  /*37530*/  STL [R1+0x1d20], R11 ;  /* 0x001d200b01007387 */ /* 0x000fe80000100800 */
[----:B------:R4:W-:Y:S04]  /*37540*/  STL [R1+0x1d2c], R6 ;  /* 0x001d2c0601007387 */ /* 0x0009e80000100800 */
[----:B------:R1:W-:Y:S04]  /*37550*/  STL [R1+0x1d28], R7 ;  /* 0x001d280701007387 */ /* 0x0003e80000100800 */
[----:B------:R-:W-:Y:S01]  /*37560*/  STL [R1+0x1888], R2 ;  /* 0x0018880201007387 */ /* 0x000fe20000100800 */
[C---:B---3--:R-:W-:Y:S08]  /*37570*/  HMMA.1688.F32.TF32 R136, R248.reuse, R48, R216 ;  /* 0x00000030f888723c */ /* 0x048ff000000810d8 */
[----:B------:R-:W-:Y:S11]  /*37580*/  HMMA.1688.F32.TF32 R96, R248, R44, R212 ;  /* 0x0000002cf860723c */ /* 0x000ff600000810d4 */
[----:B------:R-:W-:Y:S04]  /*37590*/  @!UPT UIADD3 URZ, URZ, URZ, URZ ;  /* 0x0000003f3f3ff290 */ /* 0x000fe8000fffe03f */
[----:B------:R-:W-:Y:S04]  /*375a0*/  STL.64 [R1+0x140], R136 ;  /* 0x0001408801007387 */ /* 0x000fe80000100a00 */
[----:B------:R-:W-:Y:S04]  /*375b0*/  STL.64 [R1+0x148], R138 ;  /* 0x0001488a01007387 */ /* 0x000fe80000100a00 */
[----:B------:R-:W3:Y:S04]  /*375c0*/  LDL.LU R212, [R1+0x5c0] ;  /* 0x0005c00001d47983 */ /* 0x000ee80000300800 */
[----:B------:R-:W3:Y:S04]  /*375d0*/  LDL.LU R213, [R1+0x5c4] ;  /* 0x0005c40001d57983 */ /* 0x000ee80000300800 */
[----:B------:R-:W3:Y:S04]  /*375e0*/  LDL.LU R214, [R1+0x5c8] ;  /* 0x0005c80001d67983 */ /* 0x000ee80000300800 */
[----:B------:R-:W3:Y:S01]  /*375f0*/  LDL.LU R215, [R1+0x5cc] ;  /* 0x0005cc0001d77983 */ /* 0x000ee20000300800 */
[----:B-1----:R-:W-:-:S02]  /*37600*/  IMAD.MOV.U32 R14, RZ, RZ, R96 ;  /* 0x000000ffff0e7224 */ /* 0x002fc400078e0060 */
[----:B--2---:R-:W-:Y:S02]  /*37610*/  IMAD.MOV.U32 R15, RZ, RZ, R97 ;  /* 0x000000ffff0f7224 */ /* 0x004fe400078e0061 */
[----:B------:R-:W-:Y:S02]  /*37620*/  IMAD.MOV.U32 R18, RZ, RZ, R98 ;  /* 0x000000ffff127224 */ /* 0x000fe400078e0062 */
[----:B------:R-:W-:Y:S02]  /*37630*/  IMAD.MOV.U32 R19, RZ, RZ, R99 ;  /* 0x000000ffff137224 */ /* 0x000fe400078e0063 */
[----:B-----5:R-:W-:Y:S03]  /*37640*/  HMMA.1688.F32.TF32 R96, R248, R40, R128 ;  /* 0x00000028f860723c */ /* 0x020fe60000081080 */
[----:B------:R1:W-:Y:S04]  /*37650*/  STL [R1+0x1d3c], R19 ;  /* 0x001d3c1301007387 */ /* 0x0003e80000100800 */
[----:B------:R2:W-:Y:S04]  /*37660*/  STL [R1+0x1d38], R18 ;  /* 0x001d381201007387 */ /* 0x0005e80000100800 */
[----:B------:R5:W-:Y:S04]  /*37670*/  STL [R1+0x1d34], R15 ;  /* 0x001d340f01007387 */ /* 0x000be80000100800 */
[----:B------:R1:W-:Y:S09]  /*37680*/  STL [R1+0x1d30], R14 ;  /* 0x001d300e01007387 */ /* 0x0003f20000100800 */
[----:B------:R-:W-:-:S02]  /*37690*/  IMAD.MOV.U32 R35, RZ, RZ, R99 ;  /* 0x000000ffff237224 */ /* 0x000fc400078e0063 */
[----:B------:R-:W-:Y:S02]  /*376a0*/  IMAD.MOV.U32 R34, RZ, RZ, R98 ;  /* 0x000000ffff227224 */ /* 0x000fe400078e0062 */
[----:B------:R-:W-:Y:S02]  /*376b0*/  IMAD.MOV.U32 R31, RZ, RZ, R97 ;  /* 0x000000ffff1f7224 */ /* 0x000fe400078e0061 */
[----:B------:R-:W-:Y:S01]  /*376c0*/  IMAD.MOV.U32 R30, RZ, RZ, R96 ;  /* 0x000000ffff1e7224 */ /* 0x000fe200078e0060 */
[----:B------:R1:W-:Y:S04]  /*376d0*/  STL [R1+0x1d4c], R35 ;  /* 0x001d4c2301007387 */ /* 0x0003e80000100800 */
[----:B------:R1:W-:Y:S04]  /*376e0*/  STL [R1+0x1d48], R34 ;  /* 0x001d482201007387 */ /* 0x0003e80000100800 */
[----:B------:R1:W-:Y:S04]  /*376f0*/  STL [R1+0x1d44], R31 ;  /* 0x001d441f01007387 */ /* 0x0003e80000100800 */
[----:B------:R1:W-:Y:S04]  /*37700*/  STL [R1+0x1d40], R30 ;  /* 0x001d401e01007387 */ /* 0x0003e80000100800 */
        /* <DEDUP_REMOVED lines=8> */
[C---:B------:R-:W-:Y:S11]  /*37790*/  HMMA.1688.F32.TF32 R96, R248.reuse, R36, R132 ;  /* 0x00000024f860723c */ /* 0x040ff60000081084 */
        /* <DEDUP_REMOVED lines=26> */
[----:B---3--:R-:W-:Y:S03]  /*37940*/  HMMA.1688.F32.TF32 R96, R248, R32, R212 ;  /* 0x00000020f860723c */ /* 0x008fe600000810d4 */
[----:B------:R-:W3:Y:S04]  /*37950*/  LDL.LU R212, [R1+0x50] ;  /* 0x0000500001d47983 */ /* 0x000ee80000300800 */
[----:B------:R-:W3:Y:S04]  /*37960*/  LDL.LU R213, [R1+0x54] ;  /* 0x0000540001d57983 */ /* 0x000ee80000300800 */
[----:B------:R-:W3:Y:S04]  /*37970*/  LDL.LU R214, [R1+0x58] ;  /* 0x0000580001d67983 */ /* 0x000ee80000300800 */
[----:B------:R-:W3:Y:S09]  /*37980*/  LDL.LU R215, [R1+0x5c] ;  /* 0x00005c0001d77983 */ /* 0x000ef20000300800 */
[----:B----4-:R-:W-:-:S02]  /*37990*/  IMAD.MOV.U32 R6, RZ, RZ, R96 ;  /* 0x000000ffff067224 */ /* 0x010fc400078e0060 */
[----:B------:R-:W-:Y:S02]  /*379a0*/  IMAD.MOV.U32 R7, RZ, RZ, R97 ;  /* 0x000000ffff077224 */ /* 0x000fe400078e0061 */
[----:B------:R-:W-:Y:S02]  /*379b0*/  IMAD.MOV.U32 R10, RZ, RZ, R98 ;  /* 0x000000ffff0a7224 */ /* 0x000fe400078e0062 */
[----:B------:R-:W-:Y:S02]  /*379c0*/  IMAD.MOV.U32 R11, RZ, RZ, R99 ;  /* 0x000000ffff0b7224 */ /* 0x000fe400078e0063 */
[C---:B--2---:R-:W-:Y:S11]  /*379d0*/  HMMA.1688.F32.TF32 R96, R248.reuse, R28, R204 ;  /* 0x0000001cf860723c */ /* 0x044ff600000810cc */
[----:B------:R-:W-:Y:S11]  /*379e0*/  @!UPT UIADD3 URZ, URZ, URZ, URZ ;  /* 0x0000003f3f3ff290 */ /* 0x000ff6000fffe03f */
[----:B------:R-:W-:Y:S02]  /*379f0*/  @!UPT UIADD3 URZ, URZ, URZ, URZ ;  /* 0x0000003f3f3ff290 */ /* 0x000fe4000fffe03f */
[----:B-1----:R-:W-:Y:S02]  /*37a00*/  IMAD.MOV.U32 R19, RZ, RZ, R96 ;  /* 0x000000ffff137224 */ /* 0x002fe400078e0060 */
[----:B------:R-:W-:Y:S02]  /*37a10*/  IMAD.MOV.U32 R18, RZ, RZ, R97 ;  /* 0x000000ffff127224 */ /* 0x000fe400078e0061 */
[----:B-----5:R-:W-:Y:S02]  /*37a20*/  IMAD.MOV.U32 R15, RZ, RZ, R98 ;  /* 0x000000ffff0f7224 */ /* 0x020fe400078e0062 */
[----:B------:R-:W-:Y:S02]  /*37a30*/  IMAD.MOV.U32 R14, RZ, RZ, R99 ;  /* 0x000000ffff0e7224 */ /* 0x000fe400078e0063 */
[C---:B------:R-:W-:Y:S11]  /*37a40*/  HMMA.1688.F32.TF32 R96, R248.reuse, R24, R224 ;  /* 0x00000018f860723c */ /* 0x040ff600000810e0 */
[----:B------:R-:W-:Y:S11]  /*37a50*/  @!UPT UIADD3 URZ, URZ, URZ, URZ ;  /* 0x0000003f3f3ff290 */ /* 0x000ff6000fffe03f */
[----:B------:R-:W-:Y:S02]  /*37a60*/  @!UPT UIADD3 URZ, URZ, URZ, URZ ;  /* 0x0000003f3f3ff290 */ /* 0x000fe4000fffe03f */
[----:B------:R-:W-:Y:S02]  /*37a70*/  IMAD.MOV.U32 R38, RZ, RZ, R96 ;  /* 0x000000ffff267224 */ /* 0x000fe400078e0060 */
[----:B------:R-:W-:Y:S02]  /*37a80*/  IMAD.MOV.U32 R39, RZ, RZ, R97 ;  /* 0x000000ffff277224 */ /* 0x000fe400078e0061 */
[----:B------:R-:W-:Y:S02]  /*37a90*/  IMAD.MOV.U32 R42, RZ, RZ, R98 ;  /* 0x000000ffff2a7224 */ /* 0x000fe400078e0062 */
        /* <DEDUP_REMOVED lines=16> */
[C---:B------:R-:W-:Y:S01]  /*37ba0*/  HMMA.1688.F32.TF32 R96, R248.reuse, R12, R128 ;  /* 0x0000000cf860723c */ /* 0x040fe20000081080 */
[----:B------:R2:W-:Y:S04]  /*37bb0*/  STL [R1+0x1d68], R10 ;  /* 0x001d680a01007387 */ /* 0x0005e80000100800 */
[----:B------:R4:W-:Y:S04]  /*37bc0*/  STL [R1+0x1d64], R7 ;  /* 0x001d640701007387 */ /* 0x0009e80000100800 */
[----:B------:R5:W-:Y:S11]  /*37bd0*/  STL [R1+0x1d60], R6 ;  /* 0x001d600601007387 */ /* 0x000bf60000100800 */
[----:B------:R-:W-:Y:S04]  /*37be0*/  @!UPT UIADD3 URZ, URZ, URZ, URZ ;  /* 0x0000003f3f3ff290 */ /* 0x000fe8000fffe03f */
[----:B-1----:R-:W-:Y:S02]  /*37bf0*/  IMAD.MOV.U32 R11, RZ, RZ, R96 ;  /* 0x000000ffff0b7224 */ /* 0x002fe400078e0060 */
[----:B--2---:R-:W-:Y:S02]  /*37c00*/  IMAD.MOV.U32 R10, RZ, RZ, R97 ;  /* 0x000000ffff0a7224 */ /* 0x004fe400078e0061 */
[----:B----4-:R-:W-:Y:S02]  /*37c10*/  IMAD.MOV.U32 R7, RZ, RZ, R98 ;  /* 0x000000ffff077224 */ /* 0x010fe400078e0062 */
[----:B-----5:R-:W-:Y:S02]  /*37c20*/  IMAD.MOV.U32 R6, RZ, RZ, R99 ;  /* 0x000000ffff067224 */ /* 0x020fe400078e0063 */
[----:B------:R-:W-:Y:S08]  /*37c30*/  HMMA.1688.F32.TF32 R96, R248, R8, R132 ;  /* 0x00000008f860723c */ /* 0x000ff00000081084 */
[C---:B------:R-:W-:Y:S11]  /*37c40*/  HMMA.1688.F32.TF32 R116, R120.reuse, R48, R116 ;  /* 0x000000307874723c */ /* 0x040ff60000081074 */
[----:B------:R-:W-:Y:S05]  /*37c50*/  @!UPT UIADD3 URZ, URZ, URZ, URZ ;  /* 0x0000003f3f3ff290 */ /* 0x000fea000fffe03f */
[----:B------:R-:W-:Y:S02]  /*37c60*/  IMAD.MOV.U32 R46, RZ, RZ, R96 ;  /* 0x000000ffff2e7224 */ /* 0x000fe400078e0060 */
[----:B------:R-:W-:Y:S02]  /*37c70*/  IMAD.MOV.U32 R47, RZ, RZ, R97 ;  /* 0x000000ffff2f7224 */ /* 0x000fe400078e0061 */
[----:B------:R-:W-:Y:S02]  /*37c80*/  IMAD.MOV.U32 R50, RZ, RZ, R98 ;  /* 0x000000ffff327224 */ /* 0x000fe400078e0062 */
[----:B------:R-:W-:Y:S02]  /*37c90*/  IMAD.MOV.U32 R51, RZ, RZ, R99 ;  /* 0x000000ffff337224 */ /* 0x000fe400078e0063 */
[C---:B------:R-:W-:Y:S08]  /*37ca0*/  HMMA.1688.F32.TF32 R96, R120.reuse, R44, R112 ;  /* 0x0000002c7860723c */ /* 0x040ff00000081070 */
[----:B------:R-:W-:Y:S08]  /*37cb0*/  HMMA.1688.F32.TF32 R108, R120, R40, R108 ;  /* 0x00000028786c723c */ /* 0x000ff0000008106c */
[----:B---3--:R-:W-:Y:S08]  /*37cc0*/  HMMA.1688.F32.TF32 R248, R248, R4, R212 ;  /* 0x00000004f8f8723c */ /* 0x008ff000000810d4 */
[C---:B------:R-:W-:Y:S08]  /*37cd0*/  HMMA.1688.F32.TF32 R104, R120.reuse, R36, R104 ;  /* 0x000000247868723c */ /* 0x040ff00000081068 */
[C---:B------:R-:W-:Y:S07]  /*37ce0*/  HMMA.1688.F32.TF32 R88, R120.reuse, R24, R88 ;  /* 0x000000187858723c */ /* 0x040fee0000081058 */
[----:B------:R-:W-:Y:S04]  /*37cf0*/  STL.64 [R1+0x1c28], R250 ;  /* 0x001c28fa01007387 */ /* 0x000fe80000100a00 */
[----:B------:R-:W-:Y:S04]  /*37d00*/  STL.64 [R1+0x1c20], R248 ;  /* 0x001c20f801007387 */ /* 0x000fe80000100a00 */
[----:B------:R-:W-:Y:S04]  /*37d10*/  STL.64 [R1+0xd0], R116 ;  /* 0x0000d07401007387 */ /* 0x000fe80000100a00 */
[----:B------:R-:W-:Y:S04]  /*37d20*/  STL.64 [R1+0xd8], R118 ;  /* 0x0000d87601007387 */ /* 0x000fe80000100a00 */
[----:B------:R-:W-:Y:S01]  /*37d30*/  STL.64 [R1+0xc0], R96 ;  /* 0x0000c06001007387 */ /* 0x000fe20000100a00 */
[C---:B------:R-:W-:Y:S03]  /*37d40*/  HMMA.1688.F32.TF32 R92, R120.reuse, R28, R92 ;  /* 0x0000001c785c723c */ /* 0x040fe6000008105c */
[----:B------:R1:W-:Y:S05]  /*37d50*/  STL.64 [R1+0xc8], R98 ;  /* 0x0000c86201007387 */ /* 0x0003ea0000100a00 */
[C---:B------:R-:W-:Y:S08]  /*37d60*/  HMMA.1688.F32.TF32 R84, R120.reuse, R20, R84 ;  /* 0x000000147854723c */ /* 0x040ff00000081054 */
[C---:B-1----:R-:W-:Y:S08]  /*37d70*/  HMMA.1688.F32.TF32 R96, R120.reuse, R32, R100 ;  /* 0x000000207860723c */ /* 0x042ff00000081064 */
[----:B------:R-:W-:Y:S01]  /*37d80*/  HMMA.1688.F32.TF32 R80, R120, R16, R80 ;  /* 0x000000107850723c */ /* 0x000fe20000081050 */
[----:B------:R-:W-:Y:S01]  /*37d90*/  STL.64 [R1+0xb0], R108 ;  /* 0x0000b06c01007387 */ /* 0x000fe20000100a00 */
[----:B------:R-:W-:-:S03]  /*37da0*/  IMAD.MOV.U32 R2, RZ, RZ, R91 ;  /* 0x000000ffff027224 */ /* 0x000fc600078e005b */
[----:B------:R-:W-:Y:S01]  /*37db0*/  STL.64 [R1+0xb8], R110 ;  /* 0x0000b86e01007387 */ /* 0x000fe20000100a00 */
[----:B------:R-:W-:-:S03]  /*37dc0*/  IMAD.MOV.U32 R252, RZ, RZ, R90 ;  /* 0x000000fffffc7224 */ /* 0x000fc600078e005a */
[----:B------:R-:W-:Y:S04]  /*37dd0*/  STL.64 [R1+0xa0], R104 ;  /* 0x0000a06801007387 */ /* 0x000fe80000100a00 */
[----:B------:R-:W-:Y:S04]  /*37de0*/  STL.64 [R1+0xa8], R106 ;  /* 0x0000a86a01007387 */ /* 0x000fe80000100a00 */
[----:B------:R-:W-:Y:S04]  /*37df0*/  STL.64 [R1+0x90], R96 ;  /* 0x0000906001007387 */ /* 0x000fe80000100a00 */
[----:B------:R-:W-:Y:S04]  /*37e00*/  STL.64 [R1+0x98], R98 ;  /* 0x0000986201007387 */ /* 0x000fe80000100a00 */
[----:B------:R-:W-:Y:S04]  /*37e10*/  STL.64 [R1+0x80], R92 ;  /* 0x0000805c01007387 */ /* 0x000fe80000100a00 */
[----:B------:R-:W-:Y:S04]  /*37e20*/  STL.64 [R1+0x88], R94 ;  /* 0x0000885e01007387 */ /* 0x000fe80000100a00 */
[----:B------:R-:W-:Y:S04]  /*37e30*/  STL.64 [R1+0x70], R88 ;  /* 0x0000705801007387 */ /* 0x000fe80000100a00 */
[----:B------:R1:W-:Y:S04]  /*37e40*/  STL [R1+0x1be8], R2 ;  /* 0x001be80201007387 */ /* 0x0003e80000100800 */
[----:B------:R2:W-:Y:S04]  /*37e50*/  STL [R1+0x1be4], R252 ;  /* 0x001be4fc01007387 */ /* 0x0005e80000100800 */
[----:B------:R-:W-:Y:S04]  /*37e60*/  STL.64 [R1+0x60], R84 ;  /* 0x0000605401007387 */ /* 0x000fe80000100a00 */
[----:B------:R-:W-:Y:S04]  /*37e70*/  STL.64 [R1+0x68], R86 ;  /* 0x0000685601007387 */ /* 0x000fe80000100a00 */
[----:B------:R3:W-:Y:S04]  /*37e80*/  STL.64 [R1+0x50], R80 ;  /* 0x0000505001007387 */ /* 0x0007e80000100a00 */
        /* <DEDUP_REMOVED lines=36> */
[----:B------:R-:W-:Y:S01]  /*380d0*/  HMMA.1688.F32.TF32 R68, R120, R12, R68 ;  /* 0x0000000c7844723c */ /* 0x000fe20000081044 */
[----:B-1----:R-:W-:-:S02]  /*380e0*/  IMAD.MOV.U32 R2, RZ, RZ, R82 ;  /* 0x000000ffff027224 */ /* 0x002fc400078e0052 */
[----:B--2---:R-:W-:-:S05]  /*380f0*/  IMAD.MOV.U32 R252, RZ, RZ, R83 ;  /* 0x000000fffffc7224 */ /* 0x004fca00078e0053 */
[C---:B------:R-:W-:Y:S08]  /*38100*/  HMMA.1688.F32.TF32 R72, R120.reuse, R8, R72 ;  /* 0x000000087848723c */ /* 0x040ff00000081048 */
[----:B------:R-:W-:Y:S07]  /*38110*/  HMMA.1688.F32.TF32 R76, R120, R4, R76 ;  /* 0x00000004784c723c */ /* 0x000fee000008104c */
[----:B------:R-:W-:Y:S04]  /*38120*/  STL.64 [R1+0x1bf8], R70 ;  /* 0x001bf84601007387 */ /* 0x000fe80000100a00 */
[----:B------:R1:W-:Y:S04]  /*38130*/  STL.64 [R1+0x1bf0], R68 ;  /* 0x001bf04401007387 */ /* 0x0003e80000100a00 */
[----:B------:R-:W-:Y:S04]  /*38140*/  STL.64 [R1+0x1c08], R74 ;  /* 0x001c084a01007387 */ /* 0x000fe80000100a00 */
[----:B------:R-:W-:Y:S04]  /*38150*/  STL.64 [R1+0x1c00], R72 ;  /* 0x001c004801007387 */ /* 0x000fe80000100a00 */
[----:B------:R-:W-:Y:S04]  /*38160*/  STL.64 [R1+0x1c18], R78 ;  /* 0x001c184e01007387 */ /* 0x000fe80000100a00 */
[----:B------:R2:W-:Y:S01]  /*38170*/  STL.64 [R1+0x1c10], R76 ;  /* 0x001c104c01007387 */ /* 0x0005e20000100a00 */
[C---:B----4-:R-:W-:Y:S08]  /*38180*/  HMMA.1688.F32.TF32 R112, R124.reuse, R16, R212 ;  /* 0x000000107c70723c */ /* 0x050ff000000810d4 */
[C---:B---3--:R-:W-:Y:S08]  /*38190*/  HMMA.1688.F32.TF32 R80, R124.reuse, R48, R220 ;  /* 0x000000307c50723c */ /* 0x048ff000000810dc */
[C---:B-----5:R-:W-:Y:S08]  /*381a0*/  HMMA.1688.F32.TF32 R84, R124.reuse, R44, R128 ;  /* 0x0000002c7c54723c */ /* 0x060ff00000081080 */
[C---:B------:R-:W-:Y:S08]  /*381b0*/  HMMA.1688.F32.TF32 R108, R124.reuse, R20, R132 ;  /* 0x000000147c6c723c */ /* 0x040ff00000081084 */
[C---:B------:R-:W-:Y:S01]  /*381c0*/  HMMA.1688.F32.TF32 R96, R124.reuse, R32, R224 ;  /* 0x000000207c60723c */ /* 0x040fe200000810e0 */
[----:B------:R-:W-:Y:S07]  /*381d0*/  STL.64 [R1+0x1c38], R82 ;  /* 0x001c385201007387 */ /* 0x000fee0000100a00 */
[C---:B------:R-:W-:Y:S01]  /*381e0*/  HMMA.1688.F32.TF32 R88, R124.reuse, R40, R136 ;  /* 0x000000287c58723c */ /* 0x040fe20000081088 */
[----:B------:R-:W-:Y:S04]  /*381f0*/  STL.64 [R1+0x1c30], R80 ;  /* 0x001c305001007387 */ /* 0x000fe80000100a00 */
[----:B------:R-:W3:Y:S04]  /*38200*/  LDL.LU R128, [R1+0x640] ;  /* 0x0006400001807983 */ /* 0x000ee80000300800 */
[----:B------:R-:W3:Y:S04]  /*38210*/  LDL.LU R129, [R1+0x644] ;  /* 0x0006440001817983 */ /* 0x000ee80000300800 */
[----:B------:R-:W3:Y:S01]  /*38220*/  LDL.LU R130, [R1+0x648] ;  /* 0x0006480001827983 */ /* 0x000ee20000300800 */
[C---:B------:R-:W-:Y:S03]  /*38230*/  HMMA.1688.F32.TF32 R92, R124.reuse, R36, R204 ;  /* 0x000000247c5c723c */ /* 0x040fe600000810cc */
[----:B------:R-:W3:Y:S05]  /*38240*/  LDL.LU R131, [R1+0x64c] ;  /* 0x00064c0001837983 */ /* 0x000eea0000300800 */
[C---:B------:R-:W-:Y:S01]  /*38250*/  HMMA.1688.F32.TF32 R100, R124.reuse, R28, R156 ;  /* 0x0000001c7c64723c */ /* 0x040fe2000008109c */
[----:B------:R-:W-:Y:S07]  /*38260*/  STL.64 [R1+0x1c48], R86 ;  /* 0x001c485601007387 */ /* 0x000fee0000100a00 */
        /* <DEDUP_REMOVED lines=14> */
[----:B------:R-:W4:Y:S04]  /*38350*/  LDL.LU R132, [R1+0x630] ;  /* 0x0006300001847983 */ /* 0x000f280000300800 */
[----:B------:R-:W4:Y:S04]  /*38360*/  LDL.LU R133, [R1+0x634] ;  /* 0x0006340001857983 */ /* 0x000f280000300800 */
[----:B------:R-:W4:Y:S04]  /*38370*/  LDL.LU R134, [R1+0x638] ;  /* 0x0006380001867983 */ /* 0x000f280000300800 */
[----:B------:R-:W4:Y:S04]  /*38380*/  LDL.LU R135, [R1+0x63c] ;  /* 0x00063c0001877983 */ /* 0x000f280000300800 */
[----:B------:R-:W5:Y:S04]  /*38390*/  LDL.LU R212, [R1+0x610] ;  /* 0x0006100001d47983 */ /* 0x000f680000300800 */
[----:B------:R-:W5:Y:S04]  /*383a0*/  LDL.LU R213, [R1+0x614] ;  /* 0x0006140001d57983 */ /* 0x000f680000300800 */
[----:B------:R-:W5:Y:S04]  /*383b0*/  LDL.LU R214, [R1+0x618] ;  /* 0x0006180001d67983 */ /* 0x000f680000300800 */
[----:B------:R-:W5:Y:S01]  /*383c0*/  LDL.LU R215, [R1+0x61c] ;  /* 0x00061c0001d77983 */ /* 0x000f620000300800 */
[----:B------:R-:W-:-:S03]  /*383d0*/  IMAD.MOV.U32 R158, RZ, RZ, R241 ;  /* 0x000000ffff9e7224 */ /* 0x000fc600078e00f1 */
[----:B------:R-:W-:Y:S01]  /*383e0*/  STL.64 [R1+0x1cb8], R114 ;  /* 0x001cb87201007387 */ /* 0x000fe20000100a00 */
[----:B------:R-:W-:-:S03]  /*383f0*/  IMAD.MOV.U32 R159, RZ, RZ, R240 ;  /* 0x000000ffff9f7224 */ /* 0x000fc600078e00f0 */
[----:B------:R-:W-:Y:S04]  /*38400*/  STL.64 [R1+0x1cb0], R112 ;  /* 0x001cb07001007387 */ /* 0x000fe80000100a00 */
        /* <DEDUP_REMOVED lines=12> */
[----:B------:R-:W-:-:S03]  /*384d0*/  IMAD.MOV.U32 R224, RZ, RZ, R232 ;  /* 0x000000ffffe07224 */ /* 0x000fc600078e00e8 */
[----:B------:R-:W1:Y:S01]  /*384e0*/  LDL.LU R220, [R1+0x150] ;  /* 0x0001500001dc7983 */ /* 0x000e620000300800 */
[----:B------:R-:W-:-:S03]  /*384f0*/  IMAD.MOV.U32 R225, RZ, RZ, R233 ;  /* 0x000000ffffe17224 */ /* 0x000fc600078e00e9 */
[----:B------:R-:W1:Y:S01]  /*38500*/  LDL.LU R221, [R1+0x154] ;  /* 0x0001540001dd7983 */ /* 0x000e620000300800 */
[----:B------:R-:W-:Y:S02]  /*38510*/  IMAD.MOV.U32 R226, RZ, RZ, R234 ;  /* 0x000000ffffe27224 */ /* 0x000fe400078e00ea */
[----:B------:R-:W-:Y:S02]  /*38520*/  IMAD.MOV.U32 R227, RZ, RZ, R235 ;  /* 0x000000ffffe37224 */ /* 0x000fe400078e00eb */
[----:B------:R-:W-:Y:S02]  /*38530*/  IMAD.MOV.U32 R216, RZ, RZ, R228 ;  /* 0x000000ffffd87224 */ /* 0x000fe400078e00e4 */
[----:B------:R-:W-:Y:S02]  /*38540*/  IMAD.MOV.U32 R217, RZ, RZ, R229 ;  /* 0x000000ffffd97224 */ /* 0x000fe400078e00e5 */
[----:B------:R-:W-:Y:S02]  /*38550*/  IMAD.MOV.U32 R218, RZ, RZ, R230 ;  /* 0x000000ffffda7224 */ /* 0x000fe400078e00e6 */
[----:B------:R-:W-:Y:S01]  /*38560*/  IMAD.MOV.U32 R219, RZ, RZ, R231 ;  /* 0x000000ffffdb7224 */ /* 0x000fe200078e00e7 */
[C---:B---3--:R-:W-:Y:S08]  /*38570*/  HMMA.1688.F32.TF32 R116, R124.reuse, R12, R128 ;  /* 0x0000000c7c74723c */ /* 0x048ff00000081080 */
[C---:B----4-:R-:W-:Y:S08]  /*38580*/  HMMA.1688.F32.TF32 R120, R124.reuse, R8, R132 ;  /* 0x000000087c78723c */ /* 0x050ff00000081084 */
[----:B-----5:R-:W-:Y:S07]  /*38590*/  HMMA.1688.F32.TF32 R124, R124, R4, R212 ;  /* 0x000000047c7c723c */ /* 0x020fee00000810d4 */
[----:B------:R-:W-:-:S02]  /*385a0*/  IMAD.MOV.U32 R212, RZ, RZ, R242 ;  /* 0x000000ffffd47224 */ /* 0x000fc400078e00f2 */
[----:B--2---:R-:W-:Y:S02]  /*385b0*/  IMAD.MOV.U32 R223, RZ, RZ, R241 ;  /* 0x000000ffffdf7224 */ /* 0x004fe400078e00f1 */
[----:B------:R-:W-:Y:S02]  /*385c0*/  IMAD.MOV.U32 R222, RZ, RZ, R240 ;  /* 0x000000ffffde7224 */ /* 0x000fe400078e00f0 */
[----:B------:R-:W2:Y:S04]  /*385d0*/  LDL.LU R240, [R1+0x1ee0] ;  /* 0x001ee00001f07983 */ /* 0x000ea80000300800 */
[----:B------:R-:W2:Y:S04]  /*385e0*/  LDL.LU R241, [R1+0x1edc] ;  /* 0x001edc0001f17983 */ /* 0x000ea80000300800 */
[----:B------:R-:W3:Y:S04]  /*385f0*/  LDL.LU R232, [R1+0x1ed8] ;  /* 0x001ed80001e87983 */ /* 0x000ee80000300800 */
[----:B------:R-:W3:Y:S04]  /*38600*/  LDL.LU R233, [R1+0x1ed4] ;  /* 0x001ed40001e97983 */ /* 0x000ee80000300800 */
[----:B------:R-:W3:Y:S04]  /*38610*/  LDL.LU R234, [R1+0x1ed0] ;  /* 0x001ed00001ea7983 */ /* 0x000ee80000300800 */
[----:B------:R-:W3:Y:S04]  /*38620*/  LDL.LU R235, [R1+0x1ecc] ;  /* 0x001ecc0001eb7983 */ /* 0x000ee80000300800 */
[----:B------:R-:W4:Y:S04]  /*38630*/  LDL.LU R228, [R1+0x1ec8] ;  /* 0x001ec80001e47983 */ /* 0x000f280000300800 */
[----:B------:R-:W4:Y:S04]  /*38640*/  LDL.LU R229, [R1+0x1ec4] ;  /* 0x001ec40001e57983 */ /* 0x000f280000300800 */
[----:B------:R-:W4:Y:S01]  /*38650*/  LDL.LU R230, [R1+0x1ec0] ;  /* 0x001ec00001e67983 */ /* 0x000f220000300800 */
[----:B------:R-:W-:-:S03]  /*38660*/  IMAD.MOV.U32 R213, RZ, RZ, R243 ;  /* 0x000000ffffd57224 */ /* 0x000fc600078e00f3 */
[----:B------:R-:W4:Y:S04]  /*38670*/  LDL.LU R231, [R1+0x1ebc] ;  /* 0x001ebc0001e77983 */ /* 0x000f280000300800 */
[----:B------:R-:W-:Y:S04]  /*38680*/  STL.64 [R1+0x1cc8], R118 ;  /* 0x001cc87601007387 */ /* 0x000fe80000100a00 */
[----:B------:R-:W-:Y:S04]  /*38690*/  STL.64 [R1+0x1cc0], R116 ;  /* 0x001cc07401007387 */ /* 0x000fe80000100a00 */
[----:B------:R-:W2:Y:S04]  /*386a0*/  LDL.LU R242, [R1+0x1eb8] ;  /* 0x001eb80001f27983 */ /* 0x000ea80000300800 */
[----:B------:R-:W2:Y:S04]  /*386b0*/  LDL.LU R243, [R1+0x1eb4] ;  /* 0x001eb40001f37983 */ /* 0x000ea80000300800 */
[----:B------:R-:W5:Y:S04]  /*386c0*/  LDL.LU R214, [R1+0x238] ;  /* 0x0002380001d67983 */ /* 0x000f680000300800 */
[----:B------:R-:W5:Y:S01]  /*386d0*/  LDL.LU R215, [R1+0x23c] ;  /* 0x00023c0001d77983 */ /* 0x000f620000300800 */
[C---:B------:R-:W-:Y:S08]  /*386e0*/  HMMA.1688.F32.TF32 R140, R144.reuse, R36, R208 ;  /* 0x00000024908c723c */ /* 0x040ff000000810d0 */
[C---:B-1----:R-:W-:Y:S08]  /*386f0*/  HMMA.1688.F32.TF32 R68, R144.reuse, R32, R220 ;  /* 0x000000209044723c */ /* 0x042ff000000810dc */
[C---:B------:R-:W-:Y:S08]  /*38700*/  HMMA.1688.F32.TF32 R76, R144.reuse, R28, R204 ;  /* 0x0000001c904c723c */ /* 0x040ff000000810cc */
[----:B------:R-:W-:Y:S01]  /*38710*/  HMMA.1688.F32.TF32 R72, R144, R24, R224 ;  /* 0x000000189048723c */ /* 0x000fe200000810e0 */
[----:B------:R-:W-:-:S06]  /*38720*/  IMAD.MOV.U32 R220, RZ, RZ, R169 ;  /* 0x000000ffffdc7224 */ /* 0x000fcc00078e00a9 */
[----:B------:R-:W-:Y:S02]  /*38730*/  IMAD.MOV.U32 R224, RZ, RZ, R173 ;  /* 0x000000ffffe07224 */ /* 0x000fe400078e00ad */
[----:B------:R-:W-:Y:S02]  /*38740*/  IMAD.MOV.U32 R225, RZ, RZ, R172 ;  /* 0x000000ffffe17224 */ /* 0x000fe400078e00ac */
[----:B------:R-:W-:Y:S02]  /*38750*/  IMAD.MOV.U32 R226, RZ, RZ, R177 ;  /* 0x000000ffffe27224 */ /* 0x000fe400078e00b1 */
[----:B------:R-:W-:Y:S02]  /*38760*/  IMAD.MOV.U32 R227, RZ, RZ, R176 ;  /* 0x000000ffffe37224 */ /* 0x000fe400078e00b0 */
[----:B------:R-:W-:Y:S02]  /*38770*/  IMAD.MOV.U32 R221, RZ, RZ, R168 ;  /* 0x000000ffffdd7224 */ /* 0x000fe400078e00a8 */
[----:B------:R-:W-:-:S02]  /*38780*/  IMAD.MOV.U32 R222, RZ, RZ, R152 ;  /* 0x000000ffffde7224 */ /* 0x000fc400078e0098 */
[----:B------:R-:W-:Y:S01]  /*38790*/  IMAD.MOV.U32 R223, RZ, RZ, R153 ;  /* 0x000000ffffdf7224 */ /* 0x000fe200078e0099 */
[C---:B---3--:R-:W-:Y:S08]  /*387a0*/  HMMA.1688.F32.TF32 R132, R144.reuse, R44, R232 ;  /* 0x0000002c9084723c */ /* 0x048ff000000810e8 */
[C---:B--2---:R-:W-:Y:S11]  /*387b0*/  HMMA.1688.F32.TF32 R136, R144.reuse, R40, R240 ;  /* 0x000000289088723c */ /* 0x044ff600000810f0 */
[----:B------:R-:W-:Y:S04]  /*387c0*/  @!UPT UIADD3 URZ, URZ, URZ, URZ ;  /* 0x0000003f3f3ff290 */ /* 0x000fe8000fffe03f */
[----:B------:R-:W-:Y:S04]  /*387d0*/  STL [R1+0x1bbc], R132 ;  /* 0x001bbc8401007387 */ /* 0x000fe80000100800 */
[----:B------:R-:W-:Y:S04]  /*387e0*/  STL [R1+0x1bb8], R133 ;  /* 0x001bb88501007387 */ /* 0x000fe80000100800 */
[----:B------:R-:W-:Y:S04]  /*387f0*/  STL [R1+0x1bb4], R134 ;  /* 0x001bb48601007387 */ /* 0x000fe80000100800 */
[----:B------:R-:W-:Y:S01]  /*38800*/  STL [R1+0x1bb0], R135 ;  /* 0x001bb08701007387 */ /* 0x000fe20000100800 */
[C---:B----4-:R-:W-:Y:S03]  /*38810*/  HMMA.1688.F32.TF32 R128, R144.reuse, R48, R228 ;  /* 0x000000309080723c */ /* 0x050fe600000810e4 */
[----:B------:R-:W-:Y:S04]  /*38820*/  LDS R241, [R3+0x83000] ;  /* 0x0830000003f17984 */ /* 0x000fe80000000800 */
[----:B------:R-:W-:Y:S04]  /*38830*/  LDS R243, [R3+0x83800] ;  /* 0x0838000003f37984 */ /* 0x000fe80000000800 */
        /* <DEDUP_REMOVED lines=8> */
[----:B------:R-:W-:Y:S04]  /*388c0*/  STL.64 [R1+0xe0], R68 ;  /* 0x0000e04401007387 */ /* 0x000fe80000100a00 */
[----:B------:R1:W-:Y:S02]  /*388d0*/  STL.64 [R1+0xe8], R70 ;  /* 0x0000e84601007387 */ /* 0x0003e40000100a00 */
[----:B-1----:R-:W-:Y:S02]  /*388e0*/  HMMA.1688.F32.TF32 R68, R144, R20, R156 ;  /* 0x000000149044723c */ /* 0x002fe4000008109c */
[----:B------:R-:W-:Y:S04]  /*388f0*/  STL.64 [R1+0x150], R76 ;  /* 0x0001504c01007387 */ /* 0x000fe80000100a00 */
[----:B------:R-:W-:Y:S11]  /*38900*/  STL.64 [R1+0x158], R78 ;  /* 0x0001584e01007387 */ /* 0x000ff60000100a00 */
[----:B------:R-:W-:Y:S06]  /*38910*/  @!UPT UIADD3 URZ, URZ, URZ, URZ ;  /* 0x0000003f3f3ff290 */ /* 0x000fec000fffe03f */
[----:B------:R-:W-:Y:S01]  /*38920*/  STL.64 [R1+0x1c0], R68 ;  /* 0x0001c04401007387 */ /* 0x000fe20000100a00 */
[----:B------:R-:W-:-:S03]  /*38930*/  IMAD.MOV.U32 R140, RZ, RZ, R71 ;  /* 0x000000ffff8c7224 */ /* 0x000fc600078e0047 */
[----:B------:R-:W-:Y:S04]  /*38940*/  STL.64 [R1+0x1b0], R72 ;  /* 0x0001b04801007387 */ /* 0x000fe80000100a00 */
[----:B------:R-:W-:Y:S04]  /*38950*/  STL.64 [R1+0x1b8], R74 ;  /* 0x0001b84a01007387 */ /* 0x000fe80000100a00 */
[----:B------:R1:W-:Y:S02]  /*38960*/  STL [R1+0x1c8], R70 ;  /* 0x0001c84601007387 */ /* 0x0003e40000100800 */
[----:B-1----:R-:W-:Y:S02]  /*38970*/  HMMA.1688.F32.TF32 R68, R144, R16, R216 ;  /* 0x000000109044723c */ /* 0x002fe400000810d8 */
[----:B------:R-:W-:Y:S05]  /*38980*/  STL [R1+0x1bd0], R140 ;  /* 0x001bd08c01007387 */ /* 0x000fea0000100800 */
[----:B------:R-:W-:-:S02]  /*38990*/  IMAD.MOV.U32 R216, RZ, RZ, R165 ;  /* 0x000000ffffd87224 */ /* 0x000fc400078e00a5 */
[----:B------:R-:W-:Y:S02]  /*389a0*/  IMAD.MOV.U32 R217, RZ, RZ, R149 ;  /* 0x000000ffffd97224 */ /* 0x000fe400078e0095 */
[----:B------:R-:W-:Y:S11]  /*389b0*/  IMAD.MOV.U32 R218, RZ, RZ, R148 ;  /* 0x000000ffffda7224 */ /* 0x000ff600078e0094 */
[----:B------:R-:W-:Y:S02]  /*389c0*/  @!UPT UIADD3 URZ, URZ, URZ, URZ ;  /* 0x0000003f3f3ff290 */ /* 0x000fe4000fffe03f */
[----:B------:R-:W-:Y:S02]  /*389d0*/  IMAD.MOV.U32 R136, RZ, RZ, R70 ;  /* 0x000000ffff887224 */ /* 0x000fe400078e0046 */
[----:B------:R-:W-:Y:S02]  /*389e0*/  IMAD.MOV.U32 R142, RZ, RZ, R69 ;  /* 0x000000ffff8e7224 */ /* 0x000fe400078e0045 */
[----:B------:R-:W-:Y:S01]  /*389f0*/  IMAD.MOV.U32 R141, RZ, RZ, R68 ;  /* 0x000000ffff8d7224 */ /* 0x000fe200078e0044 */
[----:B------:R-:W-:Y:S01]  /*38a00*/  STL [R1+0x1bdc], R136 ;  /* 0x001bdc8801007387 */ /* 0x000fe20000100800 */
[----:B------:R-:W-:Y:S02]  /*38a10*/  IMAD.MOV.U32 R132, RZ, RZ, R71 ;  /* 0x000000ffff847224 */ /* 0x000fe400078e0047 */
[----:B-----5:R-:W-:Y:S01]  /*38a20*/  HMMA.1688.F32.TF32 R68, R144, R12, R212 ;  /* 0x0000000c9044723c */ /* 0x020fe200000810d4 */
[----:B------:R-:W-:Y:S04]  /*38a30*/  STL [R1+0x1bd8], R142 ;  /* 0x001bd88e01007387 */ /* 0x000fe80000100800 */
[----:B------:R-:W-:Y:S02]  /*38a40*/  STL [R1+0x1bd4], R141 ;  /* 0x001bd48d01007387 */ /* 0x000fe40000100800 */
[----:B------:R-:W-:-:S02]  /*38a50*/  IMAD.MOV.U32 R212, RZ, RZ, R185 ;  /* 0x000000ffffd47224 */ /* 0x000fc400078e00b9 */
[----:B------:R-:W2:Y:S01]  /*38a60*/  LDL.LU R185, [R1+0x1eb0] ;  /* 0x001eb00001b97983 */ /* 0x000ea20000300800 */
[----:B------:R-:W-:Y:S02]  /*38a70*/  IMAD.MOV.U32 R213, RZ, RZ, R184 ;  /* 0x000000ffffd57224 */ /* 0x000fe400078e00b8 */
[----:B------:R-:W-:Y:S01]  /*38a80*/  IMAD.MOV.U32 R214, RZ, RZ, R181 ;  /* 0x000000ffffd67224 */ /* 0x000fe200078e00b5 */
[----:B------:R-:W3:Y:S01]  /*38a90*/  LDL.LU R184, [R1+0x1eac] ;  /* 0x001eac0001b87983 */ /* 0x000ee20000300800 */
[----:B------:R-:W-:-:S03]  /*38aa0*/  IMAD.MOV.U32 R215, RZ, RZ, R180 ;  /* 0x000000ffffd77224 */ /* 0x000fc600078e00b4 */
[----:B------:R-:W4:Y:S01]  /*38ab0*/  LDL.LU R181, [R1+0x1ea8] ;  /* 0x001ea80001b57983 */ /* 0x000f220000300800 */
        /* <DEDUP_REMOVED lines=16> */
[----:B----4-:R-:W-:Y:S02]  /*38bc0*/  IMAD.MOV.U32 R209, RZ, RZ, R181 ;  /* 0x000000ffffd17224 */ /* 0x010fe400078e00b5 */
[----:B-----5:R-:W-:Y:S02]  /*38bd0*/  IMAD.MOV.U32 R208, RZ, RZ, R180 ;  /* 0x000000ffffd07224 */ /* 0x020fe400078e00b4 */
[----:B------:R-:W2:Y:S04]  /*38be0*/  LDL.LU R180, [R1+0x1e70] ;  /* 0x001e700001b47983 */ /* 0x000ea80000300800 */
[----:B------:R-:W3:Y:S04]  /*38bf0*/  LDL.LU R181, [R1+0x1e6c] ;  /* 0x001e6c0001b57983 */ /* 0x000ee80000300800 */
[----:B------:R-:W4:Y:S01]  /*38c00*/  LDL.LU R184, [R1+0x1e68] ;  /* 0x001e680001b87983 */ /* 0x000f220000300800 */
[----:B------:R-:W-:-:S02]  /*38c10*/  IMAD.MOV.U32 R250, RZ, RZ, R149 ;  /* 0x000000fffffa7224 */ /* 0x000fc400078e0095 */
[----:B------:R-:W-:Y:S01]  /*38c20*/  IMAD.MOV.U32 R249, RZ, RZ, R148 ;  /* 0x000000fffff97224 */ /* 0x000fe200078e0094 */
[----:B------:R-:W5:Y:S01]  /*38c30*/  LDL.LU R185, [R1+0x1e64] ;  /* 0x001e640001b97983 */ /* 0x000f620000300800 */
[----:B------:R-:W-:-:S03]  /*38c40*/  IMAD.MOV.U32 R248, RZ, RZ, R164 ;  /* 0x000000fffff87224 */ /* 0x000fc600078e00a4 */
[----:B------:R-:W5:Y:S01]  /*38c50*/  LDL.LU R164, [R1+0x1e60] ;  /* 0x001e600001a47983 */ /* 0x000f620000300800 */
[----:B------:R-:W-:-:S03]  /*38c60*/  IMAD.MOV.U32 R251, RZ, RZ, R165 ;  /* 0x000000fffffb7224 */ /* 0x000fc600078e00a5 */
[----:B------:R-:W5:Y:S04]  /*38c70*/  LDL.LU R148, [R1+0x1e5c] ;  /* 0x001e5c0001947983 */ /* 0x000f680000300800 */
[----:B------:R-:W5:Y:S01]  /*38c80*/  LDL.LU R149, [R1+0x1e58] ;  /* 0x001e580001957983 */ /* 0x000f620000300800 */
[----:B------:R-:W-:Y:S02]  /*38c90*/  IMAD.MOV.U32 R74, RZ, RZ, R172 ;  /* 0x000000ffff4a7224 */ /* 0x000fe400078e00ac */
[----:B------:R-:W-:Y:S01]  /*38ca0*/  IMAD.MOV.U32 R73, RZ, RZ, R177 ;  /* 0x000000ffff497224 */ /* 0x000fe200078e00b1 */
[----:B------:R-:W5:Y:S01]  /*38cb0*/  LDL.LU R165, [R1+0x1e54] ;  /* 0x001e540001a57983 */ /* 0x000f620000300800 */
[----:B------:R-:W-:-:S03]  /*38cc0*/  IMAD.MOV.U32 R72, RZ, RZ, R176 ;  /* 0x000000ffff487224 */ /* 0x000fc600078e00b0 */
[----:B------:R-:W5:Y:S01]  /*38cd0*/  LDL.LU R176, [R1+0x1e50] ;  /* 0x001e500001b07983 */ /* 0x000f620000300800 */
[----:B------:R-:W-:-:S03]  /*38ce0*/  IMAD.MOV.U32 R75, RZ, RZ, R173 ;  /* 0x000000ffff4b7224 */ /* 0x000fc600078e00ad */
[----:B------:R-:W5:Y:S04]  /*38cf0*/  LDL.LU R177, [R1+0x1e4c] ;  /* 0x001e4c0001b17983 */ /* 0x000f680000300800 */
        /* <DEDUP_REMOVED lines=8> */
[----:B------:R-:W5:Y:S04]  /*38d80*/  LDL.LU R168, [R1+0x1e38] ;  /* 0x001e380001a87983 */ /* 0x000f680000300800 */
[----:B------:R-:W5:Y:S01]  /*38d90*/  LDL.LU R169, [R1+0x1e34] ;  /* 0x001e340001a97983 */ /* 0x000f620000300800 */
[----:B--2---:R-:W-:-:S02]  /*38da0*/  IMAD.MOV.U32 R83, RZ, RZ, R180 ;  /* 0x000000ffff537224 */ /* 0x004fc400078e00b4 */
[----:B---3--:R-:W-:Y:S02]  /*38db0*/  IMAD.MOV.U32 R82, RZ, RZ, R181 ;  /* 0x000000ffff527224 */ /* 0x008fe400078e00b5 */
[----:B----4-:R-:W-:Y:S02]  /*38dc0*/  IMAD.MOV.U32 R81, RZ, RZ, R184 ;  /* 0x000000ffff517224 */ /* 0x010fe400078e00b8 */
[----:B-----5:R-:W-:Y:S02]  /*38dd0*/  IMAD.MOV.U32 R80, RZ, RZ, R185 ;  /* 0x000000ffff507224 */ /* 0x020fe400078e00b9 */
[----:B------:R-:W2:Y:S04]  /*38de0*/  LDL.LU R185, [R1+0x1e30] ;  /* 0x001e300001b97983 */ /* 0x000ea80000300800 */
[----:B------:R-:W2:Y:S04]  /*38df0*/  LDL.LU R184, [R1+0x1e2c] ;  /* 0x001e2c0001b87983 */ /* 0x000ea80000300800 */
[----:B------:R-:W3:Y:S04]  /*38e00*/  LDL.LU R181, [R1+0x1e28] ;  /* 0x001e280001b57983 */ /* 0x000ee80000300800 */
[----:B------:R-:W3:Y:S01]  /*38e10*/  LDL.LU R180, [R1+0x1e24] ;  /* 0x001e240001b47983 */ /* 0x000ee20000300800 */
[----:B------:R-:W-:-:S02]  /*38e20*/  IMAD.MOV.U32 R89, RZ, RZ, R153 ;  /* 0x000000ffff597224 */ /* 0x000fc400078e0099 */
[----:B------:R-:W-:Y:S02]  /*38e30*/  IMAD.MOV.U32 R88, RZ, RZ, R152 ;  /* 0x000000ffff587224 */ /* 0x000fe400078e0098 */
[----:B------:R-:W4:Y:S04]  /*38e40*/  LDL.LU R152, [R1+0x1e20] ;  /* 0x001e200001987983 */ /* 0x000f280000300800 */
[----:B------:R-:W5:Y:S01]  /*38e50*/  LDL.LU R153, [R1+0x1e1c] ;  /* 0x001e1c0001997983 */ /* 0x000f620000300800 */
[----:B------:R-:W-:Y:S02]  /*38e60*/  IMAD.MOV.U32 R90, RZ, RZ, R173 ;  /* 0x000000ffff5a7224 */ /* 0x000fe400078e00ad */
[----:B------:R-:W-:Y:S01]  /*38e70*/  IMAD.MOV.U32 R91, RZ, RZ, R172 ;  /* 0x000000ffff5b7224 */ /* 0x000fe200078e00ac */
[----:B------:R-:W2:Y:S01]  /*38e80*/  LDL.LU R173, [R1+0x1e18] ;  /* 0x001e180001ad7983 */ /* 0x000ea20000300800 */
[----:B------:R-:W-:-:S02]  /*38e90*/  IMAD.MOV.U32 R186, RZ, RZ, R169 ;  /* 0x000000ffffba7224 */ /* 0x000fc400078e00a9 */
[----:B------:R-:W-:Y:S01]  /*38ea0*/  IMAD.MOV.U32 R187, RZ, RZ, R168 ;  /* 0x000000ffffbb7224 */ /* 0x000fe200078e00a8 */
[----:B------:R-:W2:Y:S04]  /*38eb0*/  LDL.LU R172, [R1+0x1e14] ;  /* 0x001e140001ac7983 */ /* 0x000ea80000300800 */
[----:B------:R-:W2:Y:S04]  /*38ec0*/  LDL.LU R169, [R1+0x1e10] ;  /* 0x001e100001a97983 */ /* 0x000ea80000300800 */
[----:B------:R-:W2:Y:S04]  /*38ed0*/  LDL.LU R168, [R1+0x1e0c] ;  /* 0x001e0c0001a87983 */ /* 0x000ea80000300800 */
[----:B------:R-:W3:Y:S04]  /*38ee0*/  LDL.LU R182, [R1+0x708] ;  /* 0x0007080001b67983 */ /* 0x000ee80000300800 */
[----:B------:R-:W3:Y:S01]  /*38ef0*/  LDL.LU R183, [R1+0x70c] ;  /* 0x00070c0001b77983 */ /* 0x000ee20000300800 */
[----:B----4-:R-:W-:-:S02]  /*38f00*/  IMAD.MOV.U32 R175, RZ, RZ, R152 ;  /* 0x000000ffffaf7224 */ /* 0x010fc400078e0098 */
[----:B-----5:R-:W-:Y:S02]  /*38f10*/  IMAD.MOV.U32 R174, RZ, RZ, R153 ;  /* 0x000000ffffae7224 */ /* 0x020fe400078e0099 */
[----:B------:R-:W4:Y:S04]  /*38f20*/  LDL.LU R153, [R1+0x1e08] ;  /* 0x001e080001997983 */ /* 0x000f280000300800 */
[----:B------:R-:W5:Y:S04]  /*38f30*/  LDL.LU R152, [R1+0x1e04] ;  /* 0x001e040001987983 */ /* 0x000f680000300800 */
[----:B------:R-:W2:Y:S04]  /*38f40*/  LDL.LU R170, [R1+0x738] ;  /* 0x0007380001aa7983 */ /* 0x000ea80000300800 */
[----:B------:R-:W2:Y:S04]  /*38f50*/  LDL.LU R171, [R1+0x73c] ;  /* 0x00073c0001ab7983 */ /* 0x000ea80000300800 */
[----:B------:R-:W2:Y:S01]  /*38f60*/  LDL.LU R160, [R1+0x750] ;  /* 0x0007500001a07983 */ /* 0x000ea20000300800 */
        /* <DEDUP_REMOVED lines=10> */
[----:B----4-:R-:W-:Y:S02]  /*39010*/  IMAD.MOV.U32 R161, RZ, RZ, R153 ;  /* 0x000000ffffa17224 */ /* 0x010fe400078e0099 */
[----:B------:R-:W4:Y:S01]  /*39020*/  LDL.LU R153, [R1+0x1e00] ;  /* 0x001e000001997983 */ /* 0x000f220000300800 */
[----:B-----5:R-:W-:-:S03]  /*39030*/  IMAD.MOV.U32 R162, RZ, RZ, R152 ;  /* 0x000000ffffa27224 */ /* 0x020fc600078e0098 */
        /* <DEDUP_REMOVED lines=38> */
[----:B------:R-:W-:Y:S08]  /*392a0*/  HMMA.1688.F32.TF32 R96, R144, R4, R96 ;  /* 0x000000049060723c */ /* 0x000ff00000081060 */
[C---:B--2---:R-:W-:Y:S08]  /*392b0*/  HMMA.1688.F32.TF32 R168, R188.reuse, R24, R168 ;  /* 0x00000018bca8723c */ /* 0x044ff000000810a8 */
[C---:B------:R-:W-:Y:S08]  /*392c0*/  HMMA.1688.F32.TF32 R172, R188.reuse, R20, R172 ;  /* 0x00000014bcac723c */ /* 0x040ff000000810ac */
[C---:B---3--:R-:W-:Y:S08]  /*392d0*/  HMMA.1688.F32.TF32 R180, R188.reuse, R12, R180 ;  /* 0x0000000cbcb4723c */ /* 0x048ff000000810b4 */
[C---:B------:R-:W-:Y:S01]  /*392e0*/  HMMA.1688.F32.TF32 R184, R188.reuse, R8, R184 ;  /* 0x00000008bcb8723c */ /* 0x040fe200000810b8 */
[----:B------:R-:W-:Y:S04]  /*392f0*/  STL [R1+0x23c], R99 ;  /* 0x00023c6301007387 */ /* 0x000fe80000100800 */
[----:B------:R-:W2:Y:S03]  /*39300*/  LDL R0, [R1+0x948] ;  /* 0x0009480001007983 */ /* 0x000ea60000100800 */
[C---:B-----5:R-:W-:Y:S08]  /*39310*/  HMMA.1688.F32.TF32 R160, R188.reuse, R32, R160 ;  /* 0x00000020bca0723c */ /* 0x060ff000000810a0 */
[C---:B----4-:R-:W-:Y:S08]  /*39320*/  HMMA.1688.F32.TF32 R156, R188.reuse, R36, R156 ;  /* 0x00000024bc9c723c */ /* 0x050ff0000008109c */
[----:B------:R-:W-:Y:S08]  /*39330*/  HMMA.1688.F32.TF32 R152, R188, R40, R152 ;  /* 0x00000028bc98723c */ /* 0x000ff00000081098 */
[----:B------:R-:W-:Y:S08]  /*39340*/  HMMA.1688.F32.TF32 R100, R144, R8, R100 ;  /* 0x000000089064723c */ /* 0x000ff00000081064 */
[C---:B------:R-:W-:Y:S08]  /*39350*/  HMMA.1688.F32.TF32 R144, R188.reuse, R48, R92 ;  /* 0x00000030bc90723c */ /* 0x040ff0000008105c */
[C---:B------:R-:W-:Y:S08]  /*39360*/  HMMA.1688.F32.TF32 R148, R188.reuse, R44, R148 ;  /* 0x0000002cbc94723c */ /* 0x040ff00000081094 */
[C---:B------:R-:W-:Y:S08]  /*39370*/  HMMA.1688.F32.TF32 R164, R188.reuse, R28, R164 ;  /* 0x0000001cbca4723c */ /* 0x040ff000000810a4 */
[C---:B------:R-:W-:Y:S08]  /*39380*/  HMMA.1688.F32.TF32 R176, R188.reuse, R16, R176 ;  /* 0x00000010bcb0723c */ /* 0x040ff000000810b0 */
[----:B------:R-:W-:Y:S08]  /*39390*/  HMMA.1688.F32.TF32 R188, R188, R4, R88 ;  /* 0x00000004bcbc723c */ /* 0x000ff00000081058 */
[C---:B------:R-:W-:Y:S08]  /*393a0*/  HMMA.1688.F32.TF32 R88, R192.reuse, R48, R84 ;  /* 0x00000030c058723c */ /* 0x040ff00000081054 */
[C---:B------:R-:W-:Y:S08]  /*393b0*/  HMMA.1688.F32.TF32 R84, R192.reuse, R44, R80 ;  /* 0x0000002cc054723c */ /* 0x040ff00000081050 */
[C---:B------:R-:W-:Y:S08]  /*393c0*/  HMMA.1688.F32.TF32 R80, R192.reuse, R40, R76 ;  /* 0x00000028c050723c */ /* 0x040ff0000008104c */
[C---:B------:R-:W-:Y:S08]  /*393d0*/  HMMA.1688.F32.TF32 R76, R192.reuse, R36, R72 ;  /* 0x00000024c04c723c */ /* 0x040ff00000081048 */
[C---:B------:R-:W-:Y:S08]  /*393e0*/  HMMA.1688.F32.TF32 R72, R192.reuse, R32, R68 ;  /* 0x00000020c048723c */ /* 0x040ff00000081044 */
[C---:B------:R-:W-:Y:S01]  /*393f0*/  HMMA.1688.F32.TF32 R68, R192.reuse, R28, R248 ;  /* 0x0000001cc044723c */ /* 0x040fe200000810f8 */
        /* <DEDUP_REMOVED lines=10> */
[C---:B-1----:R-:W-:Y:S03]  /*394a0*/  HMMA.1688.F32.TF32 R76, R192.reuse, R24, R208 ;  /* 0x00000018c04c723c */ /* 0x042fe600000810d0 */
[----:B------:R-:W-:Y:S04]  /*394b0*/  STL.64 [R1+0x3e0], R68 ;  /* 0x0003e04401007387 */ /* 0x000fe80000100a00 */
[----:B------:R1:W-:Y:S01]  /*394c0*/  STL.64 [R1+0x3e8], R70 ;  /* 0x0003e84601007387 */ /* 0x0003e20000100a00 */
[----:B---3--:R-:W-:Y:S01]  /*394d0*/  HMMA.1688.F32.TF32 R72, R192, R20, R220 ;  /* 0x00000014c048723c */ /* 0x008fe200000810dc */
[----:B------:R-:W-:-:S02]  /*394e0*/  IMAD.MOV.U32 R138, RZ, RZ, R96 ;  /* 0x000000ffff8a7224 */ /* 0x000fc400078e0060 */
[----:B--2---:R-:W-:Y:S01]  /*394f0*/  LDS R240, [R0+0x83000] ;  /* 0x0830000000f07984 */ /* 0x004fe20000000800 */
[----:B------:R-:W-:Y:S02]  /*39500*/  IMAD.MOV.U32 R139, RZ, RZ, R97 ;  /* 0x000000ffff8b7224 */ /* 0x000fe400078e0061 */
[----:B------:R-:W-:Y:S01]  /*39510*/  IMAD.MOV.U32 R143, RZ, RZ, R98 ;  /* 0x000000ffff8f7224 */ /* 0x000fe200078e0062 */
[----:B------:R-:W2:Y:S01]  /*39520*/  LDS R242, [R0+0x83800] ;  /* 0x0838000000f27984 */ /* 0x000ea20000000800 */
[C---:B-1----:R-:W-:Y:S07]  /*39530*/  HMMA.1688.F32.TF32 R68, R192.reuse, R16, R204 ;  /* 0x00000010c044723c */ /* 0x042fee00000810cc */
[----:B------:R-:W-:Y:S04]  /*39540*/  STL.64 [R1+0x3f0], R76 ;  /* 0x0003f04c01007387 */ /* 0x000fe80000100a00 */
[----:B------:R1:W-:Y:S04]  /*39550*/  STL.64 [R1+0x3f8], R78 ;  /* 0x0003f84e01007387 */ /* 0x0003e80000100a00 */
[----:B------:R-:W-:Y:S04]  /*39560*/  STL.64 [R1+0x400], R72 ;  /* 0x0004004801007387 */ /* 0x000fe80000100a00 */
[----:B------:R3:W-:Y:S01]  /*39570*/  STL.64 [R1+0x408], R74 ;  /* 0x0004084a01007387 */ /* 0x0007e20000100a00 */
[C---:B-1----:R-:W-:Y:S03]  /*39580*/  HMMA.1688.F32.TF32 R76, R192.reuse, R12, R224 ;  /* 0x0000000cc04c723c */ /* 0x042fe600000810e0 */
[----:B------:R-:W-:Y:S04]  /*39590*/  STL.64 [R1+0x420], R68 ;  /* 0x0004204401007387 */ /* 0x000fe80000100a00 */
[----:B------:R1:W-:Y:S01]  /*395a0*/  STL.64 [R1+0x428], R70 ;  /* 0x0004284601007387 */ /* 0x0003e20000100a00 */
[C---:B---3--:R-:W-:Y:S08]  /*395b0*/  HMMA.1688.F32.TF32 R72, R192.reuse, R8, R216 ;  /* 0x00000008c048723c */ /* 0x048ff000000810d8 */
[----:B-1----:R-:W-:Y:S07]  /*395c0*/  HMMA.1688.F32.TF32 R68, R192, R4, R212 ;  /* 0x00000004c044723c */ /* 0x002fee00000810d4 */
[----:B------:R1:W-:Y:S04]  /*395d0*/  STL.64 [R1+0x430], R76 ;  /* 0x0004304c01007387 */ /* 0x0003e80000100a00 */
[----:B------:R3:W-:Y:S04]  /*395e0*/  STL.64 [R1+0x438], R78 ;  /* 0x0004384e01007387 */ /* 0x0007e80000100a00 */
[----:B------:R-:W-:Y:S01]  /*395f0*/  STL.64 [R1+0x450], R72 ;  /* 0x0004504801007387 */ /* 0x000fe20000100a00 */
[----:B-1----:R-:W-:-:S03]  /*39600*/  IMAD.MOV.U32 R76, RZ, RZ, R202 ;  /* 0x000000ffff4c7224 */ /* 0x002fc600078e00ca */
[----:B------:R-:W-:Y:S01]  /*39610*/  STL.64 [R1+0x458], R74 ;  /* 0x0004584a01007387 */ /* 0x000fe20000100a00 */
[----:B------:R-:W-:-:S03]  /*39620*/  IMAD.MOV.U32 R77, RZ, RZ, R201 ;  /* 0x000000ffff4d7224 */ /* 0x000fc600078e00c9 */
[----:B------:R-:W4:Y:S01]  /*39630*/  LDL.LU R202, [R1+0x1de0] ;  /* 0x001de00001ca7983 */ /* 0x000f220000300800 */
[----:B---3--:R-:W-:-:S03]  /*39640*/  IMAD.MOV.U32 R78, RZ, RZ, R203 ;  /* 0x000000ffff4e7224 */ /* 0x008fc600078e00cb */
[----:B------:R1:W-:Y:S01]  /*39650*/  STL.64 [R1+0x440], R68 ;  /* 0x0004404401007387 */ /* 0x0003e20000100a00 */
[----:B------:R-:W-:-:S03]  /*39660*/  IMAD.MOV.U32 R79, RZ, RZ, R197 ;  /* 0x000000ffff4f7224 */ /* 0x000fc600078e00c5 */
[----:B------:R3:W-:Y:S01]  /*39670*/  STL.64 [R1+0x448], R70 ;  /* 0x0004484601007387 */ /* 0x0007e20000100a00 */
[----:B------:R-:W-:-:S03]  /*39680*/  IMAD.MOV.U32 R248, RZ, RZ, R196 ;  /* 0x000000fffff87224 */ /* 0x000fc600078e00c4 */
[----:B------:R-:W5:Y:S01]  /*39690*/  LDL.LU R201, [R1+0x1ddc] ;  /* 0x001ddc0001c97983 */ /* 0x000f620000300800 */
[----:B------:R-:W-:-:S03]  /*396a0*/  IMAD.MOV.U32 R249, RZ, RZ, R200 ;  /* 0x000000fffff97224 */ /* 0x000fc600078e00c8 */
[----:B------:R-:W2:Y:S04]  /*396b0*/  LDL.LU R203, [R1+0x1dd8] ;  /* 0x001dd80001cb7983 */ /* 0x000ea80000300800 */
[----:B------:R-:W2:Y:S04]  /*396c0*/  LDL.LU R197, [R1+0x1dd4] ;  /* 0x001dd40001c57983 */ /* 0x000ea80000300800 */
[----:B------:R-:W2:Y:S04]  /*396d0*/  LDL.LU R196, [R1+0x1dd0] ;  /* 0x001dd00001c47983 */ /* 0x000ea80000300800 */
[----:B------:R-:W3:Y:S01]  /*396e0*/  LDL.LU R200, [R1+0x1dcc] ;  /* 0x001dcc0001c87983 */ /* 0x000ee20000300800 */
[----:B-----5:R-:W-:-:S03]  /*396f0*/  IMAD.MOV.U32 R92, RZ, RZ, R201 ;  /* 0x000000ffff5c7224 */ /* 0x020fc600078e00c9 */
[----:B------:R-:W5:Y:S04]  /*39700*/  LDL.LU R201, [R1+0x1dc8] ;  /* 0x001dc80001c97983 */ /* 0x000f680000300800 */
[----:B------:R-:W4:Y:S01]  /*39710*/  LDL.LU R93, [R1+0x4a4] ;  /* 0x0004a400015d7983 */ /* 0x000f220000300800 */
[----:B--2---:R-:W-:-:S03]  /*39720*/  IMAD.MOV.U32 R96, RZ, RZ, R196 ;  /* 0x000000ffff607224 */ /* 0x004fc600078e00c4 */
[----:B------:R-:W2:Y:S01]  /*39730*/  LDL.LU R196, [R1+0x1dc4] ;  /* 0x001dc40001c47983 */ /* 0x000ea20000300800 */
[----:B---3--:R-:W-:-:S03]  /*39740*/  IMAD.MOV.U32 R97, RZ, RZ, R200 ;  /* 0x000000ffff617224 */ /* 0x008fc600078e00c8 */
[----:B------:R-:W3:Y:S01]  /*39750*/  LDL.LU R200, [R1+0x1dc0] ;  /* 0x001dc00001c87983 */ /* 0x000ee20000300800 */
[----:B------:R-:W-:-:S03]  /*39760*/  IMAD.MOV.U32 R98, RZ, RZ, R197 ;  /* 0x000000ffff627224 */ /* 0x000fc600078e00c5 */
[----:B------:R-:W4:Y:S01]  /*39770*/  LDL.LU R197, [R1+0x1dbc] ;  /* 0x001dbc0001c57983 */ /* 0x000f220000300800 */
[----:B-----5:R-:W-:-:S03]  /*39780*/  IMAD.MOV.U32 R99, RZ, RZ, R201 ;  /* 0x000000ffff637224 */ /* 0x020fc600078e00c9 */
[----:B------:R-:W5:Y:S04]  /*39790*/  LDL.LU R201, [R1+0x1db8] ;  /* 0x001db80001c97983 */ /* 0x000f680000300800 */
[----:B------:R-:W5:Y:S04]  /*397a0*/  LDL.LU R104, [R1+0x800] ;  /* 0x0008000001687983 */ /* 0x000f680000300800 */
[----:B------:R-:W5:Y:S01]  /*397b0*/  LDL.LU R105, [R1+0x804] ;  /* 0x0008040001697983 */ /* 0x000f620000300800 */
[----:B--2---:R-:W-:-:S03]  /*397c0*/  IMAD.MOV.U32 R106, RZ, RZ, R196 ;  /* 0x000000ffff6a7224 */ /* 0x004fc600078e00c4 */
[----:B------:R-:W2:Y:S01]  /*397d0*/  LDL.LU R196, [R1+0x1db4] ;  /* 0x001db40001c47983 */ /* 0x000ea20000300800 */
[----:B---3--:R-:W-:-:S03]  /*397e0*/  IMAD.MOV.U32 R107, RZ, RZ, R200 ;  /* 0x000000ffff6b7224 */ /* 0x008fc600078e00c8 */
[----:B------:R-:W3:Y:S01]  /*397f0*/  LDL.LU R200, [R1+0x1db0] ;  /* 0x001db00001c87983 */ /* 0x000ee20000300800 */
[----:B----4-:R-:W-:-:S03]  /*39800*/  IMAD.MOV.U32 R227, RZ, RZ, R197 ;  /* 0x000000ffffe37224 */ /* 0x010fc600078e00c5 */
[----:B------:R-:W4:Y:S04]  /*39810*/  LDL.LU R224, [R1+0x810] ;  /* 0x0008100001e07983 */ /* 0x000f280000300800 */
[----:B------:R-:W4:Y:S01]  /*39820*/  LDL.LU R225, [R1+0x814] ;  /* 0x0008140001e17983 */ /* 0x000f220000300800 */
[----:B-----5:R-:W-:-:S03]  /*39830*/  IMAD.MOV.U32 R226, RZ, RZ, R201 ;  /* 0x000000ffffe27224 */ /* 0x020fc600078e00c9 */
[----:B------:R-:W5:Y:S04]  /*39840*/  LDL.LU R201, [R1+0x1dac] ;  /* 0x001dac0001c97983 */ /* 0x000f680000300800 */
[----:B------:R-:W4:Y:S01]  /*39850*/  LDL.LU R197, [R1+0x1da8] ;  /* 0x001da80001c57983 */ /* 0x000f220000300800 */
[----:B--2---:R-:W-:-:S03]  /*39860*/  IMAD.MOV.U32 R220, RZ, RZ, R196 ;  /* 0x000000ffffdc7224 */ /* 0x004fc600078e00c4 */
[----:B------:R-:W2:Y:S01]  /*39870*/  LDL.LU R196, [R1+0x1da4] ;  /* 0x001da40001c47983 */ /* 0x000ea20000300800 */
[----:B---3--:R-:W-:-:S03]  /*39880*/  IMAD.MOV.U32 R221, RZ, RZ, R200 ;  /* 0x000000ffffdd7224 */ /* 0x008fc600078e00c8 */
[----:B------:R-:W3:Y:S04]  /*39890*/  LDL.LU R200, [R1+0x1da0] ;  /* 0x001da00001c87983 */ /* 0x000ee80000300800 */
[----:B------:R-:W3:Y:S04]  /*398a0*/  LDL.LU R222, [R1+0x828] ;  /* 0x0008280001de7983 */ /* 0x000ee80000300800 */
[----:B------:R-:W3:Y:S01]  /*398b0*/  LDL.LU R223, [R1+0x82c] ;  /* 0x00082c0001df7983 */ /* 0x000ee20000300800 */
[----:B------:R-:W-:Y:S02]  /*398c0*/  IMAD.MOV.U32 R251, RZ, RZ, R198 ;  /* 0x000000fffffb7224 */ /* 0x000fe400078e00c6 */
[----:B------:R-:W-:-:S02]  /*398d0*/  IMAD.MOV.U32 R250, RZ, RZ, R199 ;  /* 0x000000fffffa7224 */ /* 0x000fc400078e00c7 */
[----:B-----5:R-:W-:Y:S02]  /*398e0*/  IMAD.MOV.U32 R208, RZ, RZ, R201 ;  /* 0x000000ffffd07224 */ /* 0x020fe400078e00c9 */
[----:B------:R-:W5:Y:S01]  /*398f0*/  LDL.LU R201, [R1+0x1d9c] ;  /* 0x001d9c0001c97983 */ /* 0x000f620000300800 */
[----:B----4-:R-:W-:-:S03]  /*39900*/  IMAD.MOV.U32 R209, RZ, RZ, R197 ;  /* 0x000000ffffd17224 */ /* 0x010fc600078e00c5 */
[----:B------:R-:W4:Y:S01]  /*39910*/  LDL.LU R197, [R1+0x1d98] ;  /* 0x001d980001c57983 */ /* 0x000f220000300800 */
[----:B--2---:R-:W-:-:S03]  /*39920*/  IMAD.MOV.U32 R210, RZ, RZ, R196 ;  /* 0x000000ffffd27224 */ /* 0x004fc600078e00c4 */
[----:B------:R-:W4:Y:S01]  /*39930*/  LDL.LU R196, [R1+0x1d94] ;  /* 0x001d940001c47983 */ /* 0x000f220000300800 */
[----:B---3--:R-:W-:-:S03]  /*39940*/  IMAD.MOV.U32 R211, RZ, RZ, R200 ;  /* 0x000000ffffd37224 */ /* 0x008fc600078e00c8 */
[----:B------:R-:W5:Y:S04]  /*39950*/  LDL.LU R200, [R1+0x1d90] ;  /* 0x001d900001c87983 */ /* 0x000f680000300800 */
[----:B------:R-:W2:Y:S04]  /*39960*/  LDL.LU R204, [R1+0x860] ;  /* 0x0008600001cc7983 */ /* 0x000ea80000300800 */
[----:B------:R-:W2:Y:S04]  /*39970*/  LDL.LU R205, [R1+0x864] ;  /* 0x0008640001cd7983 */ /* 0x000ea80000300800 */
[----:B------:R-:W2:Y:S04]  /*39980*/  LDL.LU R206, [R1+0x868] ;  /* 0x0008680001ce7983 */ /* 0x000ea80000300800 */
[----:B------:R-:W2:Y:S04]  /*39990*/  LDL.LU R207, [R1+0x86c] ;  /* 0x00086c0001cf7983 */ /* 0x000ea80000300800 */
[----:B------:R-:W4:Y:S04]  /*399a0*/  LDL.LU R198, [R1+0x888] ;  /* 0x0008880001c67983 */ /* 0x000f280000300800 */
[----:B------:R-:W4:Y:S04]  /*399b0*/  LDL.LU R199, [R1+0x88c] ;  /* 0x00088c0001c77983 */ /* 0x000f280000300800 */
[----:B-1----:R-:W3:Y:S04]  /*399c0*/  LDL.LU R68, [R1+0x890] ;  /* 0x0008900001447983 */ /* 0x002ee80000300800 */
[----:B------:R-:W3:Y:S04]  /*399d0*/  LDL.LU R69, [R1+0x894] ;  /* 0x0008940001457983 */ /* 0x000ee80000300800 */
[----:B------:R-:W3:Y:S04]  /*399e0*/  LDL.LU R70, [R1+0x898] ;  /* 0x0008980001467983 */ /* 0x000ee80000300800 */
[----:B------:R-:W3:Y:S01]  /*399f0*/  LDL.LU R71, [R1+0x89c] ;  /* 0x00089c0001477983 */ /* 0x000ee20000300800 */
[----:B------:R-:W-:-:S02]  /*39a00*/  IMAD.MOV.U32 R95, RZ, RZ, R202 ;  /* 0x000000ffff5f7224 */ /* 0x000fc400078e00ca */
[----:B------:R-:W-:Y:S01]  /*39a10*/  IMAD.MOV.U32 R94, RZ, RZ, R203 ;  /* 0x000000ffff5e7224 */ /* 0x000fe200078e00cb */
[----:B------:R-:W5:Y:S04]  /*39a20*/  LDL.LU R202, [R1+0x878] ;  /* 0x0008780001ca7983 */ /* 0x000f680000300800 */
[----:B------:R-:W5:Y:S04]  /*39a30*/  LDL.LU R203, [R1+0x87c] ;  /* 0x00087c0001cb7983 */ /* 0x000f680000300800 */
[----:B------:R-:W2:Y:S04]  /*39a40*/  LDL.LU R212, [R1+0x840] ;  /* 0x0008400001d47983 */ /* 0x000ea80000300800 */
[----:B------:R-:W2:Y:S04]  /*39a50*/  LDL.LU R213, [R1+0x844] ;  /* 0x0008440001d57983 */ /* 0x000ea80000300800 */
[----:B------:R-:W2:Y:S04]  /*39a60*/  LDL.LU R214, [R1+0x848] ;  /* 0x0008480001d67983 */ /* 0x000ea80000300800 */
[----:B------:R-:W2:Y:S01]  /*39a70*/  LDL.LU R215, [R1+0x84c] ;  /* 0x00084c0001d77983 */ /* 0x000ea20000300800 */
[----:B------:R-:W-:-:S03]  /*39a80*/  IMAD.MOV.U32 R136, RZ, RZ, R100 ;  /* 0x000000ffff887224 */ /* 0x000fc600078e0064 */
[----:B------:R-:W2:Y:S01]  /*39a90*/  LDL.LU R216, [R1+0x830] ;  /* 0x0008300001d87983 */ /* 0x000ea20000300800 */
[----:B------:R-:W-:-:S03]  /*39aa0*/  IMAD.MOV.U32 R142, RZ, RZ, R101 ;  /* 0x000000ffff8e7224 */ /* 0x000fc600078e0065 */
[----:B------:R-:W2:Y:S01]  /*39ab0*/  LDL.LU R217, [R1+0x834] ;  /* 0x0008340001d97983 */ /* 0x000ea20000300800 */
[----:B------:R-:W-:-:S03]  /*39ac0*/  IMAD.MOV.U32 R141, RZ, RZ, R102 ;  /* 0x000000ffff8d7224 */ /* 0x000fc600078e0066 */
[----:B------:R-:W2:Y:S01]  /*39ad0*/  LDL.LU R218, [R1+0x838] ;  /* 0x0008380001da7983 */ /* 0x000ea20000300800 */
[----:B------:R-:W-:-:S03]  /*39ae0*/  IMAD.MOV.U32 R140, RZ, RZ, R103 ;  /* 0x000000ffff8c7224 */ /* 0x000fc600078e0067 */
        /* <DEDUP_REMOVED lines=21> */
[C---:B---3--:R-:W-:Y:S03]  /*39c40*/  HMMA.1688.F32.TF32 R192, R236.reuse, R48, R68 ;  /* 0x00000030ecc0723c */ /* 0x048fe60000081044 */
[----:B------:R-:W3:Y:S04]  /*39c50*/  LDL.LU R68, [R1+0x320] ;  /* 0x0003200001447983 */ /* 0x000ee80000300800 */
[----:B------:R-:W3:Y:S04]  /*39c60*/  LDL.LU R69, [R1+0x324] ;  /* 0x0003240001457983 */ /* 0x000ee80000300800 */
[----:B------:R-:W3:Y:S04]  /*39c70*/  LDL.LU R70, [R1+0x328] ;  /* 0x0003280001467983 */ /* 0x000ee80000300800 */
[----:B------:R-:W3:Y:S01]  /*39c80*/  LDL.LU R71, [R1+0x32c] ;  /* 0x00032c0001477983 */ /* 0x000ee20000300800 */
[C---:B----4-:R-:W-:Y:S08]  /*39c90*/  HMMA.1688.F32.TF32 R196, R236.reuse, R44, R196 ;  /* 0x0000002cecc4723c */ /* 0x050ff000000810c4 */
[C---:B-----5:R-:W-:Y:S08]  /*39ca0*/  HMMA.1688.F32.TF32 R200, R236.reuse, R40, R200 ;  /* 0x00000028ecc8723c */ /* 0x060ff000000810c8 */
[C---:B--2---:R-:W-:Y:S08]  /*39cb0*/  HMMA.1688.F32.TF32 R204, R236.reuse, R36, R204 ;  /* 0x00000024eccc723c */ /* 0x044ff000000810cc */
[C---:B------:R-:W-:Y:S08]  /*39cc0*/  HMMA.1688.F32.TF32 R208, R236.reuse, R32, R208 ;  /* 0x00000020ecd0723c */ /* 0x040ff000000810d0 */
[C---:B------:R-:W-:Y:S08]  /*39cd0*/  HMMA.1688.F32.TF32 R212, R236.reuse, R28, R212 ;  /* 0x0000001cecd4723c */ /* 0x040ff000000810d4 */
[C---:B------:R-:W-:Y:S08]  /*39ce0*/  HMMA.1688.F32.TF32 R216, R236.reuse, R24, R216 ;  /* 0x00000018ecd8723c */ /* 0x040ff000000810d8 */
[C---:B------:R-:W-:Y:S08]  /*39cf0*/  HMMA.1688.F32.TF32 R220, R236.reuse, R20, R220 ;  /* 0x00000014ecdc723c */ /* 0x040ff000000810dc */
[C---:B------:R-:W-:Y:S08]  /*39d00*/  HMMA.1688.F32.TF32 R224, R236.reuse, R16, R224 ;  /* 0x00000010ece0723c */ /* 0x040ff000000810e0 */
[C---:B------:R-:W-:Y:S08]  /*39d10*/  HMMA.1688.F32.TF32 R228, R236.reuse, R12, R104 ;  /* 0x0000000cece4723c */ /* 0x040ff00000081068 */
[C---:B------:R-:W-:Y:S08]  /*39d20*/  HMMA.1688.F32.TF32 R232, R236.reuse, R8, R100 ;  /* 0x00000008ece8723c */ /* 0x040ff00000081064 */
[----:B------:R-:W-:Y:S08]  /*39d30*/  HMMA.1688.F32.TF32 R236, R236, R4, R96 ;  /* 0x00000004ecec723c */ /* 0x000ff00000081060 */
[C---:B------:R-:W-:Y:S08]  /*39d40*/  HMMA.1688.F32.TF32 R96, R244.reuse, R48, R92 ;  /* 0x00000030f460723c */ /* 0x040ff0000008105c */
[C---:B------:R-:W-:Y:S01]  /*39d50*/  HMMA.1688.F32.TF32 R92, R244.reuse, R44, R248 ;  /* 0x0000002cf45c723c */ /* 0x040fe200000810f8 */
[----:B------:R-:W2:Y:S07]  /*39d60*/  LDL.LU R248, [R1+0x310] ;  /* 0x0003100001f87983 */ /* 0x000eae0000300800 */
[C---:B------:R-:W-:Y:S08]  /*39d70*/  HMMA.1688.F32.TF32 R88, R244.reuse, R40, R88 ;  /* 0x00000028f458723c */ /* 0x040ff00000081058 */
[C---:B------:R-:W-:Y:S08]  /*39d80*/  HMMA.1688.F32.TF32 R84, R244.reuse, R36, R84 ;  /* 0x00000024f454723c */ /* 0x040ff00000081054 */
[C---:B------:R-:W-:Y:S08]  /*39d90*/  HMMA.1688.F32.TF32 R72, R244.reuse, R24, R72 ;  /* 0x00000018f448723c */ /* 0x040ff00000081048 */
[C---:B------:R-:W-:Y:S08]  /*39da0*/  HMMA.1688.F32.TF32 R80, R244.reuse, R32, R80 ;  /* 0x00000020f450723c */ /* 0x040ff00000081050 */
[----:B------:R-:W-:Y:S01]  /*39db0*/  HMMA.1688.F32.TF32 R76, R244, R28, R76 ;  /* 0x0000001cf44c723c */ /* 0x000fe2000008104c */
[----:B------:R-:W-:Y:S04]  /*39dc0*/  STL.64 [R1+0x580], R96 ;  /* 0x0005806001007387 */ /* 0x000fe80000100a00 */
[----:B------:R-:W-:Y:S04]  /*39dd0*/  STL.64 [R1+0x588], R98 ;  /* 0x0005886201007387 */ /* 0x000fe80000100a00 */
[----:B------:R-:W-:Y:S04]  /*39de0*/  STL.64 [R1+0x570], R92 ;  /* 0x0005705c01007387 */ /* 0x000fe80000100a00 */
[----:B------:R-:W-:Y:S04]  /*39df0*/  STL.64 [R1+0x578], R94 ;  /* 0x0005785e01007387 */ /* 0x000fe80000100a00 */
[----:B------:R-:W2:Y:S04]  /*39e00*/  LDL.LU R249, [R1+0x314] ;  /* 0x0003140001f97983 */ /* 0x000ea80000300800 */
[----:B------:R-:W2:Y:S04]  /*39e10*/  LDL.LU R250, [R1+0x318] ;  /* 0x0003180001fa7983 */ /* 0x000ea80000300800 */
[----:B------:R-:W2:Y:S01]  /*39e20*/  LDL.LU R251, [R1+0x31c] ;  /* 0x00031c0001fb7983 */ /* 0x000ea20000300800 */
[----:B------:R-:W-:-:S03]  /*39e30*/  IMAD.MOV.U32 R60, RZ, RZ, R75 ;  /* 0x000000ffff3c7224 */ /* 0x000fc600078e004b */
[----:B------:R1:W-:Y:S01]  /*39e40*/  STL.64 [R1+0x560], R88 ;  /* 0x0005605801007387 */ /* 0x0003e20000100a00 */
[----:B------:R-:W-:-:S03]  /*39e50*/  IMAD.MOV.U32 R61, RZ, RZ, R74 ;  /* 0x000000ffff3d7224 */ /* 0x000fc600078e004a */
[----:B------:R4:W-:Y:S01]  /*39e60*/  STL.64 [R1+0x568], R90 ;  /* 0x0005685a01007387 */ /* 0x0009e20000100a00 */
[----:B------:R-:W-:-:S03]  /*39e70*/  IMAD.MOV.U32 R64, RZ, RZ, R73 ;  /* 0x000000ffff407224 */ /* 0x000fc600078e0049 */
[----:B------:R5:W-:Y:S01]  /*39e80*/  STL.64 [R1+0x550], R84 ;  /* 0x0005505401007387 */ /* 0x000be20000100a00 */
[----:B------:R-:W-:-:S03]  /*39e90*/  IMAD.MOV.U32 R65, RZ, RZ, R72 ;  /* 0x000000ffff417224 */ /* 0x000fc600078e0048 */
[----:B------:R1:W-:Y:S04]  /*39ea0*/  STL.64 [R1+0x558], R86 ;  /* 0x0005585601007387 */ /* 0x0003e80000100a00 */
[----:B------:R1:W-:Y:S04]  /*39eb0*/  STL.64 [R1+0x540], R80 ;  /* 0x0005405001007387 */ /* 0x0003e80000100a00 */
[----:B------:R1:W-:Y:S04]  /*39ec0*/  STL.64 [R1+0x548], R82 ;  /* 0x0005485201007387 */ /* 0x0003e80000100a00 */
[----:B------:R1:W-:Y:S04]  /*39ed0*/  STL.64 [R1+0x530], R76 ;  /* 0x0005304c01007387 */ /* 0x0003e80000100a00 */
[----:B------:R1:W-:Y:S04]  /*39ee0*/  STL.64 [R1+0x538], R78 ;  /* 0x0005384e01007387 */ /* 0x0003e80000100a00 */
[----:B------:R-:W-:Y:S04]  /*39ef0*/  STL [R1+0x1b8c], R60 ;  /* 0x001b8c3c01007387 */ /* 0x000fe80000100800 */
[----:B------:R-:W-:Y:S04]  /*39f00*/  STL [R1+0x1b88], R61 ;  /* 0x001b883d01007387 */ /* 0x000fe80000100800 */
[----:B------:R-:W-:Y:S04]  /*39f10*/  STL [R1+0x1b84], R64 ;  /* 0x001b844001007387 */ /* 0x000fe80000100800 */
[----:B------:R-:W-:Y:S04]  /*39f20*/  STL [R1+0x1b80], R65 ;  /* 0x001b804101007387 */ /* 0x000fe80000100800 */
[----:B-1----:R-:W2:Y:S01]  /*39f30*/  LDL.LU R88, [R1+0x300] ;  /* 0x0003000001587983 */ /* 0x002ea20000300800 */
[----:B---3--:R-:W-:Y:S11]  /*39f40*/  HMMA.1688.F32.TF32 R68, R244, R20, R68 ;  /* 0x00000014f444723c */ /* 0x008ff60000081044 */
[----:B------:R-:W-:Y:S11]  /*39f50*/  @!UPT UIADD3 URZ, URZ, URZ, URZ ;  /* 0x0000003f3f3ff290 */ /* 0x000ff6000fffe03f */
[----:B------:R-:W-:Y:S01]  /*39f60*/  @!UPT UIADD3 URZ, URZ, URZ, URZ ;  /* 0x0000003f3f3ff290 */ /* 0x000fe2000fffe03f */
[----:B------:R-:W-:Y:S04]  /*39f70*/  STL.64 [R1+0x510], R68 ;  /* 0x0005104401007387 */ /* 0x000fe80000100a00 */
[----:B------:R2:W-:Y:S04]  /*39f80*/  STL.64 [R1+0x518], R70 ;  /* 0x0005184601007387 */ /* 0x0005e80000100a00 */
[----:B------:R-:W3:Y:S04]  /*39f90*/  LDL.LU R89, [R1+0x304] ;  /* 0x0003040001597983 */ /* 0x000ee80000300800 */
[----:B----4-:R-:W3:Y:S04]  /*39fa0*/  LDL.LU R90, [R1+0x308] ;  /* 0x00030800015a7983 */ /* 0x010ee80000300800 */
[----:B------:R-:W3:Y:S04]  /*39fb0*/  LDL.LU R91, [R1+0x30c] ;  /* 0x00030c00015b7983 */ /* 0x000ee80000300800 */
[----:B-----5:R-:W4:Y:S04]  /*39fc0*/  LDL.LU R84, [R1+0x2f0] ;  /* 0x0002f00001547983 */ /* 0x020f280000300800 */
        /* <DEDUP_REMOVED lines=16> */
[----:B------:R-:W5:Y:S01]  /*3a0d0*/  LDL.LU R55, [R1+0x1d88] ;  /* 0x001d880001377983 */ /* 0x000f620000300800 */
[----:B------:R-:W-:-:S02]  /*3a0e0*/  IMAD.MOV.U32 R96, RZ, RZ, R19 ;  /* 0x000000ffff607224 */ /* 0x000fc400078e0013 */
[----:B------:R-:W-:Y:S02]  /*3a0f0*/  IMAD.MOV.U32 R97, RZ, RZ, R18 ;  /* 0x000000ffff617224 */ /* 0x000fe400078e0012 */
[----:B------:R-:W-:Y:S02]  /*3a100*/  IMAD.MOV.U32 R98, RZ, RZ, R15 ;  /* 0x000000ffff627224 */ /* 0x000fe400078e000f */
[----:B------:R-:W-:Y:S01]  /*3a110*/  IMAD.MOV.U32 R99, RZ, RZ, R14 ;  /* 0x000000ffff637224 */ /* 0x000fe200078e000e */
[----:B--2---:R-:W-:Y:S07]  /*3a120*/  HMMA.1688.F32.TF32 R68, R244, R16, R248 ;  /* 0x00000010f444723c */ /* 0x004fee00000810f8 */
[----:B------:R-:W-:-:S02]  /*3a130*/  IMAD.MOV.U32 R248, RZ, RZ, R66 ;  /* 0x000000fffff87224 */ /* 0x000fc400078e0042 */
[----:B------:R-:W-:Y:S11]  /*3a140*/  IMAD.MOV.U32 R249, RZ, RZ, R67 ;  /* 0x000000fffff97224 */ /* 0x000ff600078e0043 */
[----:B------:R-:W-:Y:S04]  /*3a150*/  @!UPT UIADD3 URZ, URZ, URZ, URZ ;  /* 0x0000003f3f3ff290 */ /* 0x000fe8000fffe03f */
[----:B------:R-:W-:Y:S02]  /*3a160*/  IMAD.MOV.U32 R60, RZ, RZ, R68 ;  /* 0x000000ffff3c7224 */ /* 0x000fe400078e0044 */
[----:B------:R-:W-:Y:S02]  /*3a170*/  IMAD.MOV.U32 R61, RZ, RZ, R69 ;  /* 0x000000ffff3d7224 */ /* 0x000fe400078e0045 */
[----:B------:R-:W-:Y:S02]  /*3a180*/  IMAD.MOV.U32 R68, RZ, RZ, R58 ;  /* 0x000000ffff447224 */ /* 0x000fe400078e003a */
[----:B------:R-:W-:Y:S01]  /*3a190*/  IMAD.MOV.U32 R64, RZ, RZ, R70 ;  /* 0x000000ffff407224 */ /* 0x000fe200078e0046 */
[----:B------:R-:W2:Y:S01]  /*3a1a0*/  LDL.LU R58, [R1+0x1d84] ;  /* 0x001d8400013a7983 */ /* 0x000ea20000300800 */
        /* <DEDUP_REMOVED lines=8> */
[----:B------:R-:W2:Y:S04]  /*3a230*/  LDL.LU R67, [R1+0x1d70] ;  /* 0x001d700001437983 */ /* 0x000ea80000300800 */
[----:B------:R1:W-:Y:S04]  /*3a240*/  STL [R1+0x1b9c], R65 ;  /* 0x001b9c4101007387 */ /* 0x0003e80000100800 */
[----:B------:R1:W-:Y:S04]  /*3a250*/  STL [R1+0x1b98], R64 ;  /* 0x001b984001007387 */ /* 0x0003e80000100800 */
[----:B------:R1:W-:Y:S04]  /*3a260*/  STL [R1+0x1b94], R60 ;  /* 0x001b943c01007387 */ /* 0x0003e80000100800 */
[----:B------:R1:W-:Y:S01]  /*3a270*/  STL [R1+0x1b90], R61 ;  /* 0x001b903d01007387 */ /* 0x0003e20000100800 */
[----:B------:R-:W-:-:S02]  /*3a280*/  IMAD.MOV.U32 R250, RZ, RZ, R57 ;  /* 0x000000fffffa7224 */ /* 0x000fc400078e0039 */
[----:B------:R-:W-:Y:S01]  /*3a290*/  IMAD.MOV.U32 R251, RZ, RZ, R56 ;  /* 0x000000fffffb7224 */ /* 0x000fe200078e0038 */
[C---:B---3--:R-:W-:Y:S08]  /*3a2a0*/  HMMA.1688.F32.TF32 R88, R244.reuse, R12, R88 ;  /* 0x0000000cf458723c */ /* 0x048ff00000081058 */
[C---:B----4-:R-:W-:Y:S08]  /*3a2b0*/  HMMA.1688.F32.TF32 R84, R244.reuse, R8, R84 ;  /* 0x00000008f454723c */ /* 0x050ff00000081054 */
[----:B-----5:R-:W-:Y:S07]  /*3a2c0*/  HMMA.1688.F32.TF32 R80, R244, R4, R80 ;  /* 0x00000004f450723c */ /* 0x020fee0000081050 */
[----:B------:R3:W-:Y:S04]  /*3a2d0*/  STL.64 [R1+0x4f0], R88 ;  /* 0x0004f05801007387 */ /* 0x0007e80000100a00 */
[----:B------:R4:W-:Y:S05]  /*3a2e0*/  STL.64 [R1+0x4f8], R90 ;  /* 0x0004f85a01007387 */ /* 0x0009ea0000100a00 */
[----:B------:R-:W-:Y:S01]  /*3a2f0*/  IMAD.MOV.U32 R57, RZ, RZ, R84 ;  /* 0x000000ffff397224 */ /* 0x000fe200078e0054 */
[----:B------:R-:W-:Y:S01]  /*3a300*/  LDS R244, [R0+0x83080] ;  /* 0x0830800000f47984 */ /* 0x000fe20000000800 */
[----:B------:R-:W-:-:S02]  /*3a310*/  IMAD.MOV.U32 R56, RZ, RZ, R85 ;  /* 0x000000ffff387224 */ /* 0x000fc400078e0055 */
[----:B------:R-:W-:Y:S01]  /*3a320*/  IMAD.MOV.U32 R84, RZ, RZ, R27 ;  /* 0x000000ffff547224 */ /* 0x000fe200078e001b */
[----:B------:R-:W-:Y:S01]  /*3a330*/  LDS R246, [R0+0x83880] ;  /* 0x0838800000f67984 */ /* 0x000fe20000000800 */
[----:B------:R-:W-:Y:S02]  /*3a340*/  IMAD.MOV.U32 R53, RZ, RZ, R86 ;  /* 0x000000ffff357224 */ /* 0x000fe400078e0056 */
[----:B------:R-:W-:Y:S01]  /*3a350*/  IMAD.MOV.U32 R85, RZ, RZ, R26 ;  /* 0x000000ffff557224 */ /* 0x000fe200078e001a */
[----:B------:R-:W-:Y:S01]  /*3a360*/  LDS R245, [R3+0x83080] ;  /* 0x0830800003f57984 */ /* 0x000fe20000000800 */
[----:B------:R-:W-:Y:S02]  /*3a370*/  IMAD.MOV.U32 R52, RZ, RZ, R87 ;  /* 0x000000ffff347224 */ /* 0x000fe400078e0057 */
[----:B------:R-:W-:Y:S01]  /*3a380*/  IMAD.MOV.U32 R92, RZ, RZ, R38 ;  /* 0x000000ffff5c7224 */ /* 0x000fe200078e0026 */
[----:B------:R-:W5:Y:S01]  /*3a390*/  LDS R247, [R3+0x83880] ;  /* 0x0838800003f77984 */ /* 0x000f620000000800 */
[----:B-1----:R-:W-:-:S02]  /*3a3a0*/  IMAD.MOV.U32 R65, RZ, RZ, R80 ;  /* 0x000000ffff417224 */ /* 0x002fc400078e0050 */
[----:B------:R-:W-:Y:S02]  /*3a3b0*/  IMAD.MOV.U32 R64, RZ, RZ, R81 ;  /* 0x000000ffff407224 */ /* 0x000fe400078e0051 */
[----:B------:R-:W-:Y:S02]  /*3a3c0*/  IMAD.MOV.U32 R80, RZ, RZ, R11 ;  /* 0x000000ffff507224 */ /* 0x000fe400078e000b */
[----:B------:R-:W-:Y:S01]  /*3a3d0*/  IMAD.MOV.U32 R60, RZ, RZ, R82 ;  /* 0x000000ffff3c7224 */ /* 0x000fe200078e0052 */
[----:B------:R-:W5:Y:S01]  /*3a3e0*/  LDL.LU R11, [R1+0x1d6c] ;  /* 0x001d6c00010b7983 */ /* 0x000f620000300800 */
[----:B------:R-:W-:Y:S02]  /*3a3f0*/  IMAD.MOV.U32 R81, RZ, RZ, R10 ;  /* 0x000000ffff517224 */ /* 0x000fe400078e000a */
[----:B------:R-:W-:Y:S01]  /*3a400*/  IMAD.MOV.U32 R61, RZ, RZ, R83 ;  /* 0x000000ffff3d7224 */ /* 0x000fe200078e0053 */
[----:B------:R-:W5:Y:S01]  /*3a410*/  LDL.LU R10, [R1+0x1d68] ;  /* 0x001d6800010a7983 */ /* 0x000f620000300800 */
[----:B------:R-:W-:-:S02]  /*3a420*/  IMAD.MOV.U32 R82, RZ, RZ, R7 ;  /* 0x000000ffff527224 */ /* 0x000fc400078e0007 */
[----:B------:R-:W-:Y:S01]  /*3a430*/  IMAD.MOV.U32 R83, RZ, RZ, R6 ;  /* 0x000000ffff537224 */ /* 0x000fe200078e0006 */
[----:B------:R-:W5:Y:S01]  /*3a440*/  LDL.LU R7, [R1+0x1d64] ;  /* 0x001d640001077983 */ /* 0x000f620000300800 */
[----:B------:R-:W-:-:S03]  /*3a450*/  IMAD.MOV.U32 R86, RZ, RZ, R23 ;  /* 0x000000ffff567224 */ /* 0x000fc600078e0017 */
[----:B------:R-:W5:Y:S01]  /*3a460*/  LDL.LU R6, [R1+0x1d60] ;  /* 0x001d600001067983 */ /* 0x000f620000300800 */
[----:B------:R-:W-:-:S03]  /*3a470*/  IMAD.MOV.U32 R87, RZ, RZ, R22 ;  /* 0x000000ffff577224 */ /* 0x000fc600078e0016 */
[----:B------:R-:W5:Y:S01]  /*3a480*/  LDL.LU R27, [R1+0x1d5c] ;  /* 0x001d5c00011b7983 */ /* 0x000f620000300800 */
[----:B---3--:R-:W-:-:S03]  /*3a490*/  IMAD.MOV.U32 R88, RZ, RZ, R35 ;  /* 0x000000ffff587224 */ /* 0x008fc600078e0023 */
[----:B------:R-:W3:Y:S01]  /*3a4a0*/  LDL.LU R26, [R1+0x1d58] ;  /* 0x001d5800011a7983 */ /* 0x000ee20000300800 */
[----:B------:R-:W-:-:S03]  /*3a4b0*/  IMAD.MOV.U32 R89, RZ, RZ, R34 ;  /* 0x000000ffff597224 */ /* 0x000fc600078e0022 */
[----:B------:R-:W3:Y:S01]  /*3a4c0*/  LDL.LU R23, [R1+0x1d54] ;  /* 0x001d540001177983 */ /* 0x000ee20000300800 */
[----:B----4-:R-:W-:-:S03]  /*3a4d0*/  IMAD.MOV.U32 R90, RZ, RZ, R31 ;  /* 0x000000ffff5a7224 */ /* 0x010fc600078e001f */
[----:B------:R-:W4:Y:S01]  /*3a4e0*/  LDL.LU R22, [R1+0x1d50] ;  /* 0x001d500001167983 */ /* 0x000f220000300800 */
        /* <DEDUP_REMOVED lines=9> */
[----:B------:R-:W-:-:S02]  /*3a580*/  IMAD.MOV.U32 R93, RZ, RZ, R39 ;  /* 0x000000ffff5d7224 */ /* 0x000fc400078e0027 */
[----:B------:R-:W-:Y:S02]  /*3a590*/  IMAD.MOV.U32 R94, RZ, RZ, R42 ;  /* 0x000000ffff5e7224 */ /* 0x000fe400078e002a */
[----:B------:R-:W-:Y:S01]  /*3a5a0*/  IMAD.MOV.U32 R95, RZ, RZ, R43 ;  /* 0x000000ffff5f7224 */ /* 0x000fe200078e002b */
[C---:B--2---:R-:W-:Y:S11]  /*3a5b0*/  HMMA.1688.F32.TF32 R68, R240.reuse, R58, R68 ;  /* 0x0000003af044723c */ /* 0x044ff60000081044 */
[----:B------:R-:W-:Y:S11]  /*3a5c0*/  @!UPT UIADD3 URZ, URZ, URZ, URZ ;  /* 0x0000003f3f3ff290 */ /* 0x000ff6000fffe03f */
[----:B------:R-:W-:Y:S02]  /*3a5d0*/  @!UPT UIADD3 URZ, URZ, URZ, URZ ;  /* 0x0000003f3f3ff290 */ /* 0x000fe4000fffe03f */
[----:B------:R-:W-:Y:S02]  /*3a5e0*/  IMAD.MOV.U32 R25, RZ, RZ, R68 ;  /* 0x000000ffff197224 */ /* 0x000fe400078e0044 */
[----:B------:R-:W-:Y:S02]  /*3a5f0*/  IMAD.MOV.U32 R24, RZ, RZ, R69 ;  /* 0x000000ffff187224 */ /* 0x000fe400078e0045 */
[----:B------:R-:W-:Y:S02]  /*3a600*/  IMAD.MOV.U32 R21, RZ, RZ, R70 ;  /* 0x000000ffff157224 */ /* 0x000fe400078e0046 */
[----:B------:R-:W-:Y:S02]  /*3a610*/  IMAD.MOV.U32 R20, RZ, RZ, R71 ;  /* 0x000000ffff147224 */ /* 0x000fe400078e0047 */
[----:B------:R-:W-:Y:S07]  /*3a620*/  HMMA.1688.F32.TF32 R68, R240, R54, R248 ;  /* 0x00000036f044723c */ /* 0x000fee00000810f8 */
[----:B------:R-:W-:-:S02]  /*3a630*/  IMAD.MOV.U32 R248, RZ, RZ, R46 ;  /* 0x000000fffff87224 */ /* 0x000fc400078e002e */
[----:B------:R-:W-:Y:S02]  /*3a640*/  IMAD.MOV.U32 R249, RZ, RZ, R47 ;  /* 0x000000fffff97224 */ /* 0x000fe400078e002f */
[----:B------:R-:W-:Y:S02]  /*3a650*/  IMAD.MOV.U32 R250, RZ, RZ, R50 ;  /* 0x000000fffffa7224 */ /* 0x000fe400078e0032 */
[----:B------:R-:W-:Y:S02]  /*3a660*/  IMAD.MOV.U32 R251, RZ, RZ, R51 ;  /* 0x000000fffffb7224 */ /* 0x000fe400078e0033 */
[----:B-----5:R-:W-:Y:S02]  /*3a670*/  IMAD.MOV.U32 R103, RZ, RZ, R11 ;  /* 0x000000ffff677224 */ /* 0x020fe400078e000b */
[----:B------:R-:W-:Y:S02]  /*3a680*/  IMAD.MOV.U32 R102, RZ, RZ, R10 ;  /* 0x000000ffff667224 */ /* 0x000fe400078e000a */
[----:B------:R-:W-:-:S02]  /*3a690*/  IMAD.MOV.U32 R101, RZ, RZ, R7 ;  /* 0x000000ffff657224 */ /* 0x000fc400078e0007 */
[----:B------:R-:W-:Y:S02]  /*3a6a0*/  IMAD.MOV.U32 R100, RZ, RZ, R6 ;  /* 0x000000ffff647224 */ /* 0x000fe400078e0006 */
[----:B------:R-:W2:Y:S04]  /*3a6b0*/  LDL.LU R6, [R1+0x1d2c] ;  /* 0x001d2c0001067983 */ /* 0x000ea80000300800 */
[----:B------:R-:W2:Y:S04]  /*3a6c0*/  LDL.LU R7, [R1+0x1d28] ;  /* 0x001d280001077983 */ /* 0x000ea80000300800 */
[----:B------:R-:W5:Y:S04]  /*3a6d0*/  LDL.LU R10, [R1+0x1d24] ;  /* 0x001d2400010a7983 */ /* 0x000f680000300800 */
[----:B------:R-:W5:Y:S04]  /*3a6e0*/  LDL.LU R11, [R1+0x1d20] ;  /* 0x001d2000010b7983 */ /* 0x000f680000300800 */
[----:B------:R-:W2:Y:S04]  /*3a6f0*/  LDL.LU R116, [R1+0x140] ;  /* 0x0001400001747983 */ /* 0x000ea80000300800 */
[----:B------:R-:W2:Y:S04]  /*3a700*/  LDL.LU R117, [R1+0x144] ;  /* 0x0001440001757983 */ /* 0x000ea80000300800 */
[----:B------:R-:W2:Y:S04]  /*3a710*/  LDL.LU R118, [R1+0x148] ;  /* 0x0001480001767983 */ /* 0x000ea80000300800 */
[----:B------:R-:W2:Y:S01]  /*3a720*/  LDL.LU R119, [R1+0x14c] ;  /* 0x00014c0001777983 */ /* 0x000ea20000300800 */
[----:B----4-:R-:W-:-:S02]  /*3a730*/  IMAD.MOV.U32 R104, RZ, RZ, R22 ;  /* 0x000000ffff687224 */ /* 0x010fc400078e0016 */
[----:B---3--:R-:W-:Y:S02]  /*3a740*/  IMAD.MOV.U32 R105, RZ, RZ, R23 ;  /* 0x000000ffff697224 */ /* 0x008fe400078e0017 */
[----:B------:R-:W-:Y:S02]  /*3a750*/  IMAD.MOV.U32 R115, RZ, RZ, R19 ;  /* 0x000000ffff737224 */ /* 0x000fe400078e0013 */
[----:B------:R-:W-:Y:S02]  /*3a760*/  IMAD.MOV.U32 R114, RZ, RZ, R18 ;  /* 0x000000ffff727224 */ /* 0x000fe400078e0012 */
[----:B------:R-:W-:Y:S02]  /*3a770*/  IMAD.MOV.U32 R113, RZ, RZ, R15 ;  /* 0x000000ffff717224 */ /* 0x000fe400078e000f */
[----:B------:R-:W-:Y:S02]  /*3a780*/  IMAD.MOV.U32 R112, RZ, RZ, R14 ;  /* 0x000000ffff707224 */ /* 0x000fe400078e000e */
[----:B------:R-:W3:Y:S04]  /*3a790*/  LDL.LU R14, [R1+0x1d1c] ;  /* 0x001d1c00010e7983 */ /* 0x000ee80000300800 */
[----:B------:R-:W3:Y:S01]  /*3a7a0*/  LDL.LU R15, [R1+0x1d18] ;  /* 0x001d1800010f7983 */ /* 0x000ee20000300800 */
[----:B------:R-:W-:-:S03]  /*3a7b0*/  IMAD.MOV.U32 R106, RZ, RZ, R26 ;  /* 0x000000ffff6a7224 */ /* 0x000fc600078e001a */
[----:B------:R-:W4:Y:S01]  /*3a7c0*/  LDL.LU R18, [R1+0x1d14] ;  /* 0x001d140001127983 */ /* 0x000f220000300800 */
[----:B------:R-:W-:-:S03]  /*3a7d0*/  IMAD.MOV.U32 R107, RZ, RZ, R27 ;  /* 0x000000ffff6b7224 */ /* 0x000fc600078e001b */
[----:B------:R-:W4:Y:S01]  /*3a7e0*/  LDL.LU R19, [R1+0x1d10] ;  /* 0x001d100001137983 */ /* 0x000f220000300800 */
        /* <DEDUP_REMOVED lines=20> */
[C---:B------:R-:W-:Y:S08]  /*3a930*/  HMMA.1688.F32.TF32 R72, R240.reuse, R62, R72 ;  /* 0x0000003ef048723c */ /* 0x040ff00000081048 */
[----:B------:R-:W-:Y:S01]  /*3a940*/  HMMA.1688.F32.TF32 R76, R240, R66, R76 ;  /* 0x00000042f04c723c */ /* 0x000fe2000008104c */
[----:B------:R-:W-:-:S02]  /*3a950*/  IMAD.MOV.U32 R33, RZ, RZ, R68 ;  /* 0x000000ffff217224 */ /* 0x000fc400078e0044 */
[----:B------:R-:W-:Y:S02]  /*3a960*/  IMAD.MOV.U32 R32, RZ, RZ, R69 ;  /* 0x000000ffff207224 */ /* 0x000fe400078e0045 */
[----:B------:R-:W-:-:S11]  /*3a970*/  IMAD.MOV.U32 R29, RZ, RZ, R70 ;  /* 0x000000ffff1d7224 */ /* 0x000fd600078e0046 */
[----:B------:R-:W-:Y:S02]  /*3a980*/  IMAD.MOV.U32 R17, RZ, RZ, R72 ;  /* 0x000000ffff117224 */ /* 0x000fe400078e0048 */
[----:B------:R-:W-:Y:S01]  /*3a990*/  IMAD.MOV.U32 R16, RZ, RZ, R73 ;  /* 0x000000ffff107224 */ /* 0x000fe200078e0049 */
[----:B------:R-:W2:Y:S01]  /*3a9a0*/  LDL.LU R72, [R1+0x270] ;  /* 0x0002700001487983 */ /* 0x000ea20000300800 */
[----:B------:R-:W-:Y:S02]  /*3a9b0*/  IMAD.MOV.U32 R13, RZ, RZ, R74 ;  /* 0x000000ffff0d7224 */ /* 0x000fe400078e004a */
[----:B------:R-:W-:Y:S01]  /*3a9c0*/  IMAD.MOV.U32 R12, RZ, RZ, R75 ;  /* 0x000000ffff0c7224 */ /* 0x000fe200078e004b */
        /* <DEDUP_REMOVED lines=9> */
[----:B------:R-:W2:Y:S01]  /*3aa60*/  LDL.LU R78, [R1+0x2d8] ;  /* 0x0002d800014e7983 */ /* 0x000ea20000300800 */
[----:B------:R-:W-:-:S03]  /*3aa70*/  IMAD.MOV.U32 R28, RZ, RZ, R71 ;  /* 0x000000ffff1c7224 */ /* 0x000fc600078e0047 */
[----:B------:R-:W2:Y:S04]  /*3aa80*/  LDL.LU R79, [R1+0x2dc] ;  /* 0x0002dc00014f7983 */ /* 0x000ea80000300800 */
[----:B------:R-:W2:Y:S04]  /*3aa90*/  LDL.LU R68, [R1+0x1f0] ;  /* 0x0001f00001447983 */ /* 0x000ea80000300800 */
[----:B------:R-:W2:Y:S04]  /*3aaa0*/  LDL.LU R69, [R1+0x1f4] ;  /* 0x0001f40001457983 */ /* 0x000ea80000300800 */
[----:B------:R-:W2:Y:S04]  /*3aab0*/  LDL.LU R70, [R1+0x1f8] ;  /* 0x0001f80001467983 */ /* 0x000ea80000300800 */
[----:B------:R-:W2:Y:S01]  /*3aac0*/  LDL.LU R71, [R1+0x1fc] ;  /* 0x0001fc0001477983 */ /* 0x000ea20000300800 */
[C---:B-----5:R-:W-:Y:S08]  /*3aad0*/  HMMA.1688.F32.TF32 R248, R240.reuse, R10, R248 ;  /* 0x0000000af0f8723c */ /* 0x060ff000000810f8 */
[C---:B---3--:R-:W-:Y:S08]  /*3aae0*/  HMMA.1688.F32.TF32 R80, R240.reuse, R14, R80 ;  /* 0x0000000ef050723c */ /* 0x048ff00000081050 */
[C---:B----4-:R-:W-:Y:S08]  /*3aaf0*/  HMMA.1688.F32.TF32 R84, R240.reuse, R18, R84 ;  /* 0x00000012f054723c */ /* 0x050ff00000081054 */
[C---:B--2---:R-:W-:Y:S08]  /*3ab00*/  HMMA.1688.F32.TF32 R88, R240.reuse, R22, R88 ;  /* 0x00000016f058723c */ /* 0x044ff00000081058 */
[C---:B------:R-:W-:Y:S08]  /*3ab10*/  HMMA.1688.F32.TF32 R92, R240.reuse, R26, R92 ;  /* 0x0000001af05c723c */ /* 0x040ff0000008105c */
[C---:B------:R-:W-:Y:S08]  /*3ab20*/  HMMA.1688.F32.TF32 R96, R240.reuse, R30, R96 ;  /* 0x0000001ef060723c */ /* 0x040ff00000081060 */
[C---:B------:R-:W-:Y:S08]  /*3ab30*/  HMMA.1688.F32.TF32 R100, R240.reuse, R34, R100 ;  /* 0x00000022f064723c */ /* 0x040ff00000081064 */
[C---:B------:R-:W-:Y:S08]  /*3ab40*/  HMMA.1688.F32.TF32 R104, R240.reuse, R38, R104 ;  /* 0x00000026f068723c */ /* 0x040ff00000081068 */
[C---:B------:R-:W-:Y:S08]  /*3ab50*/  HMMA.1688.F32.TF32 R108, R240.reuse, R42, R108 ;  /* 0x0000002af06c723c */ /* 0x040ff0000008106c */
[C---:B------:R-:W-:Y:S08]  /*3ab60*/  HMMA.1688.F32.TF32 R112, R240.reuse, R46, R112 ;  /* 0x0000002ef070723c */ /* 0x040ff00000081070 */
[----:B------:R-:W-:Y:S11]  /*3ab70*/  HMMA.1688.F32.TF32 R116, R240, R50, R116 ;  /* 0x00000032f074723c */ /* 0x000ff60000081074 */
[----:B------:R-:W-:Y:S05]  /*3ab80*/  @!UPT UIADD3 URZ, URZ, URZ, URZ ;  /* 0x0000003f3f3ff290 */ /* 0x000fea000fffe03f */
[----:B------:R-:W-:Y:S02]  /*3ab90*/  IMAD.MOV.U32 R45, RZ, RZ, R114 ;  /* 0x000000ffff2d7224 */ /* 0x000fe400078e0072 */
[----:B------:R-:W-:Y:S02]  /*3aba0*/  IMAD.MOV.U32 R44, RZ, RZ, R115 ;  /* 0x000000ffff2c7224 */ /* 0x000fe400078e0073 */
[----:B------:R-:W-:-:S04]  /*3abb0*/  IMAD.MOV.U32 R49, RZ, RZ, R112 ;  /* 0x000000ffff317224 */ /* 0x000fc800078e0070 */
[----:B------:R-:W-:Y:S02]  /*3abc0*/  IMAD.MOV.U32 R37, RZ, RZ, R118 ;  /* 0x000000ffff257224 */ /* 0x000fe400078e0076 */
[----:B------:R-:W-:Y:S02]  /*3abd0*/  IMAD.MOV.U32 R36, RZ, RZ, R119 ;  /* 0x000000ffff247224 */ /* 0x000fe400078e0077 */
[----:B------:R-:W-:Y:S01]  /*3abe0*/  IMAD.MOV.U32 R41, RZ, RZ, R116 ;  /* 0x000000ffff297224 */ /* 0x000fe200078e0074 */
[----:B------:R-:W2:Y:S01]  /*3abf0*/  LDL.LU.64 R118, [R1+0x1cc8] ;  /* 0x001cc80001767983 */ /* 0x000ea20000300a00 */
[----:B------:R-:W-:Y:S02]  /*3ac00*/  IMAD.MOV.U32 R40, RZ, RZ, R117 ;  /* 0x000000ffff287224 */ /* 0x000fe400078e0075 */
[----:B------:R-:W-:Y:S01]  /*3ac10*/  IMAD.MOV.U32 R48, RZ, RZ, R113 ;  /* 0x000000ffff307224 */ /* 0x000fe200078e0071 */
[----:B------:R-:W2:Y:S04]  /*3ac20*/  LDL.LU.64 R116, [R1+0x1cc0] ;  /* 0x001cc00001747983 */ /* 0x000ea80000300a00 */
[----:B------:R-:W3:Y:S04]  /*3ac30*/  LDL.LU.64 R114, [R1+0x1cb8] ;  /* 0x001cb80001727983 */ /* 0x000ee80000300a00 */
[----:B------:R-:W3:Y:S04]  /*3ac40*/  LDL.LU.64 R112, [R1+0x1cb0] ;  /* 0x001cb00001707983 */ /* 0x000ee80000300a00 */
        /* <DEDUP_REMOVED lines=35> */
[----:B------:R-:W2:Y:S02]  /*3ae80*/  LDL.LU.64 R248, [R1+0x1c20] ;  /* 0x001c200001f87983 */ /* 0x000ea40000300a00 */
[----:B--2---:R-:W-:Y:S02]  /*3ae90*/  HMMA.1688.F32.TF32 R240, R240, R6, R248 ;  /* 0x00000006f0f0723c */ /* 0x004fe400000810f8 */
[----:B------:R-:W2:Y:S11]  /*3aea0*/  LDL.LU R248, [R1+0x190] ;  /* 0x0001900001f87983 */ /* 0x000eb60000300800 */
[----:B------:R-:W-:Y:S10]  /*3aeb0*/  @!UPT UIADD3 URZ, URZ, URZ, URZ ;  /* 0x0000003f3f3ff290 */ /* 0x000ff4000fffe03f */
[----:B------:R-:W-:Y:S04]  /*3aec0*/  STL.64 [R1+0x680], R240 ;  /* 0x000680f001007387 */ /* 0x000fe80000100a00 */
[----:B------:R-:W-:Y:S04]  /*3aed0*/  STL.64 [R1+0x688], R242 ;  /* 0x000688f201007387 */ /* 0x000fe80000100a00 */
[----:B------:R-:W2:Y:S04]  /*3aee0*/  LDL.LU R249, [R1+0x194] ;  /* 0x0001940001f97983 */ /* 0x000ea80000300800 */
[----:B------:R-:W2:Y:S04]  /*3aef0*/  LDL.LU R250, [R1+0x198] ;  /* 0x0001980001fa7983 */ /* 0x000ea80000300800 */
[----:B------:R-:W2:Y:S01]  /*3af00*/  LDL.LU R251, [R1+0x19c] ;  /* 0x00019c0001fb7983 */ /* 0x000ea20000300800 */
[C---:B------:R-:W-:Y:S03]  /*3af10*/  HMMA.1688.F32.TF32 R76, R244.reuse, R66, R76 ;  /* 0x00000042f44c723c */ /* 0x040fe6000008104c */
[----:B------:R-:W-:Y:S04]  /*3af20*/  LDS R240, [R0+0x83100] ;  /* 0x0831000000f07984 */ /* 0x000fe80000000800 */
[----:B------:R-:W-:Y:S01]  /*3af30*/  LDS R242, [R0+0x83900] ;  /* 0x0839000000f27984 */ /* 0x000fe20000000800 */
[C---:B------:R-:W-:Y:S03]  /*3af40*/  HMMA.1688.F32.TF32 R72, R244.reuse, R62, R72 ;  /* 0x0000003ef448723c */ /* 0x040fe60000081048 */
[----:B------:R-:W-:Y:S04]  /*3af50*/  LDS R241, [R3+0x83100] ;  /* 0x0831000003f17984 */ /* 0x000fe80000000800 */
[----:B------:R-:W1:Y:S01]  /*3af60*/  LDS R243, [R3+0x83900] ;  /* 0x0839000003f37984 */ /* 0x000e620000000800 */
[C---:B------:R-:W-:Y:S08]  /*3af70*/  HMMA.1688.F32.TF32 R68, R244.reuse, R58, R68 ;  /* 0x0000003af444723c */ /* 0x040ff00000081044 */
[C---:B------:R-:W-:Y:S01]  /*3af80*/  HMMA.1688.F32.TF32 R80, R244.reuse, R50, R80 ;  /* 0x00000032f450723c */ /* 0x040fe20000081050 */
[----:B------:R-:W-:Y:S04]  /*3af90*/  STL.64 [R1+0x6b0], R76 ;  /* 0x0006b04c01007387 */ /* 0x000fe80000100a00 */
[----:B------:R3:W-:Y:S04]  /*3afa0*/  STL.64 [R1+0x6b8], R78 ;  /* 0x0006b84e01007387 */ /* 0x0007e80000100a00 */
[----:B---3--:R-:W3:Y:S04]  /*3afb0*/  LDL.LU.64 R78, [R1+0x1c18] ;  /* 0x001c1800014e7983 */ /* 0x008ee80000300a00 */
[----:B------:R-:W3:Y:S04]  /*3afc0*/  LDL.LU.64 R76, [R1+0x1c10] ;  /* 0x001c1000014c7983 */ /* 0x000ee80000300a00 */
[----:B------:R-:W-:Y:S04]  /*3afd0*/  STL.64 [R1+0x6a0], R72 ;  /* 0x0006a04801007387 */ /* 0x000fe80000100a00 */
[----:B------:R1:W-:Y:S04]  /*3afe0*/  STL.64 [R1+0x6a8], R74 ;  /* 0x0006a84a01007387 */ /* 0x0003e80000100a00 */
[----:B-1----:R-:W3:Y:S04]  /*3aff0*/  LDL.LU.64 R74, [R1+0x1c08] ;  /* 0x001c0800014a7983 */ /* 0x002ee80000300a00 */
[----:B------:R-:W3:Y:S04]  /*3b000*/  LDL.LU.64 R72, [R1+0x1c00] ;  /* 0x001c000001487983 */ /* 0x000ee80000300a00 */
[----:B------:R-:W-:Y:S04]  /*3b010*/  STL.64 [R1+0x690], R68 ;  /* 0x0006904401007387 */ /* 0x000fe80000100a00 */
[----:B------:R1:W-:Y:S04]  /*3b020*/  STL.64 [R1+0x698], R70 ;  /* 0x0006984601007387 */ /* 0x0003e80000100a00 */
[----:B-1----:R-:W3:Y:S04]  /*3b030*/  LDL.LU.64 R70, [R1+0x1bf8] ;  /* 0x001bf80001467983 */ /* 0x002ee80000300a00 */
[----:B------:R-:W3:Y:S01]  /*3b040*/  LDL.LU.64 R68, [R1+0x1bf0] ;  /* 0x001bf00001447983 */ /* 0x000ee20000300a00 */
[C---:B--2---:R-:W-:Y:S11]  /*3b050*/  HMMA.1688.F32.TF32 R248, R244.reuse, R54, R248 ;  /* 0x00000036f4f8723c */ /* 0x044ff600000810f8 */
[----:B------:R-:W-:Y:S11]  /*3b060*/  @!UPT UIADD3 URZ, URZ, URZ, URZ ;  /* 0x0000003f3f3ff290 */ /* 0x000ff6000fffe03f */
[----:B------:R-:W-:Y:S01]  /*3b070*/  @!UPT UIADD3 URZ, URZ, URZ, URZ ;  /* 0x0000003f3f3ff290 */ /* 0x000fe2000fffe03f */
[----:B------:R-:W-:Y:S04]  /*3b080*/  STL.64 [R1+0x670], R248 ;  /* 0x000670f801007387 */ /* 0x000fe80000100a00 */
[----:B------:R1:W-:Y:S04]  /*3b090*/  STL.64 [R1+0x678], R250 ;  /* 0x000678fa01007387 */ /* 0x0003e80000100a00 */
[----:B------:R-:W-:Y:S04]  /*3b0a0*/  STL.64 [R1+0x660], R80 ;  /* 0x0006605001007387 */ /* 0x000fe80000100a00 */
[----:B------:R2:W-:Y:S01]  /*3b0b0*/  STL.64 [R1+0x668], R82 ;  /* 0x0006685201007387 */ /* 0x0005e20000100a00 */
[C---:B-1----:R-:W-:Y:S08]  /*3b0c0*/  HMMA.1688.F32.TF32 R248, R244.reuse, R46, R84 ;  /* 0x0000002ef4f8723c */ /* 0x042ff00000081054 */
[C---:B------:R-:W-:Y:S08]  /*3b0d0*/  HMMA.1688.F32.TF32 R84, R244.reuse, R42, R88 ;  /* 0x0000002af454723c */ /* 0x040ff00000081058 */
[C---:B--2---:R-:W-:Y:S07]  /*3b0e0*/  HMMA.1688.F32.TF32 R80, R244.reuse, R38, R92 ;  /* 0x00000026f450723c */ /* 0x044fee000008105c */
[----:B------:R-:W-:Y:S04]  /*3b0f0*/  STL.64 [R1+0x650], R248 ;  /* 0x000650f801007387 */ /* 0x000fe80000100a00 */
[----:B------:R-:W-:Y:S04]  /*3b100*/  STL.64 [R1+0x658], R250 ;  /* 0x000658fa01007387 */ /* 0x000fe80000100a00 */
[----:B------:R-:W2:Y:S04]  /*3b110*/  LDL R95, [R1+0x940] ;  /* 0x00094000015f7983 */ /* 0x000ea80000100800 */
[----:B------:R-:W-:Y:S04]  /*3b120*/  STL.64 [R1+0x640], R84 ;  /* 0x0006405401007387 */ /* 0x000fe80000100a00 */
[----:B------:R1:W-:Y:S04]  /*3b130*/  STL.64 [R1+0x648], R86 ;  /* 0x0006485601007387 */ /* 0x0003e80000100a00 */
[----:B------:R-:W-:Y:S04]  /*3b140*/  STL.64 [R1+0x630], R80 ;  /* 0x0006305001007387 */ /* 0x000fe80000100a00 */
[----:B------:R3:W-:Y:S01]  /*3b150*/  STL.64 [R1+0x638], R82 ;  /* 0x0006385201007387 */ /* 0x0007e20000100a00 */
[C---:B-1----:R-:W-:Y:S08]  /*3b160*/  HMMA.1688.F32.TF32 R84, R244.reuse, R34, R96 ;  /* 0x00000022f454723c */ /* 0x042ff00000081060 */
[C---:B---3--:R-:W-:Y:S01]  /*3b170*/  HMMA.1688.F32.TF32 R80, R244.reuse, R30, R100 ;  /* 0x0000001ef450723c */ /* 0x048fe20000081064 */
[----:B------:R-:W3:Y:S11]  /*3b180*/  LDL.LU R100, [R1+0x180] ;  /* 0x0001800001647983 */ /* 0x000ef60000300800 */
[----:B------:R-:W-:Y:S03]  /*3b190*/  @!UPT UIADD3 URZ, URZ, URZ, URZ ;  /* 0x0000003f3f3ff290 */ /* 0x000fe6000fffe03f */
[----:B------:R-:W-:Y:S04]  /*3b1a0*/  STL.64 [R1+0x620], R84 ;  /* 0x0006205401007387 */ /* 0x000fe80000100a00 */
[----:B------:R-:W-:Y:S04]  /*3b1b0*/  STL.64 [R1+0x628], R86 ;  /* 0x0006285601007387 */ /* 0x000fe80000100a00 */
[----:B------:R-:W-:Y:S04]  /*3b1c0*/  STL.64 [R1+0x610], R80 ;  /* 0x0006105001007387 */ /* 0x000fe80000100a00 */
[----:B------:R5:W-:Y:S04]  /*3b1d0*/  STL.64 [R1+0x618], R82 ;  /* 0x0006185201007387 */ /* 0x000be80000100a00 */
[----:B------:R-:W3:Y:S04]  /*3b1e0*/  LDL.LU R101, [R1+0x184] ;  /* 0x0001840001657983 */ /* 0x000ee80000300800 */
[----:B------:R-:W3:Y:S01]  /*3b1f0*/  LDL.LU R102, [R1+0x188] ;  /* 0x0001880001667983 */ /* 0x000ee20000300800 */
[C---:B-----5:R-:W-:Y:S03]  /*3b200*/  HMMA.1688.F32.TF32 R80, R244.reuse, R26, R104 ;  /* 0x0000001af450723c */ /* 0x060fe60000081068 */
[----:B------:R-:W3:Y:S04]  /*3b210*/  LDL.LU R103, [R1+0x18c] ;  /* 0x00018c0001677983 */ /* 0x000ee80000300800 */
[----:B------:R-:W5:Y:S11]  /*3b220*/  LDL.LU R104, [R1+0x1e0] ;  /* 0x0001e00001687983 */ /* 0x000f760000300800 */
[----:B------:R-:W-:Y:S05]  /*3b230*/  @!UPT UIADD3 URZ, URZ, URZ, URZ ;  /* 0x0000003f3f3ff290 */ /* 0x000fea000fffe03f */
[----:B------:R-:W-:Y:S04]  /*3b240*/  STL.64 [R1+0x600], R80 ;  /* 0x0006005001007387 */ /* 0x000fe80000100a00 */
[----:B------:R4:W-:Y:S04]  /*3b250*/  STL.64 [R1+0x608], R82 ;  /* 0x0006085201007387 */ /* 0x0009e80000100a00 */
[----:B------:R-:W5:Y:S04]  /*3b260*/  LDL.LU R105, [R1+0x1e4] ;  /* 0x0001e40001697983 */ /* 0x000f680000300800 */
[----:B------:R-:W5:Y:S01]  /*3b270*/  LDL.LU R106, [R1+0x1e8] ;  /* 0x0001e800016a7983 */ /* 0x000f620000300800 */
[C---:B----4-:R-:W-:Y:S03]  /*3b280*/  HMMA.1688.F32.TF32 R80, R244.reuse, R22, R108 ;  /* 0x00000016f450723c */ /* 0x050fe6000008106c */
[----:B------:R-:W5:Y:S04]  /*3b290*/  LDL.LU R107, [R1+0x1ec] ;  /* 0x0001ec00016b7983 */ /* 0x000f680000300800 */
[----:B------:R-:W4:Y:S11]  /*3b2a0*/  LDL.LU R108, [R1+0x260] ;  /* 0x00026000016c7983 */ /* 0x000f360000300800 */
[----:B------:R-:W-:Y:S05]  /*3b2b0*/  @!UPT UIADD3 URZ, URZ, URZ, URZ ;  /* 0x0000003f3f3ff290 */ /* 0x000fea000fffe03f */
[----:B------:R-:W-:Y:S04]  /*3b2c0*/  STL.64 [R1+0x5f0], R80 ;  /* 0x0005f05001007387 */ /* 0x000fe80000100a00 */
[----:B------:R1:W-:Y:S04]  /*3b2d0*/  STL.64 [R1+0x5f8], R82 ;  /* 0x0005f85201007387 */ /* 0x0003e80000100a00 */
[----:B------:R-:W4:Y:S04]  /*3b2e0*/  LDL.LU R109, [R1+0x264] ;  /* 0x00026400016d7983 */ /* 0x000f280000300800 */
[----:B------:R-:W4:Y:S01]  /*3b2f0*/  LDL.LU R110, [R1+0x268] ;  /* 0x00026800016e7983 */ /* 0x000f220000300800 */
[C---:B-1----:R-:W-:Y:S03]  /*3b300*/  HMMA.1688.F32.TF32 R80, R244.reuse, R18, R112 ;  /* 0x00000012f450723c */ /* 0x042fe60000081070 */
[----:B------:R-:W4:Y:S04]  /*3b310*/  LDL.LU R111, [R1+0x26c] ;  /* 0x00026c00016f7983 */ /* 0x000f280000300800 */
[----:B------:R-:W4:Y:S11]  /*3b320*/  LDL.LU R112, [R1+0x2c0] ;  /* 0x0002c00001707983 */ /* 0x000f360000300800 */
[----:B------:R-:W-:Y:S05]  /*3b330*/  @!UPT UIADD3 URZ, URZ, URZ, URZ ;  /* 0x0000003f3f3ff290 */ /* 0x000fea000fffe03f */
[----:B------:R-:W-:Y:S04]  /*3b340*/  STL.64 [R1+0x5e0], R80 ;  /* 0x0005e05001007387 */ /* 0x000fe80000100a00 */
[----:B------:R1:W-:Y:S04]  /*3b350*/  STL.64 [R1+0x5e8], R82 ;  /* 0x0005e85201007387 */ /* 0x0003e80000100a00 */
        /* <DEDUP_REMOVED lines=19> */
[C---:B-1----:R-:W-:Y:S08]  /*3b490*/  HMMA.1688.F32.TF32 R80, R244.reuse, R14, R116 ;  /* 0x0000000ef450723c */ /* 0x042ff00000081074 */
[C---:B------:R-:W-:Y:S08]  /*3b4a0*/  HMMA.1688.F32.TF32 R120, R244.reuse, R10, R120 ;  /* 0x0000000af478723c */ /* 0x040ff00000081078 */
[----:B------:R-:W-:Y:S07]  /*3b4b0*/  HMMA.1688.F32.TF32 R116, R244, R6, R124 ;  /* 0x00000006f474723c */ /* 0x000fee000008107c */
[----:B------:R-:W-:Y:S04]  /*3b4c0*/  STL.64 [R1+0x5d0], R80 ;  /* 0x0005d05001007387 */ /* 0x000fe80000100a00 */
[----:B------:R-:W-:Y:S04]  /*3b4d0*/  STL.64 [R1+0x5d8], R82 ;  /* 0x0005d85201007387 */ /* 0x000fe80000100a00 */
[----:B------:R-:W-:Y:S04]  /*3b4e0*/  STL.64 [R1+0x5c0], R120 ;  /* 0x0005c07801007387 */ /* 0x000fe80000100a00 */
[----:B------:R-:W-:Y:S04]  /*3b4f0*/  STL.64 [R1+0x5c8], R122 ;  /* 0x0005c87a01007387 */ /* 0x000fe80000100a00 */
[----:B------:R-:W-:Y:S04]  /*3b500*/  STL.64 [R1+0x5a0], R116 ;  /* 0x0005a07401007387 */ /* 0x000fe80000100a00 */
[----:B------:R-:W-:Y:S04]  /*3b510*/  LDS R80, [R0+0x83180] ;  /* 0x0831800000507984 */ /* 0x000fe80000000800 */
[----:B------:R1:W-:Y:S04]  /*3b520*/  LDS R82, [R0+0x83980] ;  /* 0x0839800000527984 */ /* 0x0003e80000000800 */
[----:B------:R-:W-:Y:S04]  /*3b530*/  STL.64 [R1+0x5a8], R118 ;  /* 0x0005a87601007387 */ /* 0x000fe80000100a00 */
[----:B-1----:R-:W4:Y:S04]  /*3b540*/  LDL.LU R0, [R1+0x1bec] ;  /* 0x001bec0001007983 */ /* 0x002f280000300800 */
[----:B------:R-:W-:Y:S04]  /*3b550*/  LDS R81, [R3+0x83180] ;  /* 0x0831800003517984 */ /* 0x000fe80000000800 */
[----:B------:R-:W1:Y:S04]  /*3b560*/  LDS R83, [R3+0x83980] ;  /* 0x0839800003537984 */ /* 0x000e680000000800 */
[----:B--2---:R-:W-:Y:S04]  /*3b570*/  LDS R244, [R95+0x83000] ;  /* 0x083000005ff47984 */ /* 0x004fe80000000800 */
[----:B------:R-:W-:Y:S01]  /*3b580*/  LDS R246, [R95+0x83800] ;  /* 0x083800005ff67984 */ /* 0x000fe20000000800 */
[C---:B---3--:R-:W-:Y:S08]  /*3b590*/  HMMA.1688.F32.TF32 R100, R240.reuse, R54, R100 ;  /* 0x00000036f064723c */ /* 0x048ff00000081064 */
[C---:B-----5:R-:W-:Y:S08]  /*3b5a0*/  HMMA.1688.F32.TF32 R104, R240.reuse, R58, R104 ;  /* 0x0000003af068723c */ /* 0x060ff00000081068 */
[C---:B----4-:R-:W-:Y:S08]  /*3b5b0*/  HMMA.1688.F32.TF32 R108, R240.reuse, R62, R108 ;  /* 0x0000003ef06c723c */ /* 0x050ff0000008106c */
[C---:B------:R-:W-:Y:S11]  /*3b5c0*/  HMMA.1688.F32.TF32 R112, R240.reuse, R66, R112 ;  /* 0x00000042f070723c */ /* 0x040ff60000081070 */
[----:B------:R-:W-:Y:S11]  /*3b5d0*/  @!UPT UIADD3 URZ, URZ, URZ, URZ ;  /* 0x0000003f3f3ff290 */ /* 0x000ff6000fffe03f */
[----:B------:R-:W-:Y:S01]  /*3b5e0*/  @!UPT UIADD3 URZ, URZ, URZ, URZ ;  /* 0x0000003f3f3ff290 */ /* 0x000fe2000fffe03f */
        /* <DEDUP_REMOVED lines=27> */
[C---:B---3--:R-:W-:Y:S03]  /*3b7a0*/  HMMA.1688.F32.TF32 R104, R240.reuse, R22, R172 ;  /* 0x00000016f068723c */ /* 0x048fe600000810ac */
[----:B------:R-:W-:Y:S04]  /*3b7b0*/  LDS R245, [R0+0x83000] ;  /* 0x0830000000f57984 */ /* 0x000fe80000000800 */
[----:B------:R-:W3:Y:S01]  /*3b7c0*/  LDS R247, [R0+0x83800] ;  /* 0x0838000000f77984 */ /* 0x000ee20000000800 */
        /* <DEDUP_REMOVED lines=8> */
[C---:B----4-:R-:W-:Y:S08]  /*3b850*/  HMMA.1688.F32.TF32 R104, R240.reuse, R10, R184 ;  /* 0x0000000af068723c */ /* 0x050ff000000810b8 */
[----:B--2---:R-:W-:Y:S08]  /*3b860*/  HMMA.1688.F32.TF32 R100, R240, R6, R188 ;  /* 0x00000006f064723c */ /* 0x004ff000000810bc */
[C---:B-1----:R-:W-:Y:S08]  /*3b870*/  HMMA.1688.F32.TF32 R96, R80.reuse, R66, R96 ;  /* 0x000000425060723c */ /* 0x042ff00000081060 */
        /* <DEDUP_REMOVED lines=15> */
[C---:B--2---:R-:W-:Y:S08]  /*3b970*/  HMMA.1688.F32.TF32 R88, R80.reuse, R50, R192 ;  /* 0x000000325058723c */ /* 0x044ff000000810c0 */
        /* <DEDUP_REMOVED lines=27> */
[C---:B-1----:R-:W-:Y:S08]  /*3bb30*/  HMMA.1688.F32.TF32 R84, R80.reuse, R10, R232 ;  /* 0x0000000a5054723c */ /* 0x042ff000000810e8 */
[----:B------:R-:W-:Y:S01]  /*3bb40*/  HMMA.1688.F32.TF32 R80, R80, R6, R236 ;  /* 0x000000065050723c */ /* 0x000fe200000810ec */
[----:B------:R-:W-:Y:S04]  /*3bb50*/  STL.64 [R1+0x250], R96 ;  /* 0x0002506001007387 */ /* 0x000fe80000100a00 */
[----:B------:R-:W-:Y:S04]  /*3bb60*/  STL.64 [R1+0x258], R98 ;  /* 0x0002586201007387 */ /* 0x000fe80000100a00 */
[----:B------:R-:W-:Y:S04]  /*3bb70*/  STL.64 [R1+0x200], R88 ;  /* 0x0002005801007387 */ /* 0x000fe80000100a00 */
[----:B------:R-:W-:Y:S04]  /*3bb80*/  STL.64 [R1+0x208], R90 ;  /* 0x0002085a01007387 */ /* 0x000fe80000100a00 */
[----:B------:R-:W2:Y:S04]  /*3bb90*/  LDL.LU R100, [R1+0x50] ;  /* 0x0000500001647983 */ /* 0x000ea80000300800 */
[----:B------:R1:W-:Y:S01]  /*3bba0*/  STL.64 [R1+0x1f0], R84 ;  /* 0x0001f05401007387 */ /* 0x0003e20000100a00 */
[----:B------:R-:W-:-:S03]  /*3bbb0*/  IMAD.MOV.U32 R102, RZ, RZ, R2 ;  /* 0x000000ffff667224 */ /* 0x000fc600078e0002 */
[----:B------:R4:W-:Y:S01]  /*3bbc0*/  STL.64 [R1+0x1f8], R86 ;  /* 0x0001f85601007387 */ /* 0x0009e20000100a00 */
[----:B------:R-:W-:-:S03]  /*3bbd0*/  IMAD.MOV.U32 R103, RZ, RZ, R252 ;  /* 0x000000ffff677224 */ /* 0x000fc600078e00fc */
[----:B------:R-:W-:Y:S04]  /*3bbe0*/  STL.64 [R1+0x180], R80 ;  /* 0x0001805001007387 */ /* 0x000fe80000100a00 */
[----:B------:R-:W-:Y:S04]  /*3bbf0*/  STL.64 [R1+0x188], R82 ;  /* 0x0001885201007387 */ /* 0x000fe80000100a00 */
[----:B------:R-:W2:Y:S04]  /*3bc00*/  LDL.LU R101, [R1+0x54] ;  /* 0x0000540001657983 */ /* 0x000ea80000300800 */
[----:B------:R-:W5:Y:S04]  /*3bc10*/  LDL.LU R2, [R1+0x1be8] ;  /* 0x001be80001027983 */ /* 0x000f680000300800 */
[----:B------:R-:W2:Y:S04]  /*3bc20*/  LDL.LU R252, [R1+0x1be4] ;  /* 0x001be40001fc7983 */ /* 0x000ea80000300800 */
        /* <DEDUP_REMOVED lines=46> */
[----:B------:R-:W-:Y:S04]  /*3bf10*/  LDS R80, [R95+0x83080] ;  /* 0x083080005f507984 */ /* 0x000fe80000000800 */
[----:B------:R-:W-:Y:S04]  /*3bf20*/  LDS R82, [R95+0x83880] ;  /* 0x083880005f527984 */ /* 0x000fe80000000800 */
[----:B------:R-:W-:Y:S04]  /*3bf30*/  LDS R81, [R0+0x83080] ;  /* 0x0830800000517984 */ /* 0x000fe80000000800 */
[----:B------:R-:W1:Y:S01]  /*3bf40*/  LDS R83, [R0+0x83880] ;  /* 0x0838800000537984 */ /* 0x000e620000000800 */
[----:B------:R-:W-:-:S02]  /*3bf50*/  IMAD.MOV.U32 R92, RZ, RZ, R136 ;  /* 0x000000ffff5c7224 */ /* 0x000fc400078e0088 */
[----:B------:R-:W-:Y:S01]  /*3bf60*/  IMAD.MOV.U32 R93, RZ, RZ, R142 ;  /* 0x000000ffff5d7224 */ /* 0x000fe200078e008e */
[----:B------:R-:W-:Y:S01]  /*3bf70*/  LDS R236, [R95+0x83180] ;  /* 0x083180005fec7984 */ /* 0x000fe20000000800 */
[----:B------:R-:W-:-:S03]  /*3bf80*/  IMAD.MOV.U32 R94, RZ, RZ, R141 ;  /* 0x000000ffff5e7224 */ /* 0x000fc600078e008d */
[----:B------:R-:W-:Y:S04]  /*3bf90*/  LDS R238, [R95+0x83980] ;  /* 0x083980005fee7984 */ /* 0x000fe80000000800 */
[----:B------:R-:W-:Y:S04]  /*3bfa0*/  LDS R237, [R0+0x83180] ;  /* 0x0831800000ed7984 */ /* 0x000fe80000000800 */
[----:B------:R-:W-:Y:S01]  /*3bfb0*/  LDS R239, [R0+0x83980] ;  /* 0x0839800000ef7984 */ /* 0x000fe20000000800 */
[----:B--2---:R-:W-:-:S03]  /*3bfc0*/  IMAD.MOV.U32 R110, RZ, RZ, R252 ;  /* 0x000000ffff6e7224 */ /* 0x004fc600078e00fc */
[----:B------:R-:W2:Y:S04]  /*3bfd0*/  LDL.LU R252, [R1+0x1be0] ;  /* 0x001be00001fc7983 */ /* 0x000ea80000300800 */
[----:B-1----:R-:W2:Y:S01]  /*3bfe0*/  LDL.LU R84, [R1+0x7d0] ;  /* 0x0007d00001547983 */ /* 0x002ea20000300800 */
[C---:B---3--:R-:W-:Y:S11]  /*3bff0*/  HMMA.1688.F32.TF32 R88, R244.reuse, R66, R248 ;  /* 0x00000042f458723c */ /* 0x048ff600000810f8 */
[----:B------:R-:W-:Y:S11]  /*3c000*/  @!UPT UIADD3 URZ, URZ, URZ, URZ ;  /* 0x0000003f3f3ff290 */ /* 0x000ff6000fffe03f */
[----:B------:R-:W-:Y:S01]  /*3c010*/  @!UPT UIADD3 URZ, URZ, URZ, URZ ;  /* 0x0000003f3f3ff290 */ /* 0x000fe2000fffe03f */
[----:B------:R1:W-:Y:S04]  /*3c020*/  STL.64 [R1+0x1e0], R88 ;  /* 0x0001e05801007387 */ /* 0x0003e80000100a00 */
[----:B------:R3:W-:Y:S04]  /*3c030*/  STL.64 [R1+0x1e8], R90 ;  /* 0x0001e85a01007387 */ /* 0x0007e80000100a00 */
[----:B------:R-:W2:Y:S04]  /*3c040*/  LDL.LU R85, [R1+0x7d4] ;  /* 0x0007d40001557983 */ /* 0x000ea80000300800 */
[----:B----4-:R-:W4:Y:S04]  /*3c050*/  LDL.LU R86, [R1+0x7d8] ;  /* 0x0007d80001567983 */ /* 0x010f280000300800 */
[----:B------:R-:W4:Y:S04]  /*3c060*/  LDL.LU R87, [R1+0x7dc] ;  /* 0x0007dc0001577983 */ /* 0x000f280000300800 */
[----:B------:R-:W4:Y:S04]  /*3c070*/  LDL.LU R96, [R1+0x8c0] ;  /* 0x0008c00001607983 */ /* 0x000f280000300800 */
[----:B------:R-:W4:Y:S04]  /*3c080*/  LDL.LU R97, [R1+0x8c4] ;  /* 0x0008c40001617983 */ /* 0x000f280000300800 */
[----:B------:R-:W4:Y:S04]  /*3c090*/  LDL.LU R98, [R1+0x8c8] ;  /* 0x0008c80001627983 */ /* 0x000f280000300800 */
[----:B------:R-:W4:Y:S04]  /*3c0a0*/  LDL.LU R99, [R1+0x8cc] ;  /* 0x0008cc0001637983 */ /* 0x000f280000300800 */
[----:B-1----:R-:W4:Y:S04]  /*3c0b0*/  LDL.LU R88, [R1+0x8a0] ;  /* 0x0008a00001587983 */ /* 0x002f280000300800 */
[----:B------:R-:W4:Y:S04]  /*3c0c0*/  LDL.LU R89, [R1+0x8a4] ;  /* 0x0008a40001597983 */ /* 0x000f280000300800 */
[----:B---3--:R-:W3:Y:S04]  /*3c0d0*/  LDL.LU R90, [R1+0x8a8] ;  /* 0x0008a800015a7983 */ /* 0x008ee80000300800 */
[----:B------:R-:W3:Y:S04]  /*3c0e0*/  LDL.LU R91, [R1+0x8ac] ;  /* 0x0008ac00015b7983 */ /* 0x000ee80000300800 */
[----:B------:R-:W3:Y:S04]  /*3c0f0*/  LDL.LU R248, [R1+0x7b0] ;  /* 0x0007b00001f87983 */ /* 0x000ee80000300800 */
[----:B------:R-:W3:Y:S04]  /*3c100*/  LDL.LU R249, [R1+0x7b4] ;  /* 0x0007b40001f97983 */ /* 0x000ee80000300800 */
[----:B------:R-:W3:Y:S01]  /*3c110*/  LDL.LU R250, [R1+0x7b8] ;  /* 0x0007b80001fa7983 */ /* 0x000ee20000300800 */
[C---:B-----5:R-:W-:Y:S08]  /*3c120*/  HMMA.1688.F32.TF32 R160, R244.reuse, R62, R160 ;  /* 0x0000003ef4a0723c */ /* 0x060ff000000810a0 */
[----:B------:R-:W-:Y:S01]  /*3c130*/  HMMA.1688.F32.TF32 R156, R244, R58, R156 ;  /* 0x0000003af49c723c */ /* 0x000fe2000008109c */
[----:B------:R-:W-:-:S07]  /*3c140*/  IMAD.MOV.U32 R111, RZ, RZ, R2 ;  /* 0x000000ffff6f7224 */ /* 0x000fce00078e0002 */
        /* <DEDUP_REMOVED lines=25> */
[----:B------:R-:W-:Y:S01]  /*3c2e0*/  STL.64 [R1+0xf0], R112 ;  /* 0x0000f07001007387 */ /* 0x000fe20000100a00 */
[----:B------:R-:W-:-:S03]  /*3c2f0*/  IMAD.MOV.U32 R2, RZ, RZ, R107 ;  /* 0x000000ffff027224 */ /* 0x000fc600078e006b */
[----:B------:R-:W-:Y:S01]  /*3c300*/  STL.64 [R1+0xf8], R114 ;  /* 0x0000f87201007387 */ /* 0x000fe20000100a00 */
[----:B--2---:R-:W-:-:S03]  /*3c310*/  IMAD.MOV.U32 R251, RZ, RZ, R252 ;  /* 0x000000fffffb7224 */ /* 0x004fc600078e00fc */
[----:B------:R-:W-:Y:S01]  /*3c320*/  STL.64 [R1+0xd0], R108 ;  /* 0x0000d06c01007387 */ /* 0x000fe20000100a00 */
[----:B------:R-:W-:-:S03]  /*3c330*/  IMAD.MOV.U32 R252, RZ, RZ, R106 ;  /* 0x000000fffffc7224 */ /* 0x000fc600078e006a */
[----:B------:R-:W-:Y:S04]  /*3c340*/  STL.64 [R1+0xd8], R110 ;  /* 0x0000d86e01007387 */ /* 0x000fe80000100a00 */
[----:B------:R1:W-:Y:S04]  /*3c350*/  STL.64 [R1+0xc0], R104 ;  /* 0x0000c06801007387 */ /* 0x0003e80000100a00 */
[----:B------:R-:W-:Y:S04]  /*3c360*/  LDS R156, [R95+0x83100] ;  /* 0x083100005f9c7984 */ /* 0x000fe80000000800 */
[----:B------:R-:W-:Y:S01]  /*3c370*/  LDS R158, [R95+0x83900] ;  /* 0x083900005f9e7984 */ /* 0x000fe20000000800 */
[C---:B-1----:R-:W-:Y:S03]  /*3c380*/  HMMA.1688.F32.TF32 R104, R244.reuse, R18, R100 ;  /* 0x00000012f468723c */ /* 0x042fe60000081064 */
[----:B------:R-:W-:Y:S04]  /*3c390*/  LDS R157, [R0+0x83100] ;  /* 0x08310000009d7984 */ /* 0x000fe80000000800 */
[----:B------:R-:W1:Y:S01]  /*3c3a0*/  LDS R159, [R0+0x83900] ;  /* 0x08390000009f7984 */ /* 0x000e620000000800 */
[C---:B------:R-:W-:Y:S08]  /*3c3b0*/  HMMA.1688.F32.TF32 R100, R244.reuse, R14, R68 ;  /* 0x0000000ef464723c */ /* 0x040ff00000081044 */
[C---:B------:R-:W-:Y:S08]  /*3c3c0*/  HMMA.1688.F32.TF32 R68, R244.reuse, R10, R72 ;  /* 0x0000000af444723c */ /* 0x040ff00000081048 */
[----:B------:R-:W-:Y:S01]  /*3c3d0*/  HMMA.1688.F32.TF32 R244, R244, R6, R76 ;  /* 0x00000006f4f4723c */ /* 0x000fe2000008104c */
[----:B------:R-:W-:Y:S04]  /*3c3e0*/  STL.64 [R1+0xa0], R104 ;  /* 0x0000a06801007387 */ /* 0x000fe80000100a00 */
[----:B------:R-:W-:Y:S04]  /*3c3f0*/  STL.64 [R1+0xa8], R106 ;  /* 0x0000a86a01007387 */ /* 0x000fe80000100a00 */
[----:B------:R-:W-:Y:S04]  /*3c400*/  STL.64 [R1+0x80], R100 ;  /* 0x0000806401007387 */ /* 0x000fe80000100a00 */
[----:B------:R-:W-:Y:S10]  /*3c410*/  STL.64 [R1+0x88], R102 ;  /* 0x0000886601007387 */ /* 0x000ff40000100a00 */
[----:B------:R-:W-:Y:S04]  /*3c420*/  STL.64 [R1+0x1a58], R246 ;  /* 0x001a58f601007387 */ /* 0x000fe80000100a00 */
[----:B------:R-:W-:Y:S04]  /*3c430*/  STL.64 [R1+0x40], R68 ;  /* 0x0000404401007387 */ /* 0x000fe80000100a00 */
[----:B------:R4:W-:Y:S04]  /*3c440*/  STL.64 [R1+0x48], R70 ;  /* 0x0000484601007387 */ /* 0x0009e80000100a00 */
[----:B------:R-:W-:Y:S01]  /*3c450*/  STL.64 [R1+0x1a50], R244 ;  /* 0x001a50f401007387 */ /* 0x000fe20000100a00 */
[C---:B----4-:R-:W-:Y:S11]  /*3c460*/  HMMA.1688.F32.TF32 R68, R80.reuse, R66, R96 ;  /* 0x000000425044723c */ /* 0x050ff60000081060 */
[----:B------:R-:W-:Y:S11]  /*3c470*/  @!UPT UIADD3 URZ, URZ, URZ, URZ ;  /* 0x0000003f3f3ff290 */ /* 0x000ff6000fffe03f */
[----:B------:R-:W-:Y:S01]  /*3c480*/  @!UPT UIADD3 URZ, URZ, URZ, URZ ;  /* 0x0000003f3f3ff290 */ /* 0x000fe2000fffe03f */
[----:B------:R-:W-:Y:S04]  /*3c490*/  STL.64 [R1+0x30], R68 ;  /* 0x0000304401007387 */ /* 0x000fe80000100a00 */
[----:B------:R3:W-:Y:S02]  /*3c4a0*/  STL.64 [R1+0x38], R70 ;  /* 0x0000384601007387 */ /* 0x0007e40000100a00 */
[C---:B---3--:R-:W-:Y:S08]  /*3c4b0*/  HMMA.1688.F32.TF32 R68, R80.reuse, R62, R88 ;  /* 0x0000003e5044723c */ /* 0x048ff00000081058 */
[C---:B------:R-:W-:Y:S08]  /*3c4c0*/  HMMA.1688.F32.TF32 R76, R80.reuse, R58, R84 ;  /* 0x0000003a504c723c */ /* 0x040ff00000081054 */
[C---:B------:R-:W-:Y:S07]  /*3c4d0*/  HMMA.1688.F32.TF32 R72, R80.reuse, R54, R248 ;  /* 0x000000365048723c */ /* 0x040fee00000810f8 */
[----:B------:R-:W-:Y:S04]  /*3c4e0*/  STL.64 [R1+0x70], R68 ;  /* 0x0000704401007387 */ /* 0x000fe80000100a00 */
[----:B------:R2:W-:Y:S02]  /*3c4f0*/  STL.64 [R1+0x78], R70 ;  /* 0x0000784601007387 */ /* 0x0005e40000100a00 */
[----:B--2---:R-:W-:Y:S02]  /*3c500*/  HMMA.1688.F32.TF32 R68, R80, R50, R128 ;  /* 0x000000325044723c */ /* 0x004fe40000081080 */
[----:B------:R-:W-:Y:S04]  /*3c510*/  STL.64 [R1+0x60], R76 ;  /* 0x0000604c01007387 */ /* 0x000fe80000100a00 */
[----:B------:R-:W-:Y:S04]  /*3c520*/  STL.64 [R1+0x68], R78 ;  /* 0x0000684e01007387 */ /* 0x000fe80000100a00 */
[----:B------:R-:W-:Y:S04]  /*3c530*/  STL.64 [R1+0x50], R72 ;  /* 0x0000504801007387 */ /* 0x000fe80000100a00 */
[----:B------:R2:W-:Y:S04]  /*3c540*/  STL.64 [R1+0x58], R74 ;  /* 0x0000584a01007387 */ /* 0x0005e80000100a00 */
[----:B------:R-:W3:Y:S01]  /*3c550*/  LDL.LU R136, [R1+0x1bdc] ;  /* 0x001bdc0001887983 */ /* 0x000ee20000300800 */
[----:B------:R-:W-:-:S04]  /*3c560*/  IMAD.MOV.U32 R95, RZ, RZ, R140 ;  /* 0x000000ffff5f7224 */ /* 0x000fc800078e008c */
[----:B------:R-:W-:Y:S04]  /*3c570*/  STL.64 [R1+0x20], R68 ;  /* 0x0000204401007387 */ /* 0x000fe80000100a00 */
[----:B------:R4:W-:Y:S04]  /*3c580*/  STL.64 [R1+0x28], R70 ;  /* 0x0000284601007387 */ /* 0x0009e80000100a00 */
[----:B------:R-:W5:Y:S04]  /*3c590*/  LDL.LU R142, [R1+0x1bd8] ;  /* 0x001bd800018e7983 */ /* 0x000f680000300800 */
[----:B------:R-:W2:Y:S04]  /*3c5a0*/  LDL.LU R141, [R1+0x1bd4] ;  /* 0x001bd400018d7983 */ /* 0x000ea80000300800 */
        /* <DEDUP_REMOVED lines=24> */
[----:B---3--:R-:W-:Y:S02]  /*3c730*/  IMAD.MOV.U32 R86, RZ, RZ, R136 ;  /* 0x000000ffff567224 */ /* 0x008fe400078e0088 */
[----:B-----5:R-:W-:Y:S02]  /*3c740*/  IMAD.MOV.U32 R85, RZ, RZ, R142 ;  /* 0x000000ffff557224 */ /* 0x020fe400078e008e */
[----:B--2---:R-:W-:Y:S02]  /*3c750*/  IMAD.MOV.U32 R84, RZ, RZ, R141 ;  /* 0x000000ffff547224 */ /* 0x004fe400078e008d */
[----:B----4-:R-:W-:Y:S02]  /*3c760*/  IMAD.MOV.U32 R99, RZ, RZ, R140 ;  /* 0x000000ffff637224 */ /* 0x010fe400078e008c */
        /* <DEDUP_REMOVED lines=8> */
[----:B------:R-:W3:Y:S04]  /*3c7f0*/  LDL.LU R137, [R1+0x1bac] ;  /* 0x001bac0001897983 */ /* 0x000ee80000300800 */
[----:B------:R-:W3:Y:S04]  /*3c800*/  LDL.LU R138, [R1+0x1ba8] ;  /* 0x001ba800018a7983 */ /* 0x000ee80000300800 */
[----:B------:R-:W3:Y:S04]  /*3c810*/  LDL.LU R139, [R1+0x1ba4] ;  /* 0x001ba400018b7983 */ /* 0x000ee80000300800 */
[----:B------:R-:W2:Y:S04]  /*3c820*/  LDL.LU R143, [R1+0x1ba0] ;  /* 0x001ba000018f7983 */ /* 0x000ea80000300800 */
[----:B------:R-:W5:Y:S01]  /*3c830*/  LDL.LU R251, [R1+0x23c] ;  /* 0x00023c0001fb7983 */ /* 0x000f620000300800 */
[C---:B------:R-:W-:Y:S08]  /*3c840*/  HMMA.1688.F32.TF32 R72, R80.reuse, R30, R104 ;  /* 0x0000001e5048723c */ /* 0x040ff00000081068 */
[C---:B------:R-:W-:Y:S08]  /*3c850*/  HMMA.1688.F32.TF32 R76, R80.reuse, R26, R100 ;  /* 0x0000001a504c723c */ /* 0x040ff00000081064 */
[C---:B------:R-:W-:Y:S08]  /*3c860*/  HMMA.1688.F32.TF32 R100, R80.reuse, R22, R96 ;  /* 0x000000165064723c */ /* 0x040ff00000081060 */
[C---:B------:R-:W-:Y:S08]  /*3c870*/  HMMA.1688.F32.TF32 R84, R80.reuse, R18, R84 ;  /* 0x000000125054723c */ /* 0x040ff00000081054 */
[C---:B------:R-:W-:Y:S08]  /*3c880*/  HMMA.1688.F32.TF32 R88, R80.reuse, R14, R88 ;  /* 0x0000000e5058723c */ /* 0x040ff00000081058 */
[C---:B------:R-:W-:Y:S08]  /*3c890*/  HMMA.1688.F32.TF32 R92, R80.reuse, R10, R92 ;  /* 0x0000000a505c723c */ /* 0x040ff0000008105c */
[C---:B----4-:R-:W-:Y:S08]  /*3c8a0*/  HMMA.1688.F32.TF32 R68, R80.reuse, R46, R132 ;  /* 0x0000002e5044723c */ /* 0x050ff00000081084 */
[C---:B--2---:R-:W-:Y:S11]  /*3c8b0*/  HMMA.1688.F32.TF32 R140, R80.reuse, R38, R140 ;  /* 0x00000026508c723c */ /* 0x044ff6000008108c */
[----:B------:R-:W-:Y:S05]  /*3c8c0*/  @!UPT UIADD3 URZ, URZ, URZ, URZ ;  /* 0x0000003f3f3ff290 */ /* 0x000fea000fffe03f */
[----:B------:R-:W-:Y:S02]  /*3c8d0*/  IMAD.MOV.U32 R247, RZ, RZ, R68 ;  /* 0x000000fffff77224 */ /* 0x000fe400078e0044 */
[----:B------:R-:W-:Y:S02]  /*3c8e0*/  IMAD.MOV.U32 R246, RZ, RZ, R69 ;  /* 0x000000fffff67224 */ /* 0x000fe400078e0045 */
[----:B------:R-:W-:Y:S02]  /*3c8f0*/  IMAD.MOV.U32 R245, RZ, RZ, R70 ;  /* 0x000000fffff57224 */ /* 0x000fe400078e0046 */
[----:B------:R-:W-:Y:S02]  /*3c900*/  IMAD.MOV.U32 R244, RZ, RZ, R71 ;  /* 0x000000fffff47224 */ /* 0x000fe400078e0047 */
[C---:B---3--:R-:W-:Y:S01]  /*3c910*/  HMMA.1688.F32.TF32 R68, R80.reuse, R42, R136 ;  /* 0x0000002a5044723c */ /* 0x048fe20000081088 */
[----:B------:R-:W-:Y:S04]  /*3c920*/  STL.64 [R1+0x1a88], R246 ;  /* 0x001a88f601007387 */ /* 0x000fe80000100a00 */
[----:B------:R-:W-:Y:S04]  /*3c930*/  STL.64 [R1+0x1a80], R244 ;  /* 0x001a80f401007387 */ /* 0x000fe80000100a00 */
[----:B------:R-:W-:Y:S11]  /*3c940*/  STL.64 [R1+0x19f0], R142 ;  /* 0x0019f08e01007387 */ /* 0x000ff60000100a00 */
[----:B------:R-:W-:Y:S03]  /*3c950*/  @!UPT UIADD3 URZ, URZ, URZ, URZ ;  /* 0x0000003f3f3ff290 */ /* 0x000fe6000fffe03f */
[----:B------:R-:W-:Y:S04]  /*3c960*/  STL.64 [R1], R68 ;  /* 0x0000004401007387 */ /* 0x000fe80000100a00 */
[----:B------:R2:W-:Y:S02]  /*3c970*/  STL.64 [R1+0x8], R70 ;  /* 0x0000084601007387 */ /* 0x0005e40000100a00 */
[C---:B--2---:R-:W-:Y:S02]  /*3c980*/  HMMA.1688.F32.TF32 R68, R80.reuse, R34, R108 ;  /* 0x000000225044723c */ /* 0x044fe4000008106c */
[----:B------:R-:W-:Y:S11]  /*3c990*/  STL.64 [R1+0x19e8], R140 ;  /* 0x0019e88c01007387 */ /* 0x000ff60000100a00 */
[----:B------:R-:W-:Y:S10]  /*3c9a0*/  @!UPT UIADD3 URZ, URZ, URZ, URZ ;  /* 0x0000003f3f3ff290 */ /* 0x000ff4000fffe03f */
        /* <DEDUP_REMOVED lines=10> */
[----:B------:R-:W-:Y:S04]  /*3ca50*/  STL [R1+0x1a48], R91 ;  /* 0x001a485b01007387 */ /* 0x000fe80000100800 */
[----:B------:R-:W-:Y:S04]  /*3ca60*/  STL.64 [R1+0x1a68], R94 ;  /* 0x001a685e01007387 */ /* 0x000fe80000100a00 */
[----:B------:R-:W-:Y:S04]  /*3ca70*/  STL.64 [R1+0x1a60], R92 ;  /* 0x001a605c01007387 */ /* 0x000fe80000100a00 */
[----:B------:R-:W1:Y:S04]  /*3ca80*/  LDL.LU R144, [R1+0x3e0] ;  /* 0x0003e00001907983 */ /* 0x000e680000300800 */
[----:B------:R-:W1:Y:S04]  /*3ca90*/  LDL.LU R145, [R1+0x3e4] ;  /* 0x0003e40001917983 */ /* 0x000e680000300800 */
[----:B------:R-:W1:Y:S04]  /*3caa0*/  LDL.LU R146, [R1+0x3e8] ;  /* 0x0003e80001927983 */ /* 0x000e680000300800 */
[----:B------:R-:W1:Y:S04]  /*3cab0*/  LDL.LU R147, [R1+0x3ec] ;  /* 0x0003ec0001937983 */ /* 0x000e680000300800 */
[----:B------:R-:W2:Y:S04]  /*3cac0*/  LDL.LU R112, [R1+0x360] ;  /* 0x0003600001707983 */ /* 0x000ea80000300800 */
[----:B------:R-:W2:Y:S04]  /*3cad0*/  LDL.LU R113, [R1+0x364] ;  /* 0x0003640001717983 */ /* 0x000ea80000300800 */
        /* <DEDUP_REMOVED lines=34> */
[----:B-----5:R-:W-:Y:S03]  /*3cd00*/  HMMA.1688.F32.TF32 R80, R80, R6, R248 ;  /* 0x000000065050723c */ /* 0x020fe600000810f8 */
[----:B------:R-:W5:Y:S04]  /*3cd10*/  LDL.LU R248, [R1+0x3f0] ;  /* 0x0003f00001f87983 */ /* 0x000f680000300800 */
[----:B------:R-:W5:Y:S04]  /*3cd20*/  LDL.LU R249, [R1+0x3f4] ;  /* 0x0003f40001f97983 */ /* 0x000f680000300800 */
[----:B------:R-:W5:Y:S04]  /*3cd30*/  LDL.LU R250, [R1+0x3f8] ;  /* 0x0003f80001fa7983 */ /* 0x000f680000300800 */
[----:B------:R-:W5:Y:S08]  /*3cd40*/  LDL.LU R251, [R1+0x3fc] ;  /* 0x0003fc0001fb7983 */ /* 0x000f700000300800 */
[----:B------:R-:W-:Y:S04]  /*3cd50*/  STL.64 [R1+0x1a78], R82 ;  /* 0x001a785201007387 */ /* 0x000fe80000100a00 */
[----:B------:R-:W-:Y:S01]  /*3cd60*/  STL.64 [R1+0x1a70], R80 ;  /* 0x001a705001007387 */ /* 0x000fe20000100a00 */
[C---:B-1----:R-:W-:Y:S08]  /*3cd70*/  HMMA.1688.F32.TF32 R128, R156.reuse, R30, R144 ;  /* 0x0000001e9c80723c */ /* 0x042ff00000081090 */
[C---:B--2---:R-:W-:Y:S08]  /*3cd80*/  HMMA.1688.F32.TF32 R112, R156.reuse, R46, R112 ;  /* 0x0000002e9c70723c */ /* 0x044ff00000081070 */
[C---:B---3--:R-:W-:Y:S08]  /*3cd90*/  HMMA.1688.F32.TF32 R104, R156.reuse, R62, R104 ;  /* 0x0000003e9c68723c */ /* 0x048ff00000081068 */
[C---:B----4-:R-:W-:Y:S08]  /*3cda0*/  HMMA.1688.F32.TF32 R96, R156.reuse, R66, R96 ;  /* 0x000000429c60723c */ /* 0x050ff00000081060 */
[C---:B------:R-:W-:Y:S08]  /*3cdb0*/  HMMA.1688.F32.TF32 R160, R156.reuse, R58, R152 ;  /* 0x0000003a9ca0723c */ /* 0x040ff00000081098 */
[C---:B------:R-:W-:Y:S07]  /*3cdc0*/  HMMA.1688.F32.TF32 R164, R156.reuse, R54, R148 ;  /* 0x000000369ca4723c */ /* 0x040fee0000081094 */
[----:B------:R-:W-:Y:S01]  /*3cdd0*/  STL.64 [R1+0x1a98], R98 ;  /* 0x001a986201007387 */ /* 0x000fe20000100a00 */
[C---:B------:R-:W-:Y:S03]  /*3cde0*/  HMMA.1688.F32.TF32 R108, R156.reuse, R50, R108 ;  /* 0x000000329c6c723c */ /* 0x040fe6000008106c */
[----:B------:R-:W-:Y:S05]  /*3cdf0*/  STL.64 [R1+0x1a90], R96 ;  /* 0x001a906001007387 */ /* 0x000fea0000100a00 */
[C---:B------:R-:W-:Y:S01]  /*3ce00*/  HMMA.1688.F32.TF32 R116, R156.reuse, R42, R116 ;  /* 0x0000002a9c74723c */ /* 0x040fe20000081074 */
[----:B------:R-:W-:Y:S07]  /*3ce10*/  STL.64 [R1+0x1aa8], R106 ;  /* 0x001aa86a01007387 */ /* 0x000fee0000100a00 */
[C---:B------:R-:W-:Y:S01]  /*3ce20*/  HMMA.1688.F32.TF32 R120, R156.reuse, R38, R120 ;  /* 0x000000269c78723c */ /* 0x040fe20000081078 */
[----:B------:R-:W-:Y:S04]  /*3ce30*/  STL.64 [R1+0x1aa0], R104 ;  /* 0x001aa06801007387 */ /* 0x000fe80000100a00 */
[----:B------:R-:W-:Y:S03]  /*3ce40*/  STL.64 [R1+0x1ab8], R162 ;  /* 0x001ab8a201007387 */ /* 0x000fe60000100a00 */
        /* <DEDUP_REMOVED lines=11> */
[----:B-----5:R-:W-:Y:S03]  /*3cf00*/  HMMA.1688.F32.TF32 R132, R156, R26, R248 ;  /* 0x0000001a9c84723c */ /* 0x020fe600000810f8 */
[----:B------:R-:W-:Y:S04]  /*3cf10*/  STL.64 [R1+0x1b00], R120 ;  /* 0x001b007801007387 */ /* 0x000fe80000100a00 */
[----:B------:R-:W-:Y:S01]  /*3cf20*/  STL.64 [R1+0x1b18], R126 ;  /* 0x001b187e01007387 */ /* 0x000fe20000100a00 */
[----:B------:R-:W-:-:S03]  /*3cf30*/  IMAD.MOV.U32 R248, RZ, RZ, R65 ;  /* 0x000000fffff87224 */ /* 0x000fc600078e0041 */
[----:B------:R-:W-:Y:S01]  /*3cf40*/  STL.64 [R1+0x1b10], R124 ;  /* 0x001b107c01007387 */ /* 0x000fe20000100a00 */
[----:B------:R-:W-:-:S03]  /*3cf50*/  IMAD.MOV.U32 R249, RZ, RZ, R64 ;  /* 0x000000fffff97224 */ /* 0x000fc600078e0040 */
[----:B------:R-:W-:Y:S01]  /*3cf60*/  STL.64 [R1+0x1b28], R130 ;  /* 0x001b288201007387 */ /* 0x000fe20000100a00 */
[----:B------:R-:W-:-:S03]  /*3cf70*/  IMAD.MOV.U32 R250, RZ, RZ, R60 ;  /* 0x000000fffffa7224 */ /* 0x000fc600078e003c */
[----:B------:R-:W-:Y:S01]  /*3cf80*/  STL.64 [R1+0x1b20], R128 ;  /* 0x001b208001007387 */ /* 0x000fe20000100a00 */
[----:B------:R-:W-:-:S03]  /*3cf90*/  IMAD.MOV.U32 R251, RZ, RZ, R61 ;  /* 0x000000fffffb7224 */ /* 0x000fc600078e003d */
[----:B------:R-:W2:Y:S04]  /*3cfa0*/  LDL.LU R65, [R1+0x1b9c] ;  /* 0x001b9c0001417983 */ /* 0x000ea80000300800 */
[----:B------:R-:W3:Y:S04]  /*3cfb0*/  LDL.LU R64, [R1+0x1b98] ;  /* 0x001b980001407983 */ /* 0x000ee80000300800 */
[----:B------:R-:W4:Y:S04]  /*3cfc0*/  LDL.LU R60, [R1+0x1b94] ;  /* 0x001b9400013c7983 */ /* 0x000f280000300800 */
        /* <DEDUP_REMOVED lines=8> */
[----:B------:R-:W2:Y:S01]  /*3d050*/  LDL.LU R60, [R1+0x1b8c] ;  /* 0x001b8c00013c7983 */ /* 0x000ea20000300800 */
[----:B-----5:R-:W-:-:S03]  /*3d060*/  IMAD.MOV.U32 R217, RZ, RZ, R61 ;  /* 0x000000ffffd97224 */ /* 0x020fc600078e003d */
[----:B------:R-:W3:Y:S04]  /*3d070*/  LDL.LU R61, [R1+0x1b88] ;  /* 0x001b8800013d7983 */ /* 0x000ee80000300800 */
[----:B------:R-:W4:Y:S04]  /*3d080*/  LDL.LU R64, [R1+0x1b84] ;  /* 0x001b840001407983 */ /* 0x000f280000300800 */
[----:B------:R-:W5:Y:S04]  /*3d090*/  LDL.LU R65, [R1+0x1b80] ;  /* 0x001b800001417983 */ /* 0x000f680000300800 */
        /* <DEDUP_REMOVED lines=64> */
[----:B------:R-:W-:Y:S04]  /*3d4a0*/  STL.64 [R1+0x1b38], R134 ;  /* 0x001b388601007387 */ /* 0x000fe80000100a00 */
[----:B------:R-:W-:Y:S01]  /*3d4b0*/  STL.64 [R1+0x1b30], R132 ;  /* 0x001b308401007387 */ /* 0x000fe20000100a00 */
[----:B-----5:R-:W-:Y:S01]  /*3d4c0*/  IMAD.MOV.U32 R208, RZ, RZ, R65 ;  /* 0x000000ffffd07224 */ /* 0x020fe200078e0041 */
[C---:B--2---:R-:W-:Y:S08]  /*3d4d0*/  HMMA.1688.F32.TF32 R144, R156.reuse, R18, R144 ;  /* 0x000000129c90723c */ /* 0x044ff00000081090 */
[----:B---3--:R-:W-:Y:S01]  /*3d4e0*/  HMMA.1688.F32.TF32 R136, R156, R22, R228 ;  /* 0x000000169c88723c */ /* 0x008fe200000810e4 */
[----:B----4-:R-:W-:Y:S01]  /*3d4f0*/  IMAD.MOV.U32 R209, RZ, RZ, R64 ;  /* 0x000000ffffd17224 */ /* 0x010fe200078e0040 */
[----:B------:R-:W-:Y:S01]  /*3d500*/  LDS R229, [R3+0x84080] ;  /* 0x0840800003e57984 */ /* 0x000fe20000000800 */
[----:B------:R-:W-:-:S02]  /*3d510*/  IMAD.MOV.U32 R210, RZ, RZ, R61 ;  /* 0x000000ffffd27224 */ /* 0x000fc400078e003d */
[----:B------:R-:W-:Y:S01]  /*3d520*/  IMAD.MOV.U32 R211, RZ, RZ, R60 ;  /* 0x000000ffffd37224 */ /* 0x000fe200078e003c */
[----:B------:R-:W-:Y:S02]  /*3d530*/  LDS R231, [R3+0x84880] ;  /* 0x0848800003e77984 */ /* 0x000fe40000000800 */
[C---:B------:R-:W-:Y:S08]  /*3d540*/  HMMA.1688.F32.TF32 R148, R156.reuse, R14, R148 ;  /* 0x0000000e9c94723c */ /* 0x040ff00000081094 */
[----:B------:R-:W-:Y:S07]  /*3d550*/  HMMA.1688.F32.TF32 R152, R156, R10, R152 ;  /* 0x0000000a9c98723c */ /* 0x000fee0000081098 */
[----:B------:R-:W-:Y:S04]  /*3d560*/  STL.64 [R1+0x1b48], R138 ;  /* 0x001b488a01007387 */ /* 0x000fe80000100a00 */
[----:B------:R-:W-:Y:S04]  /*3d570*/  STL.64 [R1+0x1b40], R136 ;  /* 0x001b408801007387 */ /* 0x000fe80000100a00 */
[----:B------:R1:W-:Y:S04]  /*3d580*/  STL.64 [R1+0x1b58], R146 ;  /* 0x001b589201007387 */ /* 0x0003e80000100a00 */
[----:B-1----:R-:W2:Y:S04]  /*3d590*/  LDL R147, [R1+0x948] ;  /* 0x0009480001937983 */ /* 0x002ea80000100800 */
[----:B------:R-:W-:Y:S04]  /*3d5a0*/  STL.64 [R1+0x1b50], R144 ;  /* 0x001b509001007387 */ /* 0x000fe80000100a00 */
[----:B------:R-:W-:Y:S04]  /*3d5b0*/  STL.64 [R1+0x1b68], R150 ;  /* 0x001b689601007387 */ /* 0x000fe80000100a00 */
[----:B------:R-:W-:Y:S04]  /*3d5c0*/  STL.64 [R1+0x1b60], R148 ;  /* 0x001b609401007387 */ /* 0x000fe80000100a00 */
[----:B------:R-:W-:Y:S04]  /*3d5d0*/  STL.64 [R1+0x1b78], R154 ;  /* 0x001b789a01007387 */ /* 0x000fe80000100a00 */
[----:B------:R-:W-:Y:S04]  /*3d5e0*/  STL.64 [R1+0x1b70], R152 ;  /* 0x001b709801007387 */ /* 0x000fe80000100a00 */
[----:B------:R-:W3:Y:S01]  /*3d5f0*/  LDL.LU R65, [R1+0x990] ;  /* 0x0009900001417983 */ /* 0x000ee20000300800 */
[----:B------:R-:W-:-:S02]  /*3d600*/  IMAD.MOV.U32 R240, RZ, RZ, R57 ;  /* 0x000000fffff07224 */ /* 0x000fc400078e0039 */
[----:B------:R-:W-:Y:S02]  /*3d610*/  IMAD.MOV.U32 R241, RZ, RZ, R56 ;  /* 0x000000fffff17224 */ /* 0x000fe400078e0038 */
[----:B------:R-:W-:Y:S02]  /*3d620*/  IMAD.MOV.U32 R242, RZ, RZ, R53 ;  /* 0x000000fffff27224 */ /* 0x000fe400078e0035 */
[----:B------:R-:W-:Y:S01]  /*3d630*/  IMAD.MOV.U32 R243, RZ, RZ, R52 ;  /* 0x000000fffff37224 */ /* 0x000fe200078e0034 */
[----:B------:R-:W-:Y:S01]  /*3d640*/  HMMA.1688.F32.TF32 R156, R156, R6, R224 ;  /* 0x000000069c9c723c */ /* 0x000fe200000810e0 */
[----:B------:R-:W-:Y:S02]  /*3d650*/  IMAD.MOV.U32 R74, RZ, RZ, R21 ;  /* 0x000000ffff4a7224 */ /* 0x000fe400078e0015 */
[----:B------:R-:W-:-:S05]  /*3d660*/  IMAD.MOV.U32 R75, RZ, RZ, R20 ;  /* 0x000000ffff4b7224 */ /* 0x000fca00078e0014 */
[----:B------:R-:W-:Y:S01]  /*3d670*/  HMMA.1688.F32.TF32 R168, R236, R66, R168 ;  /* 0x00000042eca8723c */ /* 0x000fe200000810a8 */
[----:B------:R-:W-:-:S07]  /*3d680*/  IMAD.MOV.U32 R72, RZ, RZ, R25 ;  /* 0x000000ffff487224 */ /* 0x000fce00078e0019 */
[----:B------:R-:W-:Y:S01]  /*3d690*/  HMMA.1688.F32.TF32 R172, R236, R62, R172 ;  /* 0x0000003eecac723c */ /* 0x000fe200000810ac */
[----:B------:R-:W-:-:S07]  /*3d6a0*/  IMAD.MOV.U32 R73, RZ, RZ, R24 ;  /* 0x000000ffff497224 */ /* 0x000fce00078e0018 */
        /* <DEDUP_REMOVED lines=12> */
[----:B------:R-:W-:Y:S01]  /*3d770*/  HMMA.1688.F32.TF32 R224, R236, R10, R240 ;  /* 0x0000000aece0723c */ /* 0x000fe200000810f0 */
[----:B------:R-:W-:Y:S01]  /*3d780*/  IMAD.MOV.U32 R70, RZ, RZ, R29 ;  /* 0x000000ffff467224 */ /* 0x000fe200078e001d */
[----:B------:R-:W-:Y:S01]  /*3d790*/  LDS R241, [R3+0x84000] ;  /* 0x0840000003f17984 */ /* 0x000fe20000000800 */
[----:B------:R-:W-:-:S02]  /*3d7a0*/  IMAD.MOV.U32 R71, RZ, RZ, R28 ;  /* 0x000000ffff477224 */ /* 0x000fc400078e001c */
[----:B------:R-:W-:Y:S01]  /*3d7b0*/  IMAD.MOV.U32 R68, RZ, RZ, R33 ;  /* 0x000000ffff447224 */ /* 0x000fe200078e0021 */
[----:B------:R-:W-:Y:S02]  /*3d7c0*/  LDS R243, [R3+0x84800] ;  /* 0x0848000003f37984 */ /* 0x000fe40000000800 */
[----:B------:R-:W-:Y:S07]  /*3d7d0*/  HMMA.1688.F32.TF32 R236, R236, R6, R248 ;  /* 0x00000006ecec723c */ /* 0x000fee00000810f8 */
        /* <DEDUP_REMOVED lines=17> */
[----:B--2---:R-:W-:Y:S04]  /*3d8f0*/  LDS R240, [R147+0x84000] ;  /* 0x0840000093f07984 */ /* 0x004fe80000000800 */
[----:B------:R-:W-:Y:S04]  /*3d900*/  LDS R242, [R147+0x84800] ;  /* 0x0848000093f27984 */ /* 0x000fe80000000800 */
[----:B------:R-:W-:Y:S04]  /*3d910*/  LDS R228, [R147+0x84080] ;  /* 0x0840800093e47984 */ /* 0x000fe80000000800 */
[----:B------:R-:W-:Y:S04]  /*3d920*/  LDS R230, [R147+0x84880] ;  /* 0x0848800093e67984 */ /* 0x000fe80000000800 */
[----:B---3--:R-:W1:Y:S04]  /*3d930*/  LDSM.16.M88.4 R16, [R65+0x6080] ;  /* 0x006080004110783b */ /* 0x008e680000000200 */
[----:B------:R-:W2:Y:S04]  /*3d940*/  LDSM.16.M88.4 R20, [R65+0x8080] ;  /* 0x008080004114783b */ /* 0x000ea80000000200 */
[----:B------:R-:W3:Y:S04]  /*3d950*/  LDSM.16.M88.4 R24, [R65+0xa080] ;  /* 0x00a080004118783b */ /* 0x000ee80000000200 */
[----:B------:R-:W4:Y:S04]  /*3d960*/  LDSM.16.M88.4 R28, [R65+0xc080] ;  /* 0x00c08000411c783b */ /* 0x000f280000000200 */
[----:B------:R-:W-:Y:S04]  /*3d970*/  LDSM.16.M88.4 R32, [R65+0xe080] ;  /* 0x00e080004120783b */ /* 0x000fe80000000200 */
[----:B------:R-:W-:Y:S04]  /*3d980*/  LDSM.16.M88.4 R36, [R65+0x10080] ;  /* 0x010080004124783b */ /* 0x000fe80000000200 */
[----:B------:R-:W5:Y:S04]  /*3d990*/  LDSM.16.M88.4 R12, [R65+0x4080] ;  /* 0x00408000410c783b */ /* 0x000f680000000200 */
[----:B------:R-:W2:Y:S04]  /*3d9a0*/  LDSM.16.M88.4 R40, [R65+0x12080] ;  /* 0x012080004128783b */ /* 0x000ea80000000200 */
[----:B------:R-:W2:Y:S04]  /*3d9b0*/  LDSM.16.M88.4 R44, [R65+0x14080] ;  /* 0x01408000412c783b */ /* 0x000ea80000000200 */
[----:B------:R-:W3:Y:S04]  /*3d9c0*/  LDSM.16.M88.4 R48, [R65+0x16080] ;  /* 0x016080004130783b */ /* 0x000ee80000000200 */
[----:B------:R-:W3:Y:S04]  /*3d9d0*/  LDSM.16.M88.4 R52, [R65+0x18080] ;  /* 0x018080004134783b */ /* 0x000ee80000000200 */
[----:B------:R-:W4:Y:S04]  /*3d9e0*/  LDSM.16.M88.4 R56, [R65+0x1a080] ;  /* 0x01a080004138783b */ /* 0x000f280000000200 */
[----:B------:R-:W4:Y:S04]  /*3d9f0*/  LDSM.16.M88.4 R60, [R65+0x1c080] ;  /* 0x01c08000413c783b */ /* 0x000f280000000200 */
[----:B------:R-:W-:Y:S04]  /*3da00*/  LDSM.16.M88.4 R4, [R65+0x80] ;  /* 0x000080004104783b */ /* 0x000fe80000000200 */
[----:B------:R-:W-:Y:S04]  /*3da10*/  LDSM.16.M88.4 R8, [R65+0x2080] ;  /* 0x002080004108783b */ /* 0x000fe80000000200 */
[----:B------:R-:W5:Y:S04]  /*3da20*/  LDSM.16.M88.4 R64, [R65+0x1e080] ;  /* 0x01e080004140783b */ /* 0x000f680000000200 */
[----:B-1----:R-:W-:Y:S04]  /*3da30*/  STL [R1+0x198c], R18 ;  /* 0x00198c1201007387 */ /* 0x002fe80000100800 */
[----:B------:R-:W-:Y:S04]  /*3da40*/  STL [R1+0x1988], R19 ;  /* 0x0019881301007387 */ /* 0x000fe80000100800 */
[----:B--2---:R-:W-:Y:S04]  /*3da50*/  STL [R1+0x1990], R22 ;  /* 0x0019901601007387 */ /* 0x004fe80000100800 */
[----:B------:R-:W-:Y:S04]  /*3da60*/  STL [R1+0x1984], R23 ;  /* 0x0019841701007387 */ /* 0x000fe80000100800 */
[----:B---3--:R-:W-:Y:S04]  /*3da70*/  STL [R1+0x1980], R26 ;  /* 0x0019801a01007387 */ /* 0x008fe80000100800 */
[----:B------:R-:W-:Y:S04]  /*3da80*/  STL [R1+0x197c], R27 ;  /* 0x00197c1b01007387 */ /* 0x000fe80000100800 */
[----:B----4-:R-:W-:Y:S04]  /*3da90*/  STL [R1+0x1994], R30 ;  /* 0x0019941e01007387 */ /* 0x010fe80000100800 */
[----:B------:R-:W-:Y:S01]  /*3daa0*/  STL [R1+0x1978], R31 ;  /* 0x0019781f01007387 */ /* 0x000fe20000100800 */
[C---:B-----5:R-:W-:Y:S03]  /*3dab0*/  HMMA.1688.F32.TF32 R76, R240.reuse, R12, R72 ;  /* 0x0000000cf04c723c */ /* 0x060fe60000081048 */
[----:B------:R-:W-:Y:S04]  /*3dac0*/  STL [R1+0x199c], R34 ;  /* 0x00199c2201007387 */ /* 0x000fe80000100800 */
[----:B------:R-:W-:Y:S04]  /*3dad0*/  STL [R1+0x1998], R35 ;  /* 0x0019982301007387 */ /* 0x000fe80000100800 */
[----:B------:R-:W-:Y:S01]  /*3dae0*/  STL [R1+0x19a4], R38 ;  /* 0x0019a42601007387 */ /* 0x000fe20000100800 */
[C---:B------:R-:W-:Y:S03]  /*3daf0*/  HMMA.1688.F32.TF32 R72, R240.reuse, R16, R68 ;  /* 0x00000010f048723c */ /* 0x040fe60000081044 */
[----:B------:R-:W-:Y:S04]  /*3db00*/  STL [R1+0x19a0], R39 ;  /* 0x0019a02701007387 */ /* 0x000fe80000100800 */
[----:B------:R-:W-:Y:S01]  /*3db10*/  STL [R1+0x19ac], R42 ;  /* 0x0019ac2a01007387 */ /* 0x000fe20000100800 */
[C---:B------:R-:W-:Y:S03]  /*3db20*/  HMMA.1688.F32.TF32 R68, R240.reuse, R20, R140 ;  /* 0x00000014f044723c */ /* 0x040fe6000008108c */
        /* <DEDUP_REMOVED lines=10> */
[C---:B------:R-:W-:Y:S03]  /*3dbd0*/  HMMA.1688.F32.TF32 R80, R240.reuse, R24, R244 ;  /* 0x00000018f050723c */ /* 0x040fe600000810f4 */
[----:B------:R-:W-:Y:S04]  /*3dbe0*/  STL [R1+0x1948], R63 ;  /* 0x0019483f01007387 */ /* 0x000fe80000100800 */
[----:B------:R-:W2:Y:S04]  /*3dbf0*/  LDL.LU R84, [R1+0x130] ;  /* 0x0001300001547983 */ /* 0x000ea80000300800 */
[----:B------:R-:W2:Y:S04]  /*3dc00*/  LDL.LU R85, [R1+0x134] ;  /* 0x0001340001557983 */ /* 0x000ea80000300800 */
[----:B------:R-:W2:Y:S04]  /*3dc10*/  LDL.LU R86, [R1+0x138] ;  /* 0x0001380001567983 */ /* 0x000ea80000300800 */
[----:B------:R-:W2:Y:S04]  /*3dc20*/  LDL.LU R87, [R1+0x13c] ;  /* 0x00013c0001577983 */ /* 0x000ea80000300800 */
[----:B------:R-:W-:Y:S04]  /*3dc30*/  STL [R1+0x1954], R66 ;  /* 0x0019544201007387 */ /* 0x000fe80000100800 */
[----:B------:R-:W-:Y:S04]  /*3dc40*/  STL [R1+0x1950], R67 ;  /* 0x0019504301007387 */ /* 0x000fe80000100800 */
[----:B------:R-:W3:Y:S04]  /*3dc50*/  LDL.LU R100, [R1+0x730] ;  /* 0x0007300001647983 */ /* 0x000ee80000300800 */
[----:B------:R-:W3:Y:S04]  /*3dc60*/  LDL.LU R101, [R1+0x734] ;  /* 0x0007340001657983 */ /* 0x000ee80000300800 */
[----:B------:R-:W3:Y:S04]  /*3dc70*/  LDL.LU R102, [R1+0x738] ;  /* 0x0007380001667983 */ /* 0x000ee80000300800 */
[----:B------:R-:W3:Y:S04]  /*3dc80*/  LDL.LU R103, [R1+0x73c] ;  /* 0x00073c0001677983 */ /* 0x000ee80000300800 */
[----:B------:R1:W-:Y:S04]  /*3dc90*/  STL.64 [R1+0x90], R76 ;  /* 0x0000904c01007387 */ /* 0x0003e80000100a00 */
[----:B------:R4:W-:Y:S04]  /*3dca0*/  STL.64 [R1+0x98], R78 ;  /* 0x0000984e01007387 */ /* 0x0009e80000100a00 */
[----:B-1----:R-:W5:Y:S04]  /*3dcb0*/  LDL.LU R76, [R1+0x720] ;  /* 0x00072000014c7983 */ /* 0x002f680000300800 */
[----:B------:R1:W-:Y:S04]  /*3dcc0*/  STL.64 [R1+0xb0], R72 ;  /* 0x0000b04801007387 */ /* 0x0003e80000100a00 */
[----:B------:R1:W-:Y:S04]  /*3dcd0*/  STL.64 [R1+0xb8], R74 ;  /* 0x0000b84a01007387 */ /* 0x0003e80000100a00 */
[----:B------:R1:W-:Y:S04]  /*3dce0*/  STL.64 [R1+0xe0], R68 ;  /* 0x0000e04401007387 */ /* 0x0003e80000100a00 */
[----:B------:R1:W-:Y:S04]  /*3dcf0*/  STL.64 [R1+0xe8], R70 ;  /* 0x0000e84601007387 */ /* 0x0003e80000100a00 */
[----:B------:R-:W5:Y:S04]  /*3dd00*/  LDL.LU R77, [R1+0x724] ;  /* 0x00072400014d7983 */ /* 0x000f680000300800 */
[----:B----4-:R-:W5:Y:S04]  /*3dd10*/  LDL.LU R78, [R1+0x728] ;  /* 0x00072800014e7983 */ /* 0x010f680000300800 */
[----:B------:R-:W5:Y:S04]  /*3dd20*/  LDL.LU R79, [R1+0x72c] ;  /* 0x00072c00014f7983 */ /* 0x000f680000300800 */
[----:B-1----:R-:W4:Y:S04]  /*3dd30*/  LDL.LU R72, [R1+0x710] ;  /* 0x0007100001487983 */ /* 0x002f280000300800 */
[----:B------:R-:W4:Y:S04]  /*3dd40*/  LDL.LU R73, [R1+0x714] ;  /* 0x0007140001497983 */ /* 0x000f280000300800 */
[----:B------:R-:W4:Y:S04]  /*3dd50*/  LDL.LU R74, [R1+0x718] ;  /* 0x00071800014a7983 */ /* 0x000f280000300800 */
[----:B------:R-:W4:Y:S04]  /*3dd60*/  LDL.LU R75, [R1+0x71c] ;  /* 0x00071c00014b7983 */ /* 0x000f280000300800 */
[----:B------:R-:W4:Y:S04]  /*3dd70*/  LDL.LU R68, [R1+0x700] ;  /* 0x0007000001447983 */ /* 0x000f280000300800 */
[----:B------:R-:W-:Y:S04]  /*3dd80*/  STL.64 [R1+0x120], R80 ;  /* 0x0001205001007387 */ /* 0x000fe80000100a00 */
[----:B------:R2:W-:Y:S04]  /*3dd90*/  STL.64 [R1+0x128], R82 ;  /* 0x0001285201007387 */ /* 0x0005e80000100a00 */
        /* <DEDUP_REMOVED lines=11> */
[C---:B--2---:R-:W-:Y:S11]  /*3de50*/  HMMA.1688.F32.TF32 R80, R240.reuse, R28, R84 ;  /* 0x0000001cf050723c */ /* 0x044ff60000081054 */
[----:B------:R-:W-:Y:S11]  /*3de60*/  @!UPT UIADD3 URZ, URZ, URZ, URZ ;  /* 0x0000003f3f3ff290 */ /* 0x000ff6000fffe03f */
[----:B------:R-:W-:Y:S01]  /*3de70*/  @!UPT UIADD3 URZ, URZ, URZ, URZ ;  /* 0x0000003f3f3ff290 */ /* 0x000fe2000fffe03f */
[----:B------:R3:W-:Y:S01]  /*3de80*/  STL.64 [R1+0x130], R80 ;  /* 0x0001305001007387 */ /* 0x0007e20000100a00 */
[----:B------:R-:W-:Y:S02]  /*3de90*/  IMAD.MOV.U32 R58, RZ, RZ, R82 ;  /* 0x000000ffff3a7224 */ /* 0x000fe400078e0052 */
[----:B------:R-:W-:Y:S02]  /*3dea0*/  IMAD.MOV.U32 R59, RZ, RZ, R83 ;  /* 0x000000ffff3b7224 */ /* 0x000fe400078e0053 */
[C---:B---3--:R-:W-:Y:S03]  /*3deb0*/  HMMA.1688.F32.TF32 R80, R240.reuse, R32, R100 ;  /* 0x00000020f050723c */ /* 0x048fe60000081064 */
[----:B------:R-:W-:Y:S04]  /*3dec0*/  STL [R1+0x19d4], R59 ;  /* 0x0019d43b01007387 */ /* 0x000fe80000100800 */
[----:B------:R-:W-:Y:S01]  /*3ded0*/  STL [R1+0x19d0], R58 ;  /* 0x0019d03a01007387 */ /* 0x000fe20000100800 */
[C---:B----4-:R-:W-:Y:S11]  /*3dee0*/  HMMA.1688.F32.TF32 R68, R240.reuse, R44, R68 ;  /* 0x0000002cf044723c */ /* 0x050ff60000081044 */
[----:B------:R-:W-:Y:S11]  /*3def0*/  @!UPT UIADD3 URZ, URZ, URZ, URZ ;  /* 0x0000003f3f3ff290 */ /* 0x000ff6000fffe03f */
[----:B------:R-:W-:Y:S02]  /*3df00*/  @!UPT UIADD3 URZ, URZ, URZ, URZ ;  /* 0x0000003f3f3ff290 */ /* 0x000fe4000fffe03f */
[----:B------:R-:W-:Y:S02]  /*3df10*/  IMAD.MOV.U32 R38, RZ, RZ, R68 ;  /* 0x000000ffff267224 */ /* 0x000fe400078e0044 */
[----:B------:R-:W-:Y:S02]  /*3df20*/  IMAD.MOV.U32 R39, RZ, RZ, R69 ;  /* 0x000000ffff277224 */ /* 0x000fe400078e0045 */
[----:B------:R-:W-:Y:S02]  /*3df30*/  IMAD.MOV.U32 R34, RZ, RZ, R70 ;  /* 0x000000ffff227224 */ /* 0x000fe400078e0046 */
[----:B------:R-:W-:Y:S02]  /*3df40*/  IMAD.MOV.U32 R35, RZ, RZ, R71 ;  /* 0x000000ffff237224 */ /* 0x000fe400078e0047 */
[C---:B-----5:R-:W-:Y:S08]  /*3df50*/  HMMA.1688.F32.TF32 R68, R240.reuse, R48, R140 ;  /* 0x00000030f044723c */ /* 0x060ff0000008108c */
[----:B------:R-:W-:Y:S01]  /*3df60*/  HMMA.1688.F32.TF32 R76, R240, R36, R76 ;  /* 0x00000024f04c723c */ /* 0x000fe2000008104c */
[----:B------:R-:W-:-:S02]  /*3df70*/  IMAD.MOV.U32 R51, RZ, RZ, R83 ;  /* 0x000000ffff337224 */ /* 0x000fc400078e0053 */
[----:B------:R-:W-:Y:S02]  /*3df80*/  IMAD.MOV.U32 R50, RZ, RZ, R82 ;  /* 0x000000ffff327224 */ /* 0x000fe400078e0052 */
[----:B------:R-:W-:-:S11]  /*3df90*/  IMAD.MOV.U32 R55, RZ, RZ, R81 ;  /* 0x000000ffff377224 */ /* 0x000fd600078e0051 */
[----:B------:R-:W-:Y:S02]  /*3dfa0*/  IMAD.MOV.U32 R30, RZ, RZ, R68 ;  /* 0x000000ffff1e7224 */ /* 0x000fe400078e0044 */
[----:B------:R-:W-:Y:S02]  /*3dfb0*/  IMAD.MOV.U32 R22, RZ, RZ, R69 ;  /* 0x000000ffff167224 */ /* 0x000fe400078e0045 */
[----:B------:R-:W-:Y:S02]  /*3dfc0*/  IMAD.MOV.U32 R18, RZ, RZ, R70 ;  /* 0x000000ffff127224 */ /* 0x000fe400078e0046 */
[----:B------:R-:W-:Y:S02]  /*3dfd0*/  IMAD.MOV.U32 R19, RZ, RZ, R71 ;  /* 0x000000ffff137224 */ /* 0x000fe400078e0047 */
[----:B------:R-:W-:Y:S01]  /*3dfe0*/  HMMA.1688.F32.TF32 R68, R240, R52, R244 ;  /* 0x00000034f044723c */ /* 0x000fe200000810f4 */
[----:B------:R-:W-:Y:S01]  /*3dff0*/  IMAD.MOV.U32 R54, RZ, RZ, R80 ;  /* 0x000000ffff367224 */ /* 0x000fe200078e0050 */
[----:B------:R1:W-:Y:S04]  /*3e000*/  STL [R1+0x19e4], R51 ;  /* 0x0019e43301007387 */ /* 0x0003e80000100800 */
[----:B------:R2:W-:Y:S04]  /*3e010*/  STL [R1+0x19e0], R50 ;  /* 0x0019e03201007387 */ /* 0x0005e80000100800 */
[----:B------:R3:W-:Y:S04]  /*3e020*/  STL [R1+0x19dc], R55 ;  /* 0x0019dc3701007387 */ /* 0x0007e80000100800 */
[----:B------:R4:W-:Y:S04]  /*3e030*/  STL [R1+0x19d8], R54 ;  /* 0x0019d83601007387 */ /* 0x0009e80000100800 */
[----:B------:R2:W-:Y:S04]  /*3e040*/  STL.64 [R1+0x3a0], R76 ;  /* 0x0003a04c01007387 */ /* 0x0005e80000100a00 */
[----:B------:R-:W5:Y:S04]  /*3e050*/  LDL.LU R244, [R1+0x5d0] ;  /* 0x0005d00001f47983 */ /* 0x000f680000300800 */
[----:B------:R-:W5:Y:S04]  /*3e060*/  LDL.LU R245, [R1+0x5d4] ;  /* 0x0005d40001f57983 */ /* 0x000f680000300800 */
[----:B------:R-:W5:Y:S04]  /*3e070*/  LDL.LU R246, [R1+0x5d8] ;  /* 0x0005d80001f67983 */ /* 0x000f680000300800 */
[----:B------:R-:W5:Y:S01]  /*3e080*/  LDL.LU R247, [R1+0x5dc] ;  /* 0x0005dc0001f77983 */ /* 0x000f620000300800 */
[----:B-1----:R-:W-:-:S03]  /*3e090*/  IMAD.MOV.U32 R51, RZ, RZ, R68 ;  /* 0x000000ffff337224 */ /* 0x002fc600078e0044 */
[----:B------:R-:W5:Y:S01]  /*3e0a0*/  LDL.LU R140, [R1+0x5e0] ;  /* 0x0005e000018c7983 */ /* 0x000f620000300800 */
[----:B--2---:R-:W-:-:S03]  /*3e0b0*/  IMAD.MOV.U32 R50, RZ, RZ, R69 ;  /* 0x000000ffff327224 */ /* 0x004fc600078e0045 */
[----:B------:R-:W2:Y:S01]  /*3e0c0*/  LDL.LU R141, [R1+0x5e4] ;  /* 0x0005e400018d7983 */ /* 0x000ea20000300800 */
[----:B---3--:R-:W-:-:S03]  /*3e0d0*/  IMAD.MOV.U32 R55, RZ, RZ, R70 ;  /* 0x000000ffff377224 */ /* 0x008fc600078e0046 */
[----:B------:R-:W2:Y:S01]  /*3e0e0*/  LDL.LU R142, [R1+0x5e8] ;  /* 0x0005e800018e7983 */ /* 0x000ea20000300800 */
[----:B----4-:R-:W-:-:S03]  /*3e0f0*/  IMAD.MOV.U32 R54, RZ, RZ, R71 ;  /* 0x000000ffff367224 */ /* 0x010fc600078e0047 */
[----:B------:R-:W2:Y:S04]  /*3e100*/  LDL.LU R143, [R1+0x5ec] ;  /* 0x0005ec00018f7983 */ /* 0x000ea80000300800 */
[----:B------:R-:W3:Y:S04]  /*3e110*/  LDL.LU R68, [R1+0x5f0] ;  /* 0x0005f00001447983 */ /* 0x000ee80000300800 */
[----:B------:R-:W3:Y:S01]  /*3e120*/  LDL.LU R69, [R1+0x5f4] ;  /* 0x0005f40001457983 */ /* 0x000ee20000300800 */
[----:B------:R-:W-:-:S03]  /*3e130*/  IMAD.MOV.U32 R59, RZ, RZ, R78 ;  /* 0x000000ffff3b7224 */ /* 0x000fc600078e004e */
[----:B------:R-:W3:Y:S01]  /*3e140*/  LDL.LU R70, [R1+0x5f8] ;  /* 0x0005f80001467983 */ /* 0x000ee20000300800 */
[----:B------:R-:W-:-:S03]  /*3e150*/  IMAD.MOV.U32 R58, RZ, RZ, R79 ;  /* 0x000000ffff3a7224 */ /* 0x000fc600078e004f */
[----:B------:R-:W3:Y:S04]  /*3e160*/  LDL.LU R71, [R1+0x5fc] ;  /* 0x0005fc0001477983 */ /* 0x000ee80000300800 */
[----:B------:R-:W4:Y:S04]  /*3e170*/  LDL.LU R76, [R1+0x610] ;  /* 0x00061000014c7983 */ /* 0x000f280000300800 */
[----:B------:R-:W4:Y:S04]  /*3e180*/  LDL.LU R77, [R1+0x614] ;  /* 0x00061400014d7983 */ /* 0x000f280000300800 */
[----:B------:R-:W4:Y:S04]  /*3e190*/  LDL.LU R78, [R1+0x618] ;  /* 0x00061800014e7983 */ /* 0x000f280000300800 */
[----:B------:R-:W4:Y:S04]  /*3e1a0*/  LDL.LU R79, [R1+0x61c] ;  /* 0x00061c00014f7983 */ /* 0x000f280000300800 */
        /* <DEDUP_REMOVED lines=44> */
[----:B------:R-:W-:Y:S03]  /*3e470*/  HMMA.1688.F32.TF32 R72, R240, R40, R72 ;  /* 0x00000028f048723c */ /* 0x000fe60000081048 */
[----:B------:R-:W5:Y:S04]  /*3e480*/  LDL.LU R92, [R1+0x640] ;  /* 0x00064000015c7983 */ /* 0x000f680000300800 */
[----:B------:R-:W5:Y:S04]  /*3e490*/  LDL.LU R93, [R1+0x644] ;  /* 0x00064400015d7983 */ /* 0x000f680000300800 */
[----:B------:R-:W5:Y:S04]  /*3e4a0*/  LDL.LU R94, [R1+0x648] ;  /* 0x00064800015e7983 */ /* 0x000f680000300800 */
[----:B------:R-:W5:Y:S09]  /*3e4b0*/  LDL.LU R95, [R1+0x64c] ;  /* 0x00064c00015f7983 */ /* 0x000f720000300800 */
[----:B------:R-:W-:-:S02]  /*3e4c0*/  IMAD.MOV.U32 R46, RZ, RZ, R72 ;  /* 0x000000ffff2e7224 */ /* 0x000fc400078e0048 */
[----:B------:R-:W-:Y:S01]  /*3e4d0*/  IMAD.MOV.U32 R47, RZ, RZ, R73 ;  /* 0x000000ffff2f7224 */ /* 0x000fe200078e0049 */
[----:B------:R-:W5:Y:S01]  /*3e4e0*/  LDL.LU R72, [R1+0x600] ;  /* 0x0006000001487983 */ /* 0x000f620000300800 */
[----:B------:R-:W-:Y:S02]  /*3e4f0*/  IMAD.MOV.U32 R42, RZ, RZ, R74 ;  /* 0x000000ffff2a7224 */ /* 0x000fe400078e004a */
[----:B------:R-:W-:Y:S01]  /*3e500*/  IMAD.MOV.U32 R43, RZ, RZ, R75 ;  /* 0x000000ffff2b7224 */ /* 0x000fe200078e004b */
[----:B------:R-:W5:Y:S04]  /*3e510*/  LDL.LU R73, [R1+0x604] ;  /* 0x0006040001497983 */ /* 0x000f680000300800 */
[----:B------:R-:W5:Y:S04]  /*3e520*/  LDL.LU R74, [R1+0x608] ;  /* 0x00060800014a7983 */ /* 0x000f680000300800 */
[----:B------:R-:W5:Y:S01]  /*3e530*/  LDL.LU R75, [R1+0x60c] ;  /* 0x00060c00014b7983 */ /* 0x000f620000300800 */
[C---:B--2---:R-:W-:Y:S08]  /*3e540*/  HMMA.1688.F32.TF32 R116, R240.reuse, R60, R116 ;  /* 0x0000003cf074723c */ /* 0x044ff00000081074 */
[----:B---3--:R-:W-:Y:S08]  /*3e550*/  HMMA.1688.F32.TF32 R112, R240, R64, R112 ;  /* 0x00000040f070723c */ /* 0x008ff00000081070 */
[----:B----4-:R-:W-:Y:S07]  /*3e560*/  HMMA.1688.F32.TF32 R108, R228, R4, R108 ;  /* 0x00000004e46c723c */ /* 0x010fee000008106c */
[----:B------:R-:W-:Y:S04]  /*3e570*/  STL.64 [R1+0x430], R116 ;  /* 0x0004307401007387 */ /* 0x000fe80000100a00 */
[----:B------:R-:W-:Y:S04]  /*3e580*/  STL.64 [R1+0x438], R118 ;  /* 0x0004387601007387 */ /* 0x000fe80000100a00 */
[----:B------:R-:W-:Y:S04]  /*3e590*/  STL.64 [R1+0x420], R112 ;  /* 0x0004207001007387 */ /* 0x000fe80000100a00 */
[----:B------:R-:W-:Y:S04]  /*3e5a0*/  STL.64 [R1+0x428], R114 ;  /* 0x0004287201007387 */ /* 0x000fe80000100a00 */
[----:B------:R5:W-:Y:S01]  /*3e5b0*/  STL [R1+0x44c], R111 ;  /* 0x00044c6f01007387 */ /* 0x000be20000100800 */
[----:B------:R-:W-:-:S02]  /*3e5c0*/  IMAD.MOV.U32 R67, RZ, RZ, R108 ;  /* 0x000000ffff437224 */ /* 0x000fc400078e006c */
[----:B------:R-:W-:Y:S02]  /*3e5d0*/  IMAD.MOV.U32 R62, RZ, RZ, R109 ;  /* 0x000000ffff3e7224 */ /* 0x000fe400078e006d */
[----:B------:R-:W-:Y:S02]  /*3e5e0*/  IMAD.MOV.U32 R63, RZ, RZ, R110 ;  /* 0x000000ffff3f7224 */ /* 0x000fe400078e006e */
[C---:B-----5:R-:W-:Y:S03]  /*3e5f0*/  HMMA.1688.F32.TF32 R108, R228.reuse, R8, R164 ;  /* 0x00000008e46c723c */ /* 0x060fe600000810a4 */
[----:B------:R-:W-:Y:S04]  /*3e600*/  STL [R1+0x1960], R63 ;  /* 0x0019603f01007387 */ /* 0x000fe80000100800 */
[----:B------:R-:W-:Y:S04]  /*3e610*/  STL [R1+0x195c], R67 ;  /* 0x00195c4301007387 */ /* 0x000fe80000100800 */
[----:B------:R-:W-:Y:S01]  /*3e620*/  STL [R1+0x1958], R62 ;  /* 0x0019583e01007387 */ /* 0x000fe20000100800 */
[C---:B------:R-:W-:Y:S08]  /*3e630*/  HMMA.1688.F32.TF32 R96, R228.reuse, R20, R96 ;  /* 0x00000014e460723c */ /* 0x040ff00000081060 */
[----:B------:R-:W-:Y:S03]  /*3e640*/  HMMA.1688.F32.TF32 R104, R228, R16, R104 ;  /* 0x00000010e468723c */ /* 0x000fe60000081068 */
[----:B------:R-:W-:Y:S01]  /*3e650*/  STL.64 [R1+0x450], R108 ;  /* 0x0004506c01007387 */ /* 0x000fe20000100a00 */
[----:B------:R-:W-:-:S03]  /*3e660*/  IMAD.MOV.U32 R66, RZ, RZ, R111 ;  /* 0x000000ffff427224 */ /* 0x000fc600078e006f */
[----:B------:R1:W-:Y:S01]  /*3e670*/  STL [R1+0x458], R110 ;  /* 0x0004586e01007387 */ /* 0x0003e20000100800 */
[C---:B------:R-:W-:Y:S08]  /*3e680*/  HMMA.1688.F32.TF32 R80, R228.reuse, R24, R80 ;  /* 0x00000018e450723c */ /* 0x040ff00000081050 */
[C---:B-1----:R-:W-:Y:S01]  /*3e690*/  HMMA.1688.F32.TF32 R108, R228.reuse, R12, R160 ;  /* 0x0000000ce46c723c */ /* 0x042fe200000810a0 */
[----:B------:R-:W-:Y:S11]  /*3e6a0*/  STL [R1+0x1964], R66 ;  /* 0x0019644201007387 */ /* 0x000ff60000100800 */
[----:B------:R-:W-:Y:S11]  /*3e6b0*/  @!UPT UIADD3 URZ, URZ, URZ, URZ ;  /* 0x0000003f3f3ff290 */ /* 0x000ff6000fffe03f */
[----:B------:R-:W-:Y:S04]  /*3e6c0*/  STL.64 [R1+0x680], R108 ;  /* 0x0006806c01007387 */ /* 0x000fe80000100a00 */
[----:B------:R-:W-:Y:S04]  /*3e6d0*/  STL.64 [R1+0x688], R110 ;  /* 0x0006886e01007387 */ /* 0x000fe80000100a00 */
        /* <DEDUP_REMOVED lines=8> */
[C---:B---3--:R-:W-:Y:S08]  /*3e760*/  HMMA.1688.F32.TF32 R80, R228.reuse, R32, R84 ;  /* 0x00000020e450723c */ /* 0x048ff00000081054 */
[C---:B------:R-:W-:Y:S07]  /*3e770*/  HMMA.1688.F32.TF32 R92, R228.reuse, R36, R100 ;  /* 0x00000024e45c723c */ /* 0x040fee0000081064 */
[----:B------:R-:W-:Y:S01]  /*3e780*/  STL.64 [R1+0x560], R96 ;  /* 0x0005606001007387 */ /* 0x000fe20000100a00 */
[C---:B------:R-:W-:Y:S03]  /*3e790*/  HMMA.1688.F32.TF32 R84, R228.reuse, R40, R76 ;  /* 0x00000028e454723c */ /* 0x040fe6000008104c */
[----:B------:R-:W-:Y:S04]  /*3e7a0*/  STL.64 [R1+0x568], R98 ;  /* 0x0005686201007387 */ /* 0x000fe80000100a00 */
[----:B------:R-:W-:Y:S01]  /*3e7b0*/  STL.64 [R1+0x550], R80 ;  /* 0x0005505001007387 */ /* 0x000fe20000100a00 */
[C---:B------:R-:W-:Y:S03]  /*3e7c0*/  HMMA.1688.F32.TF32 R76, R228.reuse, R48, R68 ;  /* 0x00000030e44c723c */ /* 0x040fe60000081044 */
[----:B------:R1:W-:Y:S05]  /*3e7d0*/  STL.64 [R1+0x558], R82 ;  /* 0x0005585201007387 */ /* 0x0003ea0000100a00 */
[C---:B------:R-:W-:Y:S08]  /*3e7e0*/  HMMA.1688.F32.TF32 R68, R228.reuse, R56, R244 ;  /* 0x00000038e444723c */ /* 0x040ff000000810f4 */
[C---:B-1----:R-:W-:Y:S08]  /*3e7f0*/  HMMA.1688.F32.TF32 R80, R228.reuse, R44, R72 ;  /* 0x0000002ce450723c */ /* 0x042ff00000081048 */
        /* <DEDUP_REMOVED lines=9> */
[----:B------:R-:W3:Y:S04]  /*3e890*/  LDL.LU R140, [R1+0x2e0] ;  /* 0x0002e000018c7983 */ /* 0x000ee80000300800 */
[----:B------:R-:W-:Y:S04]  /*3e8a0*/  STL.64 [R1+0x500], R72 ;  /* 0x0005004801007387 */ /* 0x000fe80000100a00 */
[----:B------:R-:W-:Y:S04]  /*3e8b0*/  STL.64 [R1+0x508], R74 ;  /* 0x0005084a01007387 */ /* 0x000fe80000100a00 */
[----:B------:R1:W-:Y:S04]  /*3e8c0*/  STL.64 [R1+0x4f0], R68 ;  /* 0x0004f04401007387 */ /* 0x0003e80000100a00 */
[----:B------:R4:W-:Y:S04]  /*3e8d0*/  STL.64 [R1+0x4f8], R70 ;  /* 0x0004f84601007387 */ /* 0x0009e80000100a00 */
[----:B------:R-:W3:Y:S04]  /*3e8e0*/  LDL.LU R141, [R1+0x2e4] ;  /* 0x0002e400018d7983 */ /* 0x000ee80000300800 */
[----:B------:R-:W3:Y:S04]  /*3e8f0*/  LDL.LU R142, [R1+0x2e8] ;  /* 0x0002e800018e7983 */ /* 0x000ee80000300800 */
[----:B------:R-:W3:Y:S04]  /*3e900*/  LDL.LU R143, [R1+0x2ec] ;  /* 0x0002ec00018f7983 */ /* 0x000ee80000300800 */
[----:B-1----:R-:W5:Y:S04]  /*3e910*/  LDL.LU R68, [R1+0x2f0] ;  /* 0x0002f00001447983 */ /* 0x002f680000300800 */
[----:B------:R-:W5:Y:S04]  /*3e920*/  LDL.LU R69, [R1+0x2f4] ;  /* 0x0002f40001457983 */ /* 0x000f680000300800 */
[----:B----4-:R-:W5:Y:S04]  /*3e930*/  LDL.LU R70, [R1+0x2f8] ;  /* 0x0002f80001467983 */ /* 0x010f680000300800 */
[----:B------:R-:W5:Y:S04]  /*3e940*/  LDL.LU R71, [R1+0x2fc] ;  /* 0x0002fc0001477983 */ /* 0x000f680000300800 */
        /* <DEDUP_REMOVED lines=51> */
[----:B------:R-:W4:Y:S01]  /*3ec80*/  LDL.LU R155, [R1+0x5cc] ;  /* 0x0005cc00019b7983 */ /* 0x000f220000300800 */
[----:B------:R-:W-:Y:S03]  /*3ec90*/  HMMA.1688.F32.TF32 R120, R240, R56, R120 ;  /* 0x00000038f078723c */ /* 0x000fe60000081078 */
        /* <DEDUP_REMOVED lines=8> */
[----:B------:R-:W-:-:S02]  /*3ed20*/  IMAD.MOV.U32 R23, RZ, RZ, R120 ;  /* 0x000000ffff177224 */ /* 0x000fc400078e0078 */
        /* <DEDUP_REMOVED lines=27> */
[C---:B------:R-:W-:Y:S08]  /*3eee0*/  HMMA.1688.F32.TF32 R232, R240.reuse, R4, R232 ;  /* 0x00000004f0e8723c */ /* 0x040ff000000810e8 */
[----:B------:R-:W-:Y:S01]  /*3eef0*/  HMMA.1688.F32.TF32 R248, R240, R8, R248 ;  /* 0x00000008f0f8723c */ /* 0x000fe200000810f8 */
[----:B------:R-:W-:Y:S04]  /*3ef00*/  LDS R240, [R147+0x84100] ;  /* 0x0841000093f07984 */ /* 0x000fe80000000800 */
[----:B------:R-:W-:Y:S04]  /*3ef10*/  LDS R242, [R147+0x84900] ;  /* 0x0849000093f27984 */ /* 0x000fe80000000800 */
[----:B------:R-:W-:Y:S04]  /*3ef20*/  LDS R241, [R3+0x84100] ;  /* 0x0841000003f17984 */ /* 0x000fe80000000800 */
[----:B------:R-:W2:Y:S02]  /*3ef30*/  LDS R243, [R3+0x84900] ;  /* 0x0849000003f37984 */ /* 0x000ea40000000800 */
[C---:B--2---:R-:W-:Y:S08]  /*3ef40*/  HMMA.1688.F32.TF32 R104, R240.reuse, R44, R104 ;  /* 0x0000002cf068723c */ /* 0x044ff00000081068 */
[C---:B------:R-:W-:Y:S08]  /*3ef50*/  HMMA.1688.F32.TF32 R96, R240.reuse, R48, R96 ;  /* 0x00000030f060723c */ /* 0x040ff00000081060 */
[----:B------:R-:W-:Y:S08]  /*3ef60*/  HMMA.1688.F32.TF32 R92, R240, R56, R92 ;  /* 0x00000038f05c723c */ /* 0x000ff0000008105c */
[C---:B---3--:R-:W-:Y:S08]  /*3ef70*/  HMMA.1688.F32.TF32 R148, R228.reuse, R64, R148 ;  /* 0x00000040e494723c */ /* 0x048ff00000081094 */
[----:B----4-:R-:W-:Y:S01]  /*3ef80*/  HMMA.1688.F32.TF32 R152, R228, R60, R152 ;  /* 0x0000003ce498723c */ /* 0x010fe20000081098 */
[----:B------:R-:W-:Y:S04]  /*3ef90*/  LDS R228, [R147+0x84180] ;  /* 0x0841800093e47984 */ /* 0x000fe80000000800 */
[----:B------:R5:W-:Y:S04]  /*3efa0*/  LDS R230, [R147+0x84980] ;  /* 0x0849800093e67984 */ /* 0x000be80000000800 */
[----:B------:R-:W-:Y:S04]  /*3efb0*/  LDS R229, [R3+0x84180] ;  /* 0x0841800003e57984 */ /* 0x000fe80000000800 */
[----:B------:R-:W1:Y:S10]  /*3efc0*/  LDS R231, [R3+0x84980] ;  /* 0x0849800003e77984 */ /* 0x000e740000000800 */
[----:B------:R-:W-:Y:S04]  /*3efd0*/  STL.64 [R1+0x4e0], R152 ;  /* 0x0004e09801007387 */ /* 0x000fe80000100a00 */
[----:B------:R2:W-:Y:S01]  /*3efe0*/  STL.64 [R1+0x4e8], R154 ;  /* 0x0004e89a01007387 */ /* 0x0005e20000100a00 */
[C---:B-----5:R-:W-:Y:S03]  /*3eff0*/  HMMA.1688.F32.TF32 R144, R240.reuse, R8, R132 ;  /* 0x00000008f090723c */ /* 0x060fe60000081084 */
[----:B--2---:R-:W2:Y:S04]  /*3f000*/  LDL.LU.64 R154, [R1+0x1b78] ;  /* 0x001b7800019a7983 */ /* 0x004ea80000300a00 */
[----:B------:R-:W2:Y:S04]  /*3f010*/  LDL.LU.64 R152, [R1+0x1b70] ;  /* 0x001b700001987983 */ /* 0x000ea80000300a00 */
[----:B------:R-:W-:Y:S04]  /*3f020*/  STL.64 [R1+0x4c0], R148 ;  /* 0x0004c09401007387 */ /* 0x000fe80000100a00 */
[----:B------:R3:W-:Y:S01]  /*3f030*/  STL.64 [R1+0x4c8], R150 ;  /* 0x0004c89601007387 */ /* 0x0007e20000100a00 */
[C---:B------:R-:W-:Y:S08]  /*3f040*/  HMMA.1688.F32.TF32 R132, R240.reuse, R16, R124 ;  /* 0x00000010f084723c */ /* 0x040ff0000008107c */
[C---:B---3--:R-:W-:Y:S08]  /*3f050*/  HMMA.1688.F32.TF32 R148, R240.reuse, R4, R136 ;  /* 0x00000004f094723c */ /* 0x048ff00000081088 */
        /* <DEDUP_REMOVED lines=29> */
[----:B------:R-:W-:Y:S03]  /*3f230*/  HMMA.1688.F32.TF32 R84, R240, R60, R84 ;  /* 0x0000003cf054723c */ /* 0x000fe60000081054 */
[----:B------:R-:W-:Y:S04]  /*3f240*/  STL.64 [R1+0x4b8], R106 ;  /* 0x0004b86a01007387 */ /* 0x000fe80000100a00 */
[----:B------:R-:W-:Y:S04]  /*3f250*/  STL.64 [R1+0x4a0], R96 ;  /* 0x0004a06001007387 */ /* 0x000fe80000100a00 */
[----:B------:R-:W-:Y:S04]  /*3f260*/  STL.64 [R1+0x4a8], R98 ;  /* 0x0004a86201007387 */ /* 0x000fe80000100a00 */
[----:B------:R-:W-:Y:S01]  /*3f270*/  STL.64 [R1+0x460], R80 ;  /* 0x0004605001007387 */ /* 0x000fe20000100a00 */
[C---:B-1----:R-:W-:Y:S03]  /*3f280*/  HMMA.1688.F32.TF32 R76, R228.reuse, R4, R76 ;  /* 0x00000004e44c723c */ /* 0x042fe6000008104c */
[----:B------:R1:W-:Y:S05]  /*3f290*/  STL.64 [R1+0x468], R82 ;  /* 0x0004685201007387 */ /* 0x0003ea0000100a00 */
[----:B------:R-:W-:Y:S08]  /*3f2a0*/  HMMA.1688.F32.TF32 R72, R228, R8, R72 ;  /* 0x00000008e448723c */ /* 0x000ff00000081048 */
[----:B-1----:R-:W-:Y:S01]  /*3f2b0*/  HMMA.1688.F32.TF32 R80, R240, R64, R100 ;  /* 0x00000040f050723c */ /* 0x002fe20000081064 */
[----:B------:R-:W-:Y:S04]  /*3f2c0*/  STL.64 [R1+0x470], R92 ;  /* 0x0004705c01007387 */ /* 0x000fe80000100a00 */
[----:B------:R-:W-:Y:S04]  /*3f2d0*/  STL.64 [R1+0x478], R94 ;  /* 0x0004785e01007387 */ /* 0x000fe80000100a00 */
[----:B------:R-:W-:Y:S01]  /*3f2e0*/  STL.64 [R1+0x490], R84 ;  /* 0x0004905401007387 */ /* 0x000fe20000100a00 */
[C---:B------:R-:W-:Y:S03]  /*3f2f0*/  HMMA.1688.F32.TF32 R68, R228.reuse, R12, R68 ;  /* 0x0000000ce444723c */ /* 0x040fe60000081044 */
[----:B------:R-:W-:Y:S04]  /*3f300*/  STL.64 [R1+0x498], R86 ;  /* 0x0004985601007387 */ /* 0x000fe80000100a00 */
[----:B------:R-:W-:Y:S04]  /*3f310*/  LDS R240, [R91+0x84000] ;  /* 0x084000005bf07984 */ /* 0x000fe80000000800 */
[----:B------:R-:W-:Y:S04]  /*3f320*/  LDS R242, [R91+0x84800] ;  /* 0x084800005bf27984 */ /* 0x000fe80000000800 */
[----:B------:R-:W-:Y:S04]  /*3f330*/  STL.64 [R1+0x480], R80 ;  /* 0x0004805001007387 */ /* 0x000fe80000100a00 */
[----:B------:R-:W-:Y:S04]  /*3f340*/  STL.64 [R1+0x488], R82 ;  /* 0x0004885201007387 */ /* 0x000fe80000100a00 */
[----:B------:R-:W-:Y:S04]  /*3f350*/  STL.64 [R1+0x780], R76 ;  /* 0x0007804c01007387 */ /* 0x000fe80000100a00 */
[----:B------:R1:W-:Y:S04]  /*3f360*/  STL.64 [R1+0x788], R78 ;  /* 0x0007884e01007387 */ /* 0x0003e80000100a00 */
[----:B------:R-:W-:Y:S04]  /*3f370*/  STL.64 [R1+0x6a0], R72 ;  /* 0x0006a04801007387 */ /* 0x000fe80000100a00 */
[----:B------:R3:W-:Y:S01]  /*3f380*/  STL.64 [R1+0x6a8], R74 ;  /* 0x0006a84a01007387 */ /* 0x0007e20000100a00 */
[C---:B-1----:R-:W-:Y:S03]  /*3f390*/  HMMA.1688.F32.TF32 R76, R228.reuse, R16, R140 ;  /* 0x00000010e44c723c */ /* 0x042fe6000008108c */
[----:B------:R-:W-:Y:S04]  /*3f3a0*/  LDS R241, [R0+0x84000] ;  /* 0x0840000000f17984 */ /* 0x000fe80000000800 */
[----:B------:R-:W1:Y:S01]  /*3f3b0*/  LDS R243, [R0+0x84800] ;  /* 0x0848000000f37984 */ /* 0x000e620000000800 */
[----:B---3--:R-:W-:Y:S03]  /*3f3c0*/  HMMA.1688.F32.TF32 R72, R228, R20, R244 ;  /* 0x00000014e448723c */ /* 0x008fe600000810f4 */
[----:B------:R3:W-:Y:S04]  /*3f3d0*/  STL.64 [R1+0x6c0], R68 ;  /* 0x0006c04401007387 */ /* 0x0007e80000100a00 */
[----:B------:R4:W-:Y:S04]  /*3f3e0*/  STL.64 [R1+0x6c8], R70 ;  /* 0x0006c84601007387 */ /* 0x0009e80000100a00 */
[----:B---3--:R-:W3:Y:S04]  /*3f3f0*/  LDL.LU R68, [R1+0xd0] ;  /* 0x0000d00001447983 */ /* 0x008ee80000300800 */
[----:B------:R-:W-:Y:S04]  /*3f400*/  STL.64 [R1+0x6e0], R76 ;  /* 0x0006e04c01007387 */ /* 0x000fe80000100a00 */
[----:B------:R-:W-:Y:S04]  /*3f410*/  STL.64 [R1+0x6e8], R78 ;  /* 0x0006e84e01007387 */ /* 0x000fe80000100a00 */
[----:B------:R5:W-:Y:S04]  /*3f420*/  STL.64 [R1+0x700], R72 ;  /* 0x0007004801007387 */ /* 0x000be80000100a00 */
[----:B------:R1:W-:Y:S04]  /*3f430*/  STL.64 [R1+0x708], R74 ;  /* 0x0007084a01007387 */ /* 0x0003e80000100a00 */
[----:B------:R-:W3:Y:S04]  /*3f440*/  LDL.LU R69, [R1+0xd4] ;  /* 0x0000d40001457983 */ /* 0x000ee80000300800 */
[----:B----4-:R-:W3:Y:S04]  /*3f450*/  LDL.LU R70, [R1+0xd8] ;  /* 0x0000d80001467983 */ /* 0x010ee80000300800 */
[----:B------:R-:W3:Y:S04]  /*3f460*/  LDL.LU R71, [R1+0xdc] ;  /* 0x0000dc0001477983 */ /* 0x000ee80000300800 */
[----:B-----5:R-:W4:Y:S04]  /*3f470*/  LDL.LU R72, [R1+0xf0] ;  /* 0x0000f00001487983 */ /* 0x020f280000300800 */
[----:B------:R-:W4:Y:S04]  /*3f480*/  LDL.LU R73, [R1+0xf4] ;  /* 0x0000f40001497983 */ /* 0x000f280000300800 */
[----:B-1----:R-:W4:Y:S04]  /*3f490*/  LDL.LU R74, [R1+0xf8] ;  /* 0x0000f800014a7983 */ /* 0x002f280000300800 */
[----:B------:R-:W4:Y:S04]  /*3f4a0*/  LDL.LU R75, [R1+0xfc] ;  /* 0x0000fc00014b7983 */ /* 0x000f280000300800 */
[----:B------:R-:W5:Y:S04]  /*3f4b0*/  LDL.LU R76, [R1+0x100] ;  /* 0x00010000014c7983 */ /* 0x000f680000300800 */
[----:B------:R-:W5:Y:S04]  /*3f4c0*/  LDL.LU R77, [R1+0x104] ;  /* 0x00010400014d7983 */ /* 0x000f680000300800 */
[----:B------:R-:W5:Y:S04]  /*3f4d0*/  LDL.LU R78, [R1+0x108] ;  /* 0x00010800014e7983 */ /* 0x000f680000300800 */
        /* <DEDUP_REMOVED lines=81> */
[C---:B--2---:R-:W-:Y:S08]  /*3f9f0*/  HMMA.1688.F32.TF32 R96, R240.reuse, R12, R96 ;  /* 0x0000000cf060723c */ /* 0x044ff00000081060 */
[----:B---3--:R-:W-:Y:S08]  /*3fa00*/  HMMA.1688.F32.TF32 R104, R240, R8, R104 ;  /* 0x00000008f068723c */ /* 0x008ff00000081068 */
[C---:B----4-:R-:W-:Y:S08]  /*3fa10*/  HMMA.1688.F32.TF32 R108, R228.reuse, R60, R108 ;  /* 0x0000003ce46c723c */ /* 0x050ff0000008106c */
[C---:B-----5:R-:W-:Y:S08]  /*3fa20*/  HMMA.1688.F32.TF32 R112, R228.reuse, R56, R112 ;  /* 0x00000038e470723c */ /* 0x060ff00000081070 */
[C---:B------:R-:W-:Y:S08]  /*3fa30*/  HMMA.1688.F32.TF32 R116, R228.reuse, R52, R116 ;  /* 0x00000034e474723c */ /* 0x040ff00000081074 */
[C---:B------:R-:W-:Y:S08]  /*3fa40*/  HMMA.1688.F32.TF32 R124, R228.reuse, R44, R124 ;  /* 0x0000002ce47c723c */ /* 0x040ff0000008107c */
[C---:B------:R-:W-:Y:S08]  /*3fa50*/  HMMA.1688.F32.TF32 R128, R228.reuse, R40, R128 ;  /* 0x00000028e480723c */ /* 0x040ff00000081080 */
[C---:B------:R-:W-:Y:S08]  /*3fa60*/  HMMA.1688.F32.TF32 R132, R228.reuse, R36, R132 ;  /* 0x00000024e484723c */ /* 0x040ff00000081084 */
[C---:B------:R-:W-:Y:S08]  /*3fa70*/  HMMA.1688.F32.TF32 R148, R228.reuse, R24, R148 ;  /* 0x00000018e494723c */ /* 0x040ff00000081094 */
[C---:B------:R-:W-:Y:S08]  /*3fa80*/  HMMA.1688.F32.TF32 R144, R228.reuse, R28, R144 ;  /* 0x0000001ce490723c */ /* 0x040ff00000081090 */
[----:B------:R-:W-:Y:S08]  /*3fa90*/  HMMA.1688.F32.TF32 R136, R228, R32, R136 ;  /* 0x00000020e488723c */ /* 0x000ff00000081088 */
[----:B------:R-:W-:Y:S01]  /*3faa0*/  IMAD.MOV.U32 R252, RZ, RZ, R151 ;  /* 0x000000fffffc7224 */ /* 0x000fe200078e0097 */
[----:B------:R1:W-:Y:S01]  /*3fab0*/  STL.64 [R1+0x720], R148 ;  /* 0x0007209401007387 */ /* 0x0003e20000100a00 */
[----:B------:R-:W-:-:S03]  /*3fac0*/  IMAD.MOV.U32 R2, RZ, RZ, R150 ;  /* 0x000000ffff027224 */ /* 0x000fc600078e0096 */
[----:B------:R-:W2:Y:S04]  /*3fad0*/  LDL.LU.64 R150, [R1+0x1b68] ;  /* 0x001b680001967983 */ /* 0x000ea80000300a00 */
[----:B-1----:R-:W2:Y:S01]  /*3fae0*/  LDL.LU.64 R148, [R1+0x1b60] ;  /* 0x001b600001947983 */ /* 0x002ea20000300a00 */
[C---:B------:R-:W-:Y:S03]  /*3faf0*/  HMMA.1688.F32.TF32 R120, R228.reuse, R48, R120 ;  /* 0x00000030e478723c */ /* 0x040fe60000081078 */
[----:B------:R-:W-:Y:S04]  /*3fb00*/  STL [R1+0x1924], R252 ;  /* 0x001924fc01007387 */ /* 0x000fe80000100800 */
[----:B------:R-:W-:Y:S04]  /*3fb10*/  STL [R1+0x1920], R2 ;  /* 0x0019200201007387 */ /* 0x000fe80000100800 */
[----:B------:R-:W-:Y:S04]  /*3fb20*/  STL.64 [R1+0x740], R144 ;  /* 0x0007409001007387 */ /* 0x000fe80000100a00 */
[----:B------:R1:W-:Y:S04]  /*3fb30*/  STL.64 [R1+0x748], R146 ;  /* 0x0007489201007387 */ /* 0x0003e80000100a00 */
[----:B-1----:R-:W3:Y:S04]  /*3fb40*/  LDL.LU.64 R146, [R1+0x1b58] ;  /* 0x001b580001927983 */ /* 0x002ee80000300a00 */
[----:B------:R-:W3:Y:S04]  /*3fb50*/  LDL.LU.64 R144, [R1+0x1b50] ;  /* 0x001b500001907983 */ /* 0x000ee80000300a00 */
[----:B------:R-:W-:Y:S04]  /*3fb60*/  STL.64 [R1+0x760], R136 ;  /* 0x0007608801007387 */ /* 0x000fe80000100a00 */
[----:B------:R1:W-:Y:S01]  /*3fb70*/  STL.64 [R1+0x768], R138 ;  /* 0x0007688a01007387 */ /* 0x0003e20000100a00 */
[----:B------:R-:W-:Y:S03]  /*3fb80*/  HMMA.1688.F32.TF32 R228, R228, R64, R164 ;  /* 0x00000040e4e4723c */ /* 0x000fe600000810a4 */
[----:B-1----:R-:W4:Y:S04]  /*3fb90*/  LDL.LU.64 R138, [R1+0x1b48] ;  /* 0x001b4800018a7983 */ /* 0x002f280000300a00 */
[----:B------:R-:W4:Y:S04]  /*3fba0*/  LDL.LU.64 R136, [R1+0x1b40] ;  /* 0x001b400001887983 */ /* 0x000f280000300a00 */
[----:B------:R-:W-:Y:S04]  /*3fbb0*/  STL.64 [R1+0x770], R132 ;  /* 0x0007708401007387 */ /* 0x000fe80000100a00 */
[----:B------:R1:W-:Y:S01]  /*3fbc0*/  STL.64 [R1+0x778], R134 ;  /* 0x0007788601007387 */ /* 0x0003e20000100a00 */
[C---:B------:R-:W-:Y:S03]  /*3fbd0*/  HMMA.1688.F32.TF32 R160, R240.reuse, R4, R160 ;  /* 0x00000004f0a0723c */ /* 0x040fe600000810a0 */
[----:B-1----:R-:W5:Y:S04]  /*3fbe0*/  LDL.LU.64 R134, [R1+0x1b38] ;  /* 0x001b380001867983 */ /* 0x002f680000300a00 */
[----:B------:R-:W5:Y:S04]  /*3fbf0*/  LDL.LU.64 R132, [R1+0x1b30] ;  /* 0x001b300001847983 */ /* 0x000f680000300a00 */
[----:B------:R-:W-:Y:S04]  /*3fc00*/  STL.64 [R1+0x750], R128 ;  /* 0x0007508001007387 */ /* 0x000fe80000100a00 */
[----:B------:R1:W-:Y:S04]  /*3fc10*/  STL.64 [R1+0x758], R130 ;  /* 0x0007588201007387 */ /* 0x0003e80000100a00 */
[----:B-1----:R-:W2:Y:S04]  /*3fc20*/  LDL.LU.64 R130, [R1+0x1b28] ;  /* 0x001b280001827983 */ /* 0x002ea80000300a00 */
[----:B------:R-:W2:Y:S04]  /*3fc30*/  LDL.LU.64 R128, [R1+0x1b20] ;  /* 0x001b200001807983 */ /* 0x000ea80000300a00 */
[----:B------:R-:W-:Y:S04]  /*3fc40*/  STL.64 [R1+0x730], R124 ;  /* 0x0007307c01007387 */ /* 0x000fe80000100a00 */
[----:B------:R1:W-:Y:S01]  /*3fc50*/  STL.64 [R1+0x738], R126 ;  /* 0x0007387e01007387 */ /* 0x0003e20000100a00 */
[C---:B------:R-:W-:Y:S03]  /*3fc60*/  HMMA.1688.F32.TF32 R244, R240.reuse, R16, R244 ;  /* 0x00000010f0f4723c */ /* 0x040fe600000810f4 */
        /* <DEDUP_REMOVED lines=18> */
[----:B------:R-:W2:Y:S04]  /*3fd90*/  LDL.LU.64 R166, [R1+0x1ac8] ;  /* 0x001ac80001a67983 */ /* 0x000ea80000300a00 */
[----:B------:R-:W2:Y:S04]  /*3fda0*/  LDL.LU.64 R164, [R1+0x1ac0] ;  /* 0x001ac00001a47983 */ /* 0x000ea80000300a00 */
[----:B------:R-:W-:Y:S04]  /*3fdb0*/  STL.64 [R1+0x690], R228 ;  /* 0x000690e401007387 */ /* 0x000fe80000100a00 */
[----:B------:R-:W-:Y:S04]  /*3fdc0*/  STL.64 [R1+0x698], R230 ;  /* 0x000698e601007387 */ /* 0x000fe80000100a00 */
[----:B------:R-:W-:Y:S04]  /*3fdd0*/  STL.64 [R1+0x1f0], R160 ;  /* 0x0001f0a001007387 */ /* 0x000fe80000100a00 */
[----:B------:R1:W-:Y:S01]  /*3fde0*/  STL.64 [R1+0x1f8], R162 ;  /* 0x0001f8a201007387 */ /* 0x0003e20000100a00 */
[C---:B------:R-:W-:Y:S03]  /*3fdf0*/  HMMA.1688.F32.TF32 R80, R240.reuse, R20, R80 ;  /* 0x00000014f050723c */ /* 0x040fe60000081050 */
[----:B------:R-:W-:Y:S04]  /*3fe00*/  LDS R228, [R91+0x84080] ;  /* 0x084080005be47984 */ /* 0x000fe80000000800 */
[----:B------:R-:W-:Y:S04]  /*3fe10*/  LDS R230, [R91+0x84880] ;  /* 0x084880005be67984 */ /* 0x000fe80000000800 */
[----:B-1----:R-:W2:Y:S04]  /*3fe20*/  LDL.LU.64 R162, [R1+0x1ab8] ;  /* 0x001ab80001a27983 */ /* 0x002ea80000300a00 */
[----:B------:R-:W2:Y:S04]  /*3fe30*/  LDL.LU.64 R160, [R1+0x1ab0] ;  /* 0x001ab00001a07983 */ /* 0x000ea80000300a00 */
[----:B------:R-:W-:Y:S04]  /*3fe40*/  STL.64 [R1+0x1e0], R104 ;  /* 0x0001e06801007387 */ /* 0x000fe80000100a00 */
[----:B------:R1:W-:Y:S04]  /*3fe50*/  STL.64 [R1+0x1e8], R106 ;  /* 0x0001e86a01007387 */ /* 0x0003e80000100a00 */
[----:B------:R-:W-:Y:S04]  /*3fe60*/  LDS R229, [R0+0x84080] ;  /* 0x0840800000e57984 */ /* 0x000fe80000000800 */
[----:B------:R-:W2:Y:S04]  /*3fe70*/  LDS R231, [R0+0x84880] ;  /* 0x0848800000e77984 */ /* 0x000ea80000000800 */
        /* <DEDUP_REMOVED lines=9> */
[----:B------:R-:W3:Y:S04]  /*3ff10*/  LDL.LU.64 R244, [R1+0x1a80] ;  /* 0x001a800001f47983 */ /* 0x000ee80000300a00 */
[----:B------:R-:W-:Y:S04]  /*3ff20*/  STL.64 [R1+0x1b0], R80 ;  /* 0x0001b05001007387 */ /* 0x000fe80000100a00 */
[----:B------:R1:W-:Y:S02]  /*3ff30*/  STL.64 [R1+0x1b8], R82 ;  /* 0x0001b85201007387 */ /* 0x0003e40000100a00 */
[C---:B-1----:R-:W-:Y:S08]  /*3ff40*/  HMMA.1688.F32.TF32 R80, R240.reuse, R24, R92 ;  /* 0x00000018f050723c */ /* 0x042ff0000008105c */
[C---:B------:R-:W-:Y:S08]  /*3ff50*/  HMMA.1688.F32.TF32 R92, R240.reuse, R28, R84 ;  /* 0x0000001cf05c723c */ /* 0x040ff00000081054 */
[C---:B------:R-:W-:Y:S07]  /*3ff60*/  HMMA.1688.F32.TF32 R84, R240.reuse, R32, R100 ;  /* 0x00000020f054723c */ /* 0x040fee0000081064 */
[----:B------:R-:W-:Y:S04]  /*3ff70*/  STL.64 [R1+0x1a0], R80 ;  /* 0x0001a05001007387 */ /* 0x000fe80000100a00 */
[----:B------:R1:W-:Y:S02]  /*3ff80*/  STL.64 [R1+0x1a8], R82 ;  /* 0x0001a85201007387 */ /* 0x0003e40000100a00 */
[C---:B-1----:R-:W-:Y:S08]  /*3ff90*/  HMMA.1688.F32.TF32 R80, R240.reuse, R36, R76 ;  /* 0x00000024f050723c */ /* 0x042ff0000008104c */
[C---:B------:R-:W-:Y:S08]  /*3ffa0*/  HMMA.1688.F32.TF32 R76, R240.reuse, R40, R72 ;  /* 0x00000028f04c723c */ /* 0x040ff00000081048 */
[C---:B------:R-:W-:Y:S08]  /*3ffb0*/  HMMA.1688.F32.TF32 R72, R240.reuse, R44, R68 ;  /* 0x0000002cf048723c */ /* 0x040ff00000081044 */
[----:B------:R-:W-:Y:S01]  /*3ffc0*/  HMMA.1688.F32.TF32 R68, R240, R48, R140 ;  /* 0x00000030f044723c */ /* 0x000fe2000008108c */
[----:B------:R-:W-:Y:S04]  /*3ffd0*/  STL.64 [R1+0x190], R92 ;  /* 0x0001905c01007387 */ /* 0x000fe80000100a00 */
[----:B------:R-:W-:Y:S04]  /*3ffe0*/  STL.64 [R1+0x198], R94 ;  /* 0x0001985e01007387 */ /* 0x000fe80000100a00 */
[----:B------:R-:W-:Y:S04]  /*3fff0*/  STL.64 [R1+0x180], R84 ;  /* 0x0001805401007387 */ /* 0x000fe80000100a00 */
[----:B------:R-:W-:Y:S04]  /*40000*/  STL.64 [R1+0x188], R86 ;  /* 0x0001885601007387 */ /* 0x000fe80000100a00 */
[----:B------:R1:W-:Y:S04]  /*40010*/  STL.64 [R1+0x170], R80 ;  /* 0x0001705001007387 */ /* 0x0003e80000100a00 */
[----:B------:R1:W-:Y:S04]  /*40020*/  STL.64 [R1+0x178], R82 ;  /* 0x0001785201007387 */ /* 0x0003e80000100a00 */
[----:B------:R-:W-:Y:S04]  /*40030*/  STL.64 [R1+0x160], R76 ;  /* 0x0001604c01007387 */ /* 0x000fe80000100a00 */
[----:B------:R-:W-:Y:S04]  /*40040*/  STL.64 [R1+0x168], R78 ;  /* 0x0001684e01007387 */ /* 0x000fe80000100a00 */
[----:B-1----:R-:W4:Y:S04]  /*40050*/  LDL.LU R80, [R1+0xa0] ;  /* 0x0000a00001507983 */ /* 0x002f280000300800 */
[----:B------:R-:W-:Y:S04]  /*40060*/  STL.64 [R1+0x150], R72 ;  /* 0x0001504801007387 */ /* 0x000fe80000100a00 */
[----:B------:R-:W-:Y:S04]  /*40070*/  STL.64 [R1+0x158], R74 ;  /* 0x0001584a01007387 */ /* 0x000fe80000100a00 */
[----:B------:R2:W-:Y:S04]  /*40080*/  STL.64 [R1+0x100], R68 ;  /* 0x0001004401007387 */ /* 0x0005e80000100a00 */
[----:B------:R3:W-:Y:S04]  /*40090*/  STL.64 [R1+0x108], R70 ;  /* 0x0001084601007387 */ /* 0x0007e80000100a00 */
[----:B------:R-:W4:Y:S04]  /*400a0*/  LDL.LU R81, [R1+0xa4] ;  /* 0x0000a40001517983 */ /* 0x000f280000300800 */
[----:B------:R-:W4:Y:S04]  /*400b0*/  LDL.LU R82, [R1+0xa8] ;  /* 0x0000a80001527983 */ /* 0x000f280000300800 */
[----:B------:R-:W4:Y:S04]  /*400c0*/  LDL.LU R83, [R1+0xac] ;  /* 0x0000ac0001537983 */ /* 0x000f280000300800 */
[----:B------:R-:W5:Y:S04]  /*400d0*/  LDL.LU R92, [R1+0x80] ;  /* 0x00008000015c7983 */ /* 0x000f680000300800 */
[----:B------:R-:W5:Y:S04]  /*400e0*/  LDL.LU R93, [R1+0x84] ;  /* 0x00008400015d7983 */ /* 0x000f680000300800 */
[----:B------:R-:W5:Y:S04]  /*400f0*/  LDL.LU R94, [R1+0x88] ;  /* 0x00008800015e7983 */ /* 0x000f680000300800 */
[----:B------:R-:W5:Y:S01]  /*40100*/  LDL.LU R95, [R1+0x8c] ;  /* 0x00008c00015f7983 */ /* 0x000f620000300800 */
[----:B--2---:R-:W-:-:S02]  /*40110*/  IMAD.MOV.U32 R69, RZ, RZ, R246 ;  /* 0x000000ffff457224 */ /* 0x004fc400078e00f6 */
[----:B---3--:R-:W-:Y:S02]  /*40120*/  IMAD.MOV.U32 R71, RZ, RZ, R244 ;  /* 0x000000ffff477224 */ /* 0x008fe400078e00f4 */
[----:B------:R-:W-:Y:S01]  /*40130*/  IMAD.MOV.U32 R70, RZ, RZ, R245 ;  /* 0x000000ffff467224 */ /* 0x000fe200078e00f5 */
[----:B------:R-:W2:Y:S01]  /*40140*/  LDL.LU R244, [R1+0x40] ;  /* 0x0000400001f47983 */ /* 0x000ea20000300800 */
[----:B------:R-:W-:-:S03]  /*40150*/  IMAD.MOV.U32 R68, RZ, RZ, R247 ;  /* 0x000000ffff447224 */ /* 0x000fc600078e00f7 */
        /* <DEDUP_REMOVED lines=19> */
[----:B------:R-:W3:Y:S04]  /*40290*/  LDL.LU R140, [R1] ;  /* 0x00000000018c7983 */ /* 0x000ee80000300800 */
[----:B------:R-:W3:Y:S04]  /*402a0*/  LDL.LU R141, [R1+0x4] ;  /* 0x00000400018d7983 */ /* 0x000ee80000300800 */
[----:B------:R-:W3:Y:S04]  /*402b0*/  LDL.LU R142, [R1+0x8] ;  /* 0x00000800018e7983 */ /* 0x000ee80000300800 */
[----:B------:R-:W3:Y:S01]  /*402c0*/  LDL.LU R143, [R1+0xc] ;  /* 0x00000c00018f7983 */ /* 0x000ee20000300800 */
[C---:B----4-:R-:W-:Y:S08]  /*402d0*/  HMMA.1688.F32.TF32 R80, R240.reuse, R52, R80 ;  /* 0x00000034f050723c */ /* 0x050ff00000081050 */
[----:B-----5:R-:W-:Y:S11]  /*402e0*/  HMMA.1688.F32.TF32 R92, R240, R56, R92 ;  /* 0x00000038f05c723c */ /* 0x020ff6000008105c */
[----:B------:R-:W-:Y:S05]  /*402f0*/  @!UPT UIADD3 URZ, URZ, URZ, URZ ;  /* 0x0000003f3f3ff290 */ /* 0x000fea000fffe03f */
[----:B------:R-:W-:Y:S02]  /*40300*/  IMAD.MOV.U32 R62, RZ, RZ, R83 ;  /* 0x000000ffff3e7224 */ /* 0x000fe400078e0053 */
[----:B------:R-:W-:Y:S02]  /*40310*/  IMAD.MOV.U32 R67, RZ, RZ, R82 ;  /* 0x000000ffff437224 */ /* 0x000fe400078e0052 */
[----:B------:R-:W-:Y:S01]  /*40320*/  IMAD.MOV.U32 R63, RZ, RZ, R81 ;  /* 0x000000ffff3f7224 */ /* 0x000fe200078e0051 */
[----:B------:R-:W4:Y:S01]  /*40330*/  LDL.LU.64 R82, [R1+0x1a78] ;  /* 0x001a780001527983 */ /* 0x000f220000300a00 */
[----:B------:R-:W-:-:S03]  /*40340*/  IMAD.MOV.U32 R66, RZ, RZ, R80 ;  /* 0x000000ffff427224 */ /* 0x000fc600078e0050 */
[----:B------:R-:W4:Y:S04]  /*40350*/  LDL.LU.64 R80, [R1+0x1a70] ;  /* 0x001a700001507983 */ /* 0x000f280000300a00 */
[----:B------:R-:W-:Y:S04]  /*40360*/  STL [R1+0x1974], R62 ;  /* 0x0019743e01007387 */ /* 0x000fe80000100800 */
[----:B------:R-:W-:Y:S04]  /*40370*/  STL [R1+0x1970], R67 ;  /* 0x0019704301007387 */ /* 0x000fe80000100800 */
[----:B------:R-:W-:Y:S04]  /*40380*/  STL [R1+0x196c], R63 ;  /* 0x00196c3f01007387 */ /* 0x000fe80000100800 */
[----:B------:R-:W-:Y:S04]  /*40390*/  STL [R1+0x1968], R66 ;  /* 0x0019684201007387 */ /* 0x000fe80000100800 */
[----:B------:R-:W-:Y:S04]  /*403a0*/  STL.64 [R1+0xc0], R92 ;  /* 0x0000c05c01007387 */ /* 0x000fe80000100a00 */
[----:B------:R1:W-:Y:S04]  /*403b0*/  STL.64 [R1+0xc8], R94 ;  /* 0x0000c85e01007387 */ /* 0x0003e80000100a00 */
[----:B-1----:R-:W5:Y:S04]  /*403c0*/  LDL.LU.64 R94, [R1+0x1a68] ;  /* 0x001a6800015e7983 */ /* 0x002f680000300a00 */
[----:B------:R-:W5:Y:S01]  /*403d0*/  LDL.LU.64 R92, [R1+0x1a60] ;  /* 0x001a6000015c7983 */ /* 0x000f620000300a00 */
[----:B--2---:R-:W-:Y:S11]  /*403e0*/  HMMA.1688.F32.TF32 R244, R240, R60, R244 ;  /* 0x0000003cf0f4723c */ /* 0x004ff600000810f4 */
[----:B------:R-:W-:Y:S11]  /*403f0*/  @!UPT UIADD3 URZ, URZ, URZ, URZ ;  /* 0x0000003f3f3ff290 */ /* 0x000ff6000fffe03f */
[----:B------:R-:W-:Y:S02]  /*40400*/  @!UPT UIADD3 URZ, URZ, URZ, URZ ;  /* 0x0000003f3f3ff290 */ /* 0x000fe4000fffe03f */
[----:B------:R-:W-:Y:S02]  /*40410*/  IMAD.MOV.U32 R63, RZ, RZ, R246 ;  /* 0x000000ffff3f7224 */ /* 0x000fe400078e00f6 */
[----:B------:R-:W-:Y:S02]  /*40420*/  IMAD.MOV.U32 R66, RZ, RZ, R247 ;  /* 0x000000ffff427224 */ /* 0x000fe400078e00f7 */
[----:B------:R-:W-:Y:S01]  /*40430*/  IMAD.MOV.U32 R62, RZ, RZ, R244 ;  /* 0x000000ffff3e7224 */ /* 0x000fe200078e00f4 */
[----:B------:R-:W2:Y:S01]  /*40440*/  LDL.LU.64 R246, [R1+0x1a58] ;  /* 0x001a580001f67983 */ /* 0x000ea20000300a00 */
[----:B------:R-:W-:-:S03]  /*40450*/  IMAD.MOV.U32 R67, RZ, RZ, R245 ;  /* 0x000000ffff437224 */ /* 0x000fc600078e00f5 */
        /* <DEDUP_REMOVED lines=9> */
[C---:B---3--:R-:W-:Y:S03]  /*404f0*/  HMMA.1688.F32.TF32 R84, R228.reuse, R8, R84 ;  /* 0x00000008e454723c */ /* 0x048fe60000081054 */
[----:B------:R-:W-:Y:S04]  /*40500*/  LDS R244, [R91+0x84100] ;  /* 0x084100005bf47984 */ /* 0x000fe80000000800 */
[----:B------:R-:W-:Y:S01]  /*40510*/  LDS R246, [R91+0x84900] ;  /* 0x084900005bf67984 */ /* 0x000fe20000000800 */
[C---:B------:R-:W-:Y:S03]  /*40520*/  HMMA.1688.F32.TF32 R100, R228.reuse, R12, R100 ;  /* 0x0000000ce464723c */ /* 0x040fe60000081064 */
[----:B------:R-:W-:Y:S04]  /*40530*/  LDS R245, [R0+0x84100] ;  /* 0x0841000000f57984 */ /* 0x000fe80000000800 */
[----:B------:R-:W1:Y:S01]  /*40540*/  LDS R247, [R0+0x84900] ;  /* 0x0849000000f77984 */ /* 0x000e620000000800 */
[C---:B------:R-:W-:Y:S08]  /*40550*/  HMMA.1688.F32.TF32 R76, R228.reuse, R16, R76 ;  /* 0x00000010e44c723c */ /* 0x040ff0000008104c */
[C---:B------:R-:W-:Y:S08]  /*40560*/  HMMA.1688.F32.TF32 R72, R228.reuse, R20, R72 ;  /* 0x00000014e448723c */ /* 0x040ff00000081048 */
[C---:B------:R-:W-:Y:S08]  /*40570*/  HMMA.1688.F32.TF32 R68, R228.reuse, R24, R68 ;  /* 0x00000018e444723c */ /* 0x040ff00000081044 */
[C---:B------:R-:W-:Y:S08]  /*40580*/  HMMA.1688.F32.TF32 R140, R228.reuse, R28, R140 ;  /* 0x0000001ce48c723c */ /* 0x040ff0000008108c */
[C---:B--2---:R-:W-:Y:S11]  /*40590*/  HMMA.1688.F32.TF32 R240, R228.reuse, R4, R240 ;  /* 0x00000004e4f0723c */ /* 0x044ff600000810f0 */
[----:B------:R-:W-:Y:S11]  /*405a0*/  @!UPT UIADD3 URZ, URZ, URZ, URZ ;  /* 0x0000003f3f3ff290 */ /* 0x000ff6000fffe03f */
[----:B------:R-:W-:Y:S01]  /*405b0*/  @!UPT UIADD3 URZ, URZ, URZ, URZ ;  /* 0x0000003f3f3ff290 */ /* 0x000fe2000fffe03f */
[----:B------:R-:W-:Y:S04]  /*405c0*/  STL.64 [R1+0x330], R240 ;  /* 0x000330f001007387 */ /* 0x000fe80000100a00 */
[----:B------:R-:W-:Y:S04]  /*405d0*/  STL.64 [R1+0x338], R242 ;  /* 0x000338f201007387 */ /* 0x000fe80000100a00 */
[----:B------:R-:W-:Y:S04]  /*405e0*/  LDS R240, [R91+0x84180] ;  /* 0x084180005bf07984 */ /* 0x000fe80000000800 */
[----:B------:R2:W-:Y:S04]  /*405f0*/  LDS R242, [R91+0x84980] ;  /* 0x084980005bf27984 */ /* 0x0005e80000000800 */
[----:B------:R-:W-:Y:S04]  /*40600*/  LDS R241, [R0+0x84180] ;  /* 0x0841800000f17984 */ /* 0x000fe80000000800 */
[----:B--2---:R-:W2:Y:S04]  /*40610*/  LDL.LU R91, [R1+0x1a48] ;  /* 0x001a4800015b7983 */ /* 0x004ea80000300800 */
[----:B------:R-:W-:Y:S04]  /*40620*/  STL.64 [R1+0x320], R84 ;  /* 0x0003205401007387 */ /* 0x000fe80000100a00 */
[----:B------:R3:W-:Y:S04]  /*40630*/  STL.64 [R1+0x328], R86 ;  /* 0x0003285601007387 */ /* 0x0007e80000100a00 */
[----:B------:R-:W1:Y:S04]  /*40640*/  LDS R243, [R0+0x84980] ;  /* 0x0849800000f37984 */ /* 0x000e680000000800 */
[----:B---3--:R-:W3:Y:S04]  /*40650*/  LDL.LU.64 R86, [R1+0x1a40] ;  /* 0x001a400001567983 */ /* 0x008ee80000300a00 */
[----:B------:R-:W3:Y:S04]  /*40660*/  LDL.LU.64 R84, [R1+0x1a38] ;  /* 0x001a380001547983 */ /* 0x000ee80000300a00 */
[----:B------:R-:W-:Y:S04]  /*40670*/  STL.64 [R1+0x310], R100 ;  /* 0x0003106401007387 */ /* 0x000fe80000100a00 */
[----:B------:R4:W-:Y:S04]  /*40680*/  STL.64 [R1+0x318], R102 ;  /* 0x0003186601007387 */ /* 0x0009e80000100a00 */
[----:B----4-:R-:W4:Y:S04]  /*40690*/  LDL.LU.64 R102, [R1+0x1a30] ;  /* 0x001a300001667983 */ /* 0x010f280000300a00 */
[----:B------:R-:W4:Y:S04]  /*406a0*/  LDL.LU.64 R100, [R1+0x1a28] ;  /* 0x001a280001647983 */ /* 0x000f280000300a00 */
        /* <DEDUP_REMOVED lines=16> */
[C---:B--2---:R-:W-:Y:S11]  /*407b0*/  HMMA.1688.F32.TF32 R140, R228.reuse, R32, R140 ;  /* 0x00000020e48c723c */ /* 0x044ff6000008108c */
[----:B------:R-:W-:Y:S11]  /*407c0*/  @!UPT UIADD3 URZ, URZ, URZ, URZ ;  /* 0x0000003f3f3ff290 */ /* 0x000ff6000fffe03f */
[----:B------:R-:W-:Y:S01]  /*407d0*/  @!UPT UIADD3 URZ, URZ, URZ, URZ ;  /* 0x0000003f3f3ff290 */ /* 0x000fe2000fffe03f */
[----:B------:R-:W-:Y:S04]  /*407e0*/  STL.64 [R1+0x2e0], R140 ;  /* 0x0002e08c01007387 */ /* 0x000fe80000100a00 */
[----:B------:R1:W-:Y:S02]  /*407f0*/  STL.64 [R1+0x2e8], R142 ;  /* 0x0002e88e01007387 */ /* 0x0003e40000100a00 */
[C---:B-1----:R-:W-:Y:S08]  /*40800*/  HMMA.1688.F32.TF32 R140, R228.reuse, R36, R68 ;  /* 0x00000024e48c723c */ /* 0x042ff00000081044 */
[C---:B------:R-:W-:Y:S08]  /*40810*/  HMMA.1688.F32.TF32 R68, R228.reuse, R40, R72 ;  /* 0x00000028e444723c */ /* 0x040ff00000081048 */
[C---:B------:R-:W-:Y:S08]  /*40820*/  HMMA.1688.F32.TF32 R72, R228.reuse, R44, R76 ;  /* 0x0000002ce448723c */ /* 0x040ff0000008104c */
[C---:B----4-:R-:W-:Y:S01]  /*40830*/  HMMA.1688.F32.TF32 R76, R228.reuse, R48, R100 ;  /* 0x00000030e44c723c */ /* 0x050fe20000081064 */
[----:B------:R-:W-:Y:S04]  /*40840*/  STL.64 [R1+0x2d0], R140 ;  /* 0x0002d08c01007387 */ /* 0x000fe80000100a00 */
[----:B------:R-:W-:Y:S04]  /*40850*/  STL.64 [R1+0x2d8], R142 ;  /* 0x0002d88e01007387 */ /* 0x000fe80000100a00 */
[----:B------:R-:W-:Y:S04]  /*40860*/  STL.64 [R1+0x2c0], R68 ;  /* 0x0002c04401007387 */ /* 0x000fe80000100a00 */
[----:B------:R3:W-:Y:S04]  /*40870*/  STL.64 [R1+0x2c8], R70 ;  /* 0x0002c84601007387 */ /* 0x0007e80000100a00 */
[----:B------:R-:W-:Y:S04]  /*40880*/  STL.64 [R1+0x2b0], R72 ;  /* 0x0002b04801007387 */ /* 0x000fe80000100a00 */
[----:B------:R1:W-:Y:S01]  /*40890*/  STL.64 [R1+0x2b8], R74 ;  /* 0x0002b84a01007387 */ /* 0x0003e20000100a00 */
[C---:B---3--:R-:W-:Y:S03]  /*408a0*/  HMMA.1688.F32.TF32 R68, R228.reuse, R52, R84 ;  /* 0x00000034e444723c */ /* 0x048fe60000081054 */
[----:B------:R-:W-:Y:S04]  /*408b0*/  STL.64 [R1+0x2a0], R76 ;  /* 0x0002a04c01007387 */ /* 0x000fe80000100a00 */
[----:B------:R5:W-:Y:S01]  /*408c0*/  STL.64 [R1+0x2a8], R78 ;  /* 0x0002a84e01007387 */ /* 0x000be20000100a00 */
[C---:B-1----:R-:W-:Y:S08]  /*408d0*/  HMMA.1688.F32.TF32 R72, R228.reuse, R56, R88 ;  /* 0x00000038e448723c */ /* 0x042ff00000081058 */
[C---:B-----5:R-:W-:Y:S07]  /*408e0*/  HMMA.1688.F32.TF32 R76, R228.reuse, R60, R92 ;  /* 0x0000003ce44c723c */ /* 0x060fee000008105c */
[----:B------:R-:W-:Y:S04]  /*408f0*/  STL.64 [R1+0x290], R68 ;  /* 0x0002904401007387 */ /* 0x000fe80000100a00 */
[----:B------:R1:W-:Y:S04]  /*40900*/  STL.64 [R1+0x298], R70 ;  /* 0x0002984601007387 */ /* 0x0003e80000100a00 */
[----:B------:R-:W-:Y:S04]  /*40910*/  STL.64 [R1+0x280], R72 ;  /* 0x0002804801007387 */ /* 0x000fe80000100a00 */
[----:B------:R2:W-:Y:S01]  /*40920*/  STL.64 [R1+0x288], R74 ;  /* 0x0002884a01007387 */ /* 0x0005e20000100a00 */
[----:B-1----:R-:W-:Y:S03]  /*40930*/  HMMA.1688.F32.TF32 R68, R228, R64, R80 ;  /* 0x00000040e444723c */ /* 0x002fe60000081050 */
        /* <DEDUP_REMOVED lines=38> */
[C---:B--2---:R-:W-:Y:S03]  /*40ba0*/  HMMA.1688.F32.TF32 R72, R244.reuse, R52, R144 ;  /* 0x00000034f448723c */ /* 0x044fe60000081090 */
[----:B------:R-:W-:Y:S04]  /*40bb0*/  LDS R137, [R3+0x85000] ;  /* 0x0850000003897984 */ /* 0x000fe80000000800 */
[----:B------:R-:W-:Y:S01]  /*40bc0*/  LDS R139, [R3+0x85800] ;  /* 0x08580000038b7984 */ /* 0x000fe20000000800 */
[C---:B-1----:R-:W-:Y:S07]  /*40bd0*/  HMMA.1688.F32.TF32 R76, R244.reuse, R56, R148 ;  /* 0x00000038f44c723c */ /* 0x042fee0000081094 */
[----:B------:R-:W-:Y:S04]  /*40be0*/  STL.64 [R1+0x70], R68 ;  /* 0x0000704401007387 */ /* 0x000fe80000100a00 */
[----:B------:R1:W-:Y:S04]  /*40bf0*/  STL.64 [R1+0x78], R70 ;  /* 0x0000784601007387 */ /* 0x0003e80000100a00 */
[----:B------:R-:W-:Y:S04]  /*40c00*/  STL.64 [R1+0x60], R72 ;  /* 0x0000604801007387 */ /* 0x000fe80000100a00 */
[----:B------:R2:W-:Y:S01]  /*40c10*/  STL.64 [R1+0x68], R74 ;  /* 0x0000684a01007387 */ /* 0x0005e20000100a00 */
[C---:B-1----:R-:W-:Y:S03]  /*40c20*/  HMMA.1688.F32.TF32 R68, R244.reuse, R60, R152 ;  /* 0x0000003cf444723c */ /* 0x042fe60000081098 */
[----:B------:R-:W-:Y:S04]  /*40c30*/  STL.64 [R1+0x50], R76 ;  /* 0x0000504c01007387 */ /* 0x000fe80000100a00 */
[----:B------:R-:W-:Y:S01]  /*40c40*/  STL.64 [R1+0x58], R78 ;  /* 0x0000584e01007387 */ /* 0x000fe20000100a00 */
[----:B--2---:R-:W-:Y:S03]  /*40c50*/  HMMA.1688.F32.TF32 R72, R244, R64, R156 ;  /* 0x00000040f448723c */ /* 0x004fe6000008109c */
[----:B------:R-:W2:Y:S11]  /*40c60*/  LDL R245, [R1+0x948] ;  /* 0x0009480001f57983 */ /* 0x000eb60000100800 */
[----:B------:R-:W-:Y:S01]  /*40c70*/  @!UPT UIADD3 URZ, URZ, URZ, URZ ;  /* 0x0000003f3f3ff290 */ /* 0x000fe2000fffe03f */
[----:B------:R-:W-:Y:S04]  /*40c80*/  STL.64 [R1+0x40], R68 ;  /* 0x0000404401007387 */ /* 0x000fe80000100a00 */
[----:B------:R1:W-:Y:S01]  /*40c90*/  STL.64 [R1+0x48], R70 ;  /* 0x0000484601007387 */ /* 0x0003e20000100a00 */
[C---:B------:R-:W-:Y:S08]  /*40ca0*/  HMMA.1688.F32.TF32 R228, R240.reuse, R12, R176 ;  /* 0x0000000cf0e4723c */ /* 0x040ff000000810b0 */
[C---:B-1----:R-:W-:Y:S08]  /*40cb0*/  HMMA.1688.F32.TF32 R68, R240.reuse, R4, R168 ;  /* 0x00000004f044723c */ /* 0x042ff000000810a8 */
[C---:B------:R-:W-:Y:S08]  /*40cc0*/  HMMA.1688.F32.TF32 R180, R240.reuse, R16, R180 ;  /* 0x00000010f0b4723c */ /* 0x040ff000000810b4 */
[C---:B------:R-:W-:Y:S08]  /*40cd0*/  HMMA.1688.F32.TF32 R184, R240.reuse, R20, R184 ;  /* 0x00000014f0b8723c */ /* 0x040ff000000810b8 */
[C---:B------:R-:W-:Y:S01]  /*40ce0*/  HMMA.1688.F32.TF32 R188, R240.reuse, R24, R188 ;  /* 0x00000018f0bc723c */ /* 0x040fe200000810bc */
[----:B------:R-:W-:Y:S07]  /*40cf0*/  STL.64 [R1+0x30], R72 ;  /* 0x0000304801007387 */ /* 0x000fee0000100a00 */
[C---:B------:R-:W-:Y:S01]  /*40d00*/  HMMA.1688.F32.TF32 R192, R240.reuse, R28, R192 ;  /* 0x0000001cf0c0723c */ /* 0x040fe200000810c0 */
[----:B------:R-:W-:Y:S07]  /*40d10*/  STL.64 [R1+0x38], R74 ;  /* 0x0000384a01007387 */ /* 0x000fee0000100a00 */
[C---:B------:R-:W-:Y:S01]  /*40d20*/  HMMA.1688.F32.TF32 R196, R240.reuse, R32, R196 ;  /* 0x00000020f0c4723c */ /* 0x040fe200000810c4 */
[----:B------:R1:W-:Y:S04]  /*40d30*/  STL.64 [R1+0x10], R68 ;  /* 0x0000104401007387 */ /* 0x0003e80000100a00 */
[----:B------:R-:W3:Y:S03]  /*40d40*/  LDL.LU R140, [R1+0x90] ;  /* 0x00009000018c7983 */ /* 0x000ee60000300800 */
[C---:B------:R-:W-:Y:S01]  /*40d50*/  HMMA.1688.F32.TF32 R200, R240.reuse, R36, R200 ;  /* 0x00000024f0c8723c */ /* 0x040fe200000810c8 */
[----:B------:R-:W3:Y:S04]  /*40d60*/  LDL.LU R141, [R1+0x94] ;  /* 0x00009400018d7983 */ /* 0x000ee80000300800 */
[----:B------:R-:W3:Y:S03]  /*40d70*/  LDL.LU R142, [R1+0x98] ;  /* 0x00009800018e7983 */ /* 0x000ee60000300800 */
[C---:B------:R-:W-:Y:S01]  /*40d80*/  HMMA.1688.F32.TF32 R204, R240.reuse, R40, R204 ;  /* 0x00000028f0cc723c */ /* 0x040fe200000810cc */
[----:B------:R-:W3:Y:S04]  /*40d90*/  LDL.LU R143, [R1+0x9c] ;  /* 0x00009c00018f7983 */ /* 0x000ee80000300800 */
[----:B------:R-:W4:Y:S03]  /*40da0*/  LDL R246, [R1+0x940] ;  /* 0x0009400001f67983 */ /* 0x000f260000100800 */
[C---:B------:R-:W-:Y:S01]  /*40db0*/  HMMA.1688.F32.TF32 R208, R240.reuse, R44, R208 ;  /* 0x0000002cf0d0723c */ /* 0x040fe200000810d0 */
[----:B------:R-:W5:Y:S07]  /*40dc0*/  LDL R247, [R1+0x944] ;  /* 0x0009440001f77983 */ /* 0x000f6e0000100800 */
[C---:B------:R-:W-:Y:S01]  /*40dd0*/  HMMA.1688.F32.TF32 R212, R240.reuse, R48, R212 ;  /* 0x00000030f0d4723c */ /* 0x040fe200000810d4 */
[----:B------:R-:W-:Y:S07]  /*40de0*/  STL.64 [R1+0x1790], R230 ;  /* 0x001790e601007387 */ /* 0x000fee0000100a00 */
[----:B------:R-:W-:Y:S01]  /*40df0*/  HMMA.1688.F32.TF32 R216, R240, R52, R216 ;  /* 0x00000034f0d8723c */ /* 0x000fe200000810d8 */
[----:B------:R-:W-:Y:S01]  /*40e00*/  STL.64 [R1+0x1788], R228 ;  /* 0x001788e401007387 */ /* 0x000fe20000100a00 */
[----:B------:R-:W-:-:S03]  /*40e10*/  IMAD.MOV.U32 R252, RZ, RZ, R70 ;  /* 0x000000fffffc7224 */ /* 0x000fc600078e0046 */
[----:B------:R-:W-:Y:S03]  /*40e20*/  STL.64 [R1+0x17a0], R182 ;  /* 0x0017a0b601007387 */ /* 0x000fe60000100a00 */
[----:B------:R-:W-:Y:S01]  /*40e30*/  HMMA.1688.F32.TF32 R220, R240, R56, R220 ;  /* 0x00000038f0dc723c */ /* 0x000fe200000810dc */
[----:B------:R-:W-:Y:S01]  /*40e40*/  STL.64 [R1+0x1798], R180 ;  /* 0x001798b401007387 */ /* 0x000fe20000100a00 */
[----:B------:R-:W-:-:S03]  /*40e50*/  IMAD.MOV.U32 R2, RZ, RZ, R71 ;  /* 0x000000ffff027224 */ /* 0x000fc600078e0047 */
[----:B------:R-:W-:Y:S03]  /*40e60*/  STL.64 [R1+0x17b0], R186 ;  /* 0x0017b0ba01007387 */ /* 0x000fe60000100a00 */
[C---:B------:R-:W-:Y:S01]  /*40e70*/  HMMA.1688.F32.TF32 R224, R240.reuse, R60, R224 ;  /* 0x0000003cf0e0723c */ /* 0x040fe200000810e0 */
[----:B------:R-:W-:Y:S04]  /*40e80*/  STL.64 [R1+0x17a8], R184 ;  /* 0x0017a8b801007387 */ /* 0x000fe80000100a00 */
[----:B------:R-:W-:Y:S03]  /*40e90*/  STL.64 [R1+0x17c0], R190 ;  /* 0x0017c0be01007387 */ /* 0x000fe60000100a00 */
[C---:B------:R-:W-:Y:S01]  /*40ea0*/  HMMA.1688.F32.TF32 R236, R240.reuse, R64, R236 ;  /* 0x00000040f0ec723c */ /* 0x040fe200000810ec */
[----:B------:R-:W-:Y:S04]  /*40eb0*/  STL.64 [R1+0x17b8], R188 ;  /* 0x0017b8bc01007387 */ /* 0x000fe80000100a00 */
[----:B------:R-:W-:Y:S03]  /*40ec0*/  STL.64 [R1+0x17d0], R194 ;  /* 0x0017d0c201007387 */ /* 0x000fe60000100a00 */
[----:B-1----:R-:W-:Y:S01]  /*40ed0*/  HMMA.1688.F32.TF32 R68, R240, R8, R172 ;  /* 0x00000008f044723c */ /* 0x002fe200000810ac */
        /* <DEDUP_REMOVED lines=20> */
[----:B------:R-:W-:Y:S02]  /*41020*/  IMAD.MOV.U32 R5, RZ, RZ, R69 ;  /* 0x000000ffff057224 */ /* 0x000fe400078e0045 */
[----:B------:R-:W-:Y:S02]  /*41030*/  IMAD.MOV.U32 R68, RZ, RZ, R51 ;  /* 0x000000ffff447224 */ /* 0x000fe400078e0033 */
[----:B------:R-:W-:Y:S02]  /*41040*/  IMAD.MOV.U32 R4, RZ, RZ, R70 ;  /* 0x000000ffff047224 */ /* 0x000fe400078e0046 */
[----:B------:R-:W-:Y:S02]  /*41050*/  IMAD.MOV.U32 R69, RZ, RZ, R50 ;  /* 0x000000ffff457224 */ /* 0x000fe400078e0032 */
[----:B------:R-:W-:Y:S02]  /*41060*/  IMAD.MOV.U32 R0, RZ, RZ, R71 ;  /* 0x000000ffff007224 */ /* 0x000fe400078e0047 */
[----:B------:R-:W-:-:S02]  /*41070*/  IMAD.MOV.U32 R70, RZ, RZ, R55 ;  /* 0x000000ffff467224 */ /* 0x000fc400078e0037 */
[----:B------:R-:W-:Y:S01]  /*41080*/  IMAD.MOV.U32 R71, RZ, RZ, R54 ;  /* 0x000000ffff477224 */ /* 0x000fe200078e0036 */
[----:B--2---:R-:W-:Y:S04]  /*41090*/  LDS R136, [R245+0x85000] ;  /* 0x08500000f5887984 */ /* 0x004fe80000000800 */
[----:B------:R-:W1:Y:S01]  /*410a0*/  LDS R138, [R245+0x85800] ;  /* 0x08580000f58a7984 */ /* 0x000e620000000800 */
[----:B------:R-:W-:Y:S02]  /*410b0*/  IMAD.MOV.U32 R110, RZ, RZ, R59 ;  /* 0x000000ffff6e7224 */ /* 0x000fe400078e003b */
[----:B------:R-:W-:Y:S01]  /*410c0*/  IMAD.MOV.U32 R111, RZ, RZ, R58 ;  /* 0x000000ffff6f7224 */ /* 0x000fe200078e003a */
[----:B-1----:R-:W-:Y:S01]  /*410d0*/  HMMA.1688.F32.TF32 R76, R136, R6, R232 ;  /* 0x00000006884c723c */ /* 0x002fe200000810e8 */
[----:B------:R-:W-:Y:S01]  /*410e0*/  IMAD.MOV.U32 R164, RZ, RZ, R46 ;  /* 0x000000ffffa47224 */ /* 0x000fe200078e002e */
[----:B------:R-:W-:Y:S01]  /*410f0*/  LDS R232, [R245+0x85080] ;  /* 0x08508000f5e87984 */ /* 0x000fe20000000800 */
[----:B------:R-:W-:-:S02]  /*41100*/  IMAD.MOV.U32 R165, RZ, RZ, R47 ;  /* 0x000000ffffa57224 */ /* 0x000fc400078e002f */
[----:B------:R-:W-:Y:S01]  /*41110*/  IMAD.MOV.U32 R166, RZ, RZ, R42 ;  /* 0x000000ffffa67224 */ /* 0x000fe200078e002a */
[----:B------:R-:W-:Y:S02]  /*41120*/  LDS R234, [R245+0x85880] ;  /* 0x08588000f5ea7984 */ /* 0x000fe40000000800 */
[----:B------:R-:W-:Y:S01]  /*41130*/  HMMA.1688.F32.TF32 R80, R136, R10, R248 ;  /* 0x0000000a8850723c */ /* 0x000fe200000810f8 */
[----:B------:R-:W-:Y:S01]  /*41140*/  IMAD.MOV.U32 R167, RZ, RZ, R43 ;  /* 0x000000ffffa77224 */ /* 0x000fe200078e002b */
[----:B------:R-:W-:Y:S01]  /*41150*/  LDS R233, [R3+0x85080] ;  /* 0x0850800003e97984 */ /* 0x000fe20000000800 */
[----:B------:R-:W-:Y:S02]  /*41160*/  IMAD.MOV.U32 R160, RZ, RZ, R38 ;  /* 0x000000ffffa07224 */ /* 0x000fe400078e0026 */
[----:B------:R-:W-:Y:S01]  /*41170*/  IMAD.MOV.U32 R161, RZ, RZ, R39 ;  /* 0x000000ffffa17224 */ /* 0x000fe200078e0027 */
[----:B------:R-:W-:Y:S09]  /*41180*/  LDS R235, [R3+0x85880] ;  /* 0x0858800003eb7984 */ /* 0x000ff20000000800 */
[----:B------:R-:W-:Y:S04]  /*41190*/  STL.64 [R1+0x1870], R78 ;  /* 0x0018704e01007387 */ /* 0x000fe80000100a00 */
[----:B------:R-:W-:Y:S04]  /*411a0*/  STL.64 [R1+0x1868], R76 ;  /* 0x0018684c01007387 */ /* 0x000fe80000100a00 */
[----:B------:R-:W-:Y:S04]  /*411b0*/  STL.64 [R1+0x1880], R82 ;  /* 0x0018805201007387 */ /* 0x000fe80000100a00 */
        /* <DEDUP_REMOVED lines=23> */
[----:B------:R-:W-:-:S02]  /*41330*/  IMAD.MOV.U32 R162, RZ, RZ, R34 ;  /* 0x000000ffffa27224 */ /* 0x000fc400078e0022 */
[----:B------:R-:W-:Y:S02]  /*41340*/  IMAD.MOV.U32 R163, RZ, RZ, R35 ;  /* 0x000000ffffa37224 */ /* 0x000fe400078e0023 */
[----:B------:R-:W-:Y:S02]  /*41350*/  IMAD.MOV.U32 R72, RZ, RZ, R30 ;  /* 0x000000ffff487224 */ /* 0x000fe400078e001e */
[----:B------:R-:W-:Y:S02]  /*41360*/  IMAD.MOV.U32 R73, RZ, RZ, R22 ;  /* 0x000000ffff497224 */ /* 0x000fe400078e0016 */
[----:B------:R-:W-:Y:S01]  /*41370*/  IMAD.MOV.U32 R74, RZ, RZ, R18 ;  /* 0x000000ffff4a7224 */ /* 0x000fe200078e0012 */
[----:B---3--:R-:W-:Y:S01]  /*41380*/  HMMA.1688.F32.TF32 R84, R136, R14, R140 ;  /* 0x0000000e8854723c */ /* 0x008fe2000008108c */
[----:B------:R-:W-:Y:S01]  /*41390*/  IMAD.MOV.U32 R75, RZ, RZ, R19 ;  /* 0x000000ffff4b7224 */ /* 0x000fe200078e0013 */
[----:B----4-:R-:W-:Y:S04]  /*413a0*/  LDS R240, [R246+0x85000] ;  /* 0x08500000f6f07984 */ /* 0x010fe80000000800 */
[----:B------:R-:W-:Y:S01]  /*413b0*/  LDS R242, [R246+0x85800] ;  /* 0x08580000f6f27984 */ /* 0x000fe20000000800 */
[----:B------:R-:W-:-:S02]  /*413c0*/  IMAD.MOV.U32 R140, RZ, RZ, R23 ;  /* 0x000000ffff8c7224 */ /* 0x000fc400078e0017 */
[----:B------:R-:W-:Y:S01]  /*413d0*/  IMAD.MOV.U32 R141, RZ, RZ, R26 ;  /* 0x000000ffff8d7224 */ /* 0x000fe200078e001a */
[----:B-----5:R-:W-:Y:S01]  /*413e0*/  LDS R241, [R247+0x85000] ;  /* 0x08500000f7f17984 */ /* 0x020fe20000000800 */
[----:B------:R-:W-:Y:S02]  /*413f0*/  IMAD.MOV.U32 R142, RZ, RZ, R27 ;  /* 0x000000ffff8e7224 */ /* 0x000fe400078e001b */
[----:B------:R-:W-:Y:S01]  /*41400*/  IMAD.MOV.U32 R143, RZ, RZ, R31 ;  /* 0x000000ffff8f7224 */ /* 0x000fe200078e001f */
[----:B------:R-:W1:Y:S04]  /*41410*/  LDS R243, [R247+0x85800] ;  /* 0x08580000f7f37984 */ /* 0x000e680000000800 */
[----:B------:R-:W-:Y:S01]  /*41420*/  LDS R244, [R246+0x85180] ;  /* 0x08518000f6f47984 */ /* 0x000fe20000000800 */
[----:B--2---:R-:W-:-:S02]  /*41430*/  IMAD.MOV.U32 R107, RZ, RZ, R51 ;  /* 0x000000ffff6b7224 */ /* 0x004fc400078e0033 */
[----:B------:R-:W-:Y:S02]  /*41440*/  IMAD.MOV.U32 R106, RZ, RZ, R50 ;  /* 0x000000ffff6a7224 */ /* 0x000fe400078e0032 */
[----:B------:R-:W-:Y:S02]  /*41450*/  IMAD.MOV.U32 R105, RZ, RZ, R55 ;  /* 0x000000ffff697224 */ /* 0x000fe400078e0037 */
[----:B------:R-:W-:Y:S02]  /*41460*/  IMAD.MOV.U32 R104, RZ, RZ, R54 ;  /* 0x000000ffff687224 */ /* 0x000fe400078e0036 */
[----:B------:R-:W-:Y:S02]  /*41470*/  IMAD.MOV.U32 R103, RZ, RZ, R59 ;  /* 0x000000ffff677224 */ /* 0x000fe400078e003b */
[----:B------:R-:W-:Y:S02]  /*41480*/  IMAD.MOV.U32 R102, RZ, RZ, R58 ;  /* 0x000000ffff667224 */ /* 0x000fe400078e003a */
[----:B------:R-:W2:Y:S04]  /*41490*/  LDL.LU R58, [R1+0x19cc] ;  /* 0x0019cc00013a7983 */ /* 0x000ea80000300800 */
[----:B------:R-:W2:Y:S04]  /*414a0*/  LDL.LU R59, [R1+0x19c8] ;  /* 0x0019c800013b7983 */ /* 0x000ea80000300800 */
[----:B------:R-:W3:Y:S04]  /*414b0*/  LDL.LU R54, [R1+0x19c4] ;  /* 0x0019c40001367983 */ /* 0x000ee80000300800 */
[----:B------:R-:W3:Y:S04]  /*414c0*/  LDL.LU R55, [R1+0x19c0] ;  /* 0x0019c00001377983 */ /* 0x000ee80000300800 */
[----:B------:R-:W4:Y:S04]  /*414d0*/  LDL.LU R50, [R1+0x19bc] ;  /* 0x0019bc0001327983 */ /* 0x000f280000300800 */
[----:B------:R-:W4:Y:S04]  /*414e0*/  LDL.LU R51, [R1+0x19b8] ;  /* 0x0019b80001337983 */ /* 0x000f280000300800 */
        /* <DEDUP_REMOVED lines=16> */
[----:B------:R-:W-:Y:S04]  /*415f0*/  STL.64 [R1+0x1898], R86 ;  /* 0x0018985601007387 */ /* 0x000fe80000100a00 */
[----:B------:R1:W-:Y:S01]  /*41600*/  STL.64 [R1+0x1890], R84 ;  /* 0x0018905401007387 */ /* 0x0003e20000100a00 */
[----:B------:R-:W-:-:S02]  /*41610*/  IMAD.MOV.U32 R200, RZ, RZ, R62 ;  /* 0x000000ffffc87224 */ /* 0x000fc400078e003e */
[----:B------:R-:W-:Y:S02]  /*41620*/  IMAD.MOV.U32 R201, RZ, RZ, R67 ;  /* 0x000000ffffc97224 */ /* 0x000fe400078e0043 */
[----:B------:R-:W-:Y:S02]  /*41630*/  IMAD.MOV.U32 R202, RZ, RZ, R63 ;  /* 0x000000ffffca7224 */ /* 0x000fe400078e003f */
[----:B------:R-:W-:Y:S01]  /*41640*/  IMAD.MOV.U32 R203, RZ, RZ, R66 ;  /* 0x000000ffffcb7224 */ /* 0x000fe200078e0042 */
[C---:B---3--:R-:W-:Y:S08]  /*41650*/  HMMA.1688.F32.TF32 R124, R136.reuse, R54, R68 ;  /* 0x00000036887c723c */ /* 0x048ff00000081044 */
        /* <DEDUP_REMOVED lines=42> */
[----:B------:R-:W2:Y:S04]  /*41900*/  LDL.LU R67, [R1+0x1970] ;  /* 0x0019700001437983 */ /* 0x000ea80000300800 */
[----:B------:R-:W3:Y:S04]  /*41910*/  LDL.LU R63, [R1+0x196c] ;  /* 0x00196c00013f7983 */ /* 0x000ee80000300800 */
[----:B------:R-:W4:Y:S04]  /*41920*/  LDL.LU R66, [R1+0x1968] ;  /* 0x0019680001427983 */ /* 0x000f280000300800 */
[----:B------:R-:W1:Y:S04]  /*41930*/  LDL.LU R204, [R1+0xc0] ;  /* 0x0000c00001cc7983 */ /* 0x000e680000300800 */
[----:B------:R-:W1:Y:S04]  /*41940*/  LDL.LU R205, [R1+0xc4] ;  /* 0x0000c40001cd7983 */ /* 0x000e680000300800 */
[----:B------:R-:W1:Y:S04]  /*41950*/  LDL.LU R206, [R1+0xc8] ;  /* 0x0000c80001ce7983 */ /* 0x000e680000300800 */
[----:B------:R-:W1:Y:S04]  /*41960*/  LDL.LU R207, [R1+0xcc] ;  /* 0x0000cc0001cf7983 */ /* 0x000e680000300800 */
        /* <DEDUP_REMOVED lines=40> */
[----:B------:R-:W-:Y:S03]  /*41bf0*/  HMMA.1688.F32.TF32 R128, R136, R58, R140 ;  /* 0x0000003a8880723c */ /* 0x000fe6000008108c */
        /* <DEDUP_REMOVED lines=16> */
[----:B-----5:R-:W-:-:S02]  /*41d00*/  IMAD.MOV.U32 R211, RZ, RZ, R62 ;  /* 0x000000ffffd37224 */ /* 0x020fc400078e003e */
[----:B--2---:R-:W-:Y:S02]  /*41d10*/  IMAD.MOV.U32 R210, RZ, RZ, R67 ;  /* 0x000000ffffd27224 */ /* 0x004fe400078e0043 */
[----:B---3--:R-:W-:Y:S02]  /*41d20*/  IMAD.MOV.U32 R209, RZ, RZ, R63 ;  /* 0x000000ffffd17224 */ /* 0x008fe400078e003f */
[----:B----4-:R-:W-:Y:S02]  /*41d30*/  IMAD.MOV.U32 R208, RZ, RZ, R66 ;  /* 0x000000ffffd07224 */ /* 0x010fe400078e0042 */
[----:B------:R-:W2:Y:S04]  /*41d40*/  LDL.LU R66, [R1+0x1964] ;  /* 0x0019640001427983 */ /* 0x000ea80000300800 */
[----:B------:R-:W3:Y:S04]  /*41d50*/  LDL.LU R63, [R1+0x1960] ;  /* 0x00196000013f7983 */ /* 0x000ee80000300800 */
[----:B------:R-:W4:Y:S04]  /*41d60*/  LDL.LU R67, [R1+0x195c] ;  /* 0x00195c0001437983 */ /* 0x000f280000300800 */
[----:B------:R-:W5:Y:S04]  /*41d70*/  LDL.LU R62, [R1+0x1958] ;  /* 0x00195800013e7983 */ /* 0x000f680000300800 */
[----:B------:R-:W5:Y:S04]  /*41d80*/  LDL.LU R188, [R1+0x450] ;  /* 0x0004500001bc7983 */ /* 0x000f680000300800 */
[----:B------:R-:W5:Y:S04]  /*41d90*/  LDL.LU R189, [R1+0x454] ;  /* 0x0004540001bd7983 */ /* 0x000f680000300800 */
[----:B------:R-:W5:Y:S01]  /*41da0*/  LDL.LU R190, [R1+0x458] ;  /* 0x0004580001be7983 */ /* 0x000f620000300800 */
[----:B--2---:R-:W-:-:S03]  /*41db0*/  IMAD.MOV.U32 R191, RZ, RZ, R66 ;  /* 0x000000ffffbf7224 */ /* 0x004fc600078e0042 */
[----:B------:R-:W2:Y:S01]  /*41dc0*/  LDL.LU R66, [R1+0x1954] ;  /* 0x0019540001427983 */ /* 0x000ea20000300800 */
[----:B---3--:R-:W-:Y:S02]  /*41dd0*/  IMAD.MOV.U32 R194, RZ, RZ, R63 ;  /* 0x000000ffffc27224 */ /* 0x008fe400078e003f */
[----:B----4-:R-:W-:Y:S02]  /*41de0*/  IMAD.MOV.U32 R192, RZ, RZ, R67 ;  /* 0x000000ffffc07224 */ /* 0x010fe400078e0043 */
[----:B------:R-:W2:Y:S01]  /*41df0*/  LDL.LU R67, [R1+0x1950] ;  /* 0x0019500001437983 */ /* 0x000ea20000300800 */
[----:B-----5:R-:W-:-:S03]  /*41e00*/  IMAD.MOV.U32 R193, RZ, RZ, R62 ;  /* 0x000000ffffc17224 */ /* 0x020fc600078e003e */
[----:B------:R-:W3:Y:S04]  /*41e10*/  LDL.LU R62, [R1+0x194c] ;  /* 0x00194c00013e7983 */ /* 0x000ee80000300800 */
[----:B------:R-:W3:Y:S04]  /*41e20*/  LDL.LU R63, [R1+0x1948] ;  /* 0x00194800013f7983 */ /* 0x000ee80000300800 */
[----:B------:R-:W4:Y:S04]  /*41e30*/  LDL.LU R195, [R1+0x44c] ;  /* 0x00044c0001c37983 */ /* 0x000f280000300800 */
[----:B------:R-:W5:Y:S04]  /*41e40*/  LDL.LU R228, [R1+0x580] ;  /* 0x0005800001e47983 */ /* 0x000f680000300800 */
[----:B------:R-:W5:Y:S04]  /*41e50*/  LDL.LU R229, [R1+0x584] ;  /* 0x0005840001e57983 */ /* 0x000f680000300800 */
[----:B------:R-:W5:Y:S04]  /*41e60*/  LDL.LU R230, [R1+0x588] ;  /* 0x0005880001e67983 */ /* 0x000f680000300800 */
[----:B------:R-:W5:Y:S01]  /*41e70*/  LDL.LU R231, [R1+0x58c] ;  /* 0x00058c0001e77983 */ /* 0x000f620000300800 */
[----:B-1----:R-:W-:Y:S11]  /*41e80*/  HMMA.1688.F32.TF32 R84, R240, R58, R204 ;  /* 0x0000003af054723c */ /* 0x002ff600000810cc */
[----:B------:R-:W-:Y:S11]  /*41e90*/  @!UPT UIADD3 URZ, URZ, URZ, URZ ;  /* 0x0000003f3f3ff290 */ /* 0x000ff6000fffe03f */
[----:B------:R-:W-:Y:S01]  /*41ea0*/  @!UPT UIADD3 URZ, URZ, URZ, URZ ;  /* 0x0000003f3f3ff290 */ /* 0x000fe2000fffe03f */
[----:B------:R-:W-:Y:S04]  /*41eb0*/  STL.64 [R1+0x20], R84 ;  /* 0x0000205401007387 */ /* 0x000fe80000100a00 */
[----:B------:R1:W-:Y:S02]  /*41ec0*/  STL.64 [R1+0x28], R86 ;  /* 0x0000285601007387 */ /* 0x0003e40000100a00 */
[----:B-1----:R-:W-:Y:S08]  /*41ed0*/  HMMA.1688.F32.TF32 R84, R232, R14, R184 ;  /* 0x0000000ee854723c */ /* 0x002ff000000810b8 */
[C---:B--2---:R-:W-:Y:S08]  /*41ee0*/  HMMA.1688.F32.TF32 R76, R240.reuse, R66, R196 ;  /* 0x00000042f04c723c */ /* 0x044ff000000810c4 */
[----:B---3--:R-:W-:Y:S11]  /*41ef0*/  HMMA.1688.F32.TF32 R80, R240, R62, R200 ;  /* 0x0000003ef050723c */ /* 0x008ff600000810c8 */
[----:B------:R-:W-:Y:S11]  /*41f00*/  @!UPT UIADD3 URZ, URZ, URZ, URZ ;  /* 0x0000003f3f3ff290 */ /* 0x000ff6000fffe03f */
[----:B------:R-:W-:Y:S01]  /*41f10*/  @!UPT UIADD3 URZ, URZ, URZ, URZ ;  /* 0x0000003f3f3ff290 */ /* 0x000fe2000fffe03f */
[----:B------:R-:W-:Y:S04]  /*41f20*/  STL.64 [R1+0x90], R80 ;  /* 0x0000905001007387 */ /* 0x000fe80000100a00 */
[----:B------:R4:W-:Y:S04]  /*41f30*/  STL.64 [R1+0x98], R82 ;  /* 0x0000985201007387 */ /* 0x0009e80000100a00 */
[----:B------:R-:W-:Y:S04]  /*41f40*/  STL.64 [R1+0x80], R76 ;  /* 0x0000804c01007387 */ /* 0x000fe80000100a00 */
[----:B------:R1:W-:Y:S01]  /*41f50*/  STL.64 [R1+0x88], R78 ;  /* 0x0000884e01007387 */ /* 0x0003e20000100a00 */
[C---:B----4-:R-:W-:Y:S08]  /*41f60*/  HMMA.1688.F32.TF32 R80, R232.reuse, R6, R192 ;  /* 0x00000006e850723c */ /* 0x050ff000000810c0 */
[C---:B-1----:R-:W-:Y:S11]  /*41f70*/  HMMA.1688.F32.TF32 R76, R232.reuse, R10, R188 ;  /* 0x0000000ae84c723c */ /* 0x042ff600000810bc */
[----:B------:R-:W-:Y:S04]  /*41f80*/  @!UPT UIADD3 URZ, URZ, URZ, URZ ;  /* 0x0000003f3f3ff290 */ /* 0x000fe8000fffe03f */
[----:B------:R-:W-:Y:S04]  /*41f90*/  STL.64 [R1+0xa0], R80 ;  /* 0x0000a05001007387 */ /* 0x000fe80000100a00 */
[----:B------:R1:W-:Y:S04]  /*41fa0*/  STL.64 [R1+0xa8], R82 ;  /* 0x0000a85201007387 */ /* 0x0003e80000100a00 */
[----:B------:R-:W-:Y:S04]  /*41fb0*/  STL.64 [R1+0xb0], R76 ;  /* 0x0000b04c01007387 */ /* 0x000fe80000100a00 */
[----:B------:R5:W-:Y:S01]  /*41fc0*/  STL.64 [R1+0xb8], R78 ;  /* 0x0000b84e01007387 */ /* 0x000be20000100a00 */
[C---:B-1----:R-:W-:Y:S08]  /*41fd0*/  HMMA.1688.F32.TF32 R80, R232.reuse, R18, R180 ;  /* 0x00000012e850723c */ /* 0x042ff000000810b4 */
[----:B-----5:R-:W-:Y:S01]  /*41fe0*/  HMMA.1688.F32.TF32 R76, R232, R22, R228 ;  /* 0x00000016e84c723c */ /* 0x020fe200000810e4 */
[----:B------:R-:W-:Y:S04]  /*41ff0*/  STL.64 [R1+0xc0], R84 ;  /* 0x0000c05401007387 */ /* 0x000fe80000100a00 */
[----:B------:R-:W-:Y:S04]  /*42000*/  STL.64 [R1+0xc8], R86 ;  /* 0x0000c85601007387 */ /* 0x000fe80000100a00 */
[----:B------:R-:W2:Y:S06]  /*42010*/  LDL.LU R180, [R1+0x270] ;  /* 0x0002700001b47983 */ /* 0x000eac0000300800 */
        /* <DEDUP_REMOVED lines=24> */
[----:B------:R-:W2:Y:S01]  /*421a0*/  LDL.LU R204, [R1+0x2d0] ;  /* 0x0002d00001cc7983 */ /* 0x000ea20000300800 */
[----:B------:R-:W-:Y:S03]  /*421b0*/  HMMA.1688.F32.TF32 R136, R136, R66, R212 ;  /* 0x000000428888723c */ /* 0x000fe600000810d4 */
        /* <DEDUP_REMOVED lines=19> */
[----:B-1----:R-:W2:Y:S04]  /*422f0*/  LDL.LU R76, [R1+0x320] ;  /* 0x00032000014c7983 */ /* 0x002ea80000300800 */
[----:B------:R-:W2:Y:S04]  /*42300*/  LDL.LU R77, [R1+0x324] ;  /* 0x00032400014d7983 */ /* 0x000ea80000300800 */
[----:B---3--:R-:W2:Y:S04]  /*42310*/  LDL.LU R78, [R1+0x328] ;  /* 0x00032800014e7983 */ /* 0x008ea80000300800 */
[----:B------:R-:W2:Y:S04]  /*42320*/  LDL.LU R79, [R1+0x32c] ;  /* 0x00032c00014f7983 */ /* 0x000ea80000300800 */
[----:B------:R-:W3:Y:S04]  /*42330*/  LDL.LU R88, [R1+0x4e0] ;  /* 0x0004e00001587983 */ /* 0x000ee80000300800 */
[----:B------:R-:W3:Y:S04]  /*42340*/  LDL.LU R89, [R1+0x4e4] ;  /* 0x0004e40001597983 */ /* 0x000ee80000300800 */
[----:B------:R-:W3:Y:S04]  /*42350*/  LDL.LU R90, [R1+0x4e8] ;  /* 0x0004e800015a7983 */ /* 0x000ee80000300800 */
[----:B------:R-:W3:Y:S04]  /*42360*/  LDL.LU R91, [R1+0x4ec] ;  /* 0x0004ec00015b7983 */ /* 0x000ee80000300800 */
        /* <DEDUP_REMOVED lines=48> */
[C---:B------:R-:W-:Y:S03]  /*42670*/  HMMA.1688.F32.TF32 R248, R240.reuse, R54, R208 ;  /* 0x00000036f0f8723c */ /* 0x040fe600000810d0 */
        /* <DEDUP_REMOVED lines=24> */
[----:B------:R-:W-:Y:S04]  /*42800*/  LDS R240, [R246+0x85080] ;  /* 0x08508000f6f07984 */ /* 0x000fe80000000800 */
[----:B------:R-:W-:Y:S04]  /*42810*/  LDS R242, [R246+0x85880] ;  /* 0x08588000f6f27984 */ /* 0x000fe80000000800 */
[----:B------:R-:W-:Y:S04]  /*42820*/  LDS R241, [R247+0x85080] ;  /* 0x08508000f7f17984 */ /* 0x000fe80000000800 */
[----:B------:R-:W1:Y:S01]  /*42830*/  LDS R243, [R247+0x85880] ;  /* 0x08588000f7f37984 */ /* 0x000e620000000800 */
[C---:B--2---:R-:W-:Y:S08]  /*42840*/  HMMA.1688.F32.TF32 R96, R232.reuse, R54, R96 ;  /* 0x00000036e860723c */ /* 0x044ff00000081060 */
[C---:B---3--:R-:W-:Y:S08]  /*42850*/  HMMA.1688.F32.TF32 R104, R232.reuse, R46, R104 ;  /* 0x0000002ee868723c */ /* 0x048ff00000081068 */
[C---:B----4-:R-:W-:Y:S08]  /*42860*/  HMMA.1688.F32.TF32 R108, R232.reuse, R42, R108 ;  /* 0x0000002ae86c723c */ /* 0x050ff0000008106c */
[C---:B-----5:R-:W-:Y:S08]  /*42870*/  HMMA.1688.F32.TF32 R112, R232.reuse, R38, R112 ;  /* 0x00000026e870723c */ /* 0x060ff00000081070 */
[C---:B------:R-:W-:Y:S08]  /*42880*/  HMMA.1688.F32.TF32 R120, R232.reuse, R30, R120 ;  /* 0x0000001ee878723c */ /* 0x040ff00000081078 */
[C---:B------:R-:W-:Y:S08]  /*42890*/  HMMA.1688.F32.TF32 R124, R232.reuse, R26, R124 ;  /* 0x0000001ae87c723c */ /* 0x040ff0000008107c */
[C---:B------:R-:W-:Y:S08]  /*428a0*/  HMMA.1688.F32.TF32 R116, R232.reuse, R34, R116 ;  /* 0x00000022e874723c */ /* 0x040ff00000081074 */
[C---:B------:R-:W-:Y:S07]  /*428b0*/  HMMA.1688.F32.TF32 R92, R232.reuse, R58, R92 ;  /* 0x0000003ae85c723c */ /* 0x040fee000008105c */
[----:B------:R-:W-:Y:S01]  /*428c0*/  STL.64 [R1+0x100], R124 ;  /* 0x0001007c01007387 */ /* 0x000fe20000100a00 */
[C---:B------:R-:W-:Y:S03]  /*428d0*/  HMMA.1688.F32.TF32 R100, R232.reuse, R50, R100 ;  /* 0x00000032e864723c */ /* 0x040fe60000081064 */
[----:B------:R2:W-:Y:S05]  /*428e0*/  STL.64 [R1+0x108], R126 ;  /* 0x0001087e01007387 */ /* 0x0005ea0000100a00 */
[C---:B------:R-:W-:Y:S01]  /*428f0*/  HMMA.1688.F32.TF32 R88, R232.reuse, R62, R88 ;  /* 0x0000003ee858723c */ /* 0x040fe20000081058 */
[----:B--2---:R-:W2:Y:S07]  /*42900*/  LDL.LU.64 R126, [R1+0x1940] ;  /* 0x00194000017e7983 */ /* 0x004eae0000300a00 */
[----:B------:R-:W-:Y:S01]  /*42910*/  HMMA.1688.F32.TF32 R84, R232, R66, R84 ;  /* 0x00000042e854723c */ /* 0x000fe20000081054 */
[----:B------:R-:W2:Y:S04]  /*42920*/  LDL.LU.64 R124, [R1+0x1938] ;  /* 0x00193800017c7983 */ /* 0x000ea80000300a00 */
[----:B------:R-:W-:Y:S04]  /*42930*/  STL.64 [R1+0x120], R120 ;  /* 0x0001207801007387 */ /* 0x000fe80000100a00 */
[----:B------:R3:W-:Y:S04]  /*42940*/  STL.64 [R1+0x128], R122 ;  /* 0x0001287a01007387 */ /* 0x0007e80000100a00 */
[----:B------:R-:W-:Y:S04]  /*42950*/  LDS R232, [R245+0x85100] ;  /* 0x08510000f5e87984 */ /* 0x000fe80000000800 */
[----:B------:R-:W-:Y:S04]  /*42960*/  LDS R234, [R245+0x85900] ;  /* 0x08590000f5ea7984 */ /* 0x000fe80000000800 */
[----:B---3--:R-:W3:Y:S04]  /*42970*/  LDL.LU.64 R122, [R1+0x1930] ;  /* 0x00193000017a7983 */ /* 0x008ee80000300a00 */
[----:B------:R-:W3:Y:S04]  /*42980*/  LDL.LU.64 R120, [R1+0x1928] ;  /* 0x0019280001787983 */ /* 0x000ee80000300a00 */
        /* <DEDUP_REMOVED lines=21> */
[C---:B----4-:R-:W-:Y:S08]  /*42ae0*/  HMMA.1688.F32.TF32 R84, R240.reuse, R10, R76 ;  /* 0x0000000af054723c */ /* 0x050ff0000008104c */
[C---:B------:R-:W-:Y:S08]  /*42af0*/  HMMA.1688.F32.TF32 R80, R240.reuse, R14, R236 ;  /* 0x0000000ef050723c */ /* 0x040ff000000810ec */
[C---:B------:R-:W-:Y:S01]  /*42b00*/  HMMA.1688.F32.TF32 R76, R240.reuse, R18, R224 ;  /* 0x00000012f04c723c */ /* 0x040fe200000810e0 */
[----:B------:R-:W-:Y:S04]  /*42b10*/  STL.64 [R1+0x1d0], R88 ;  /* 0x0001d05801007387 */ /* 0x000fe80000100a00 */
[----:B------:R-:W-:Y:S04]  /*42b20*/  STL.64 [R1+0x1d8], R90 ;  /* 0x0001d85a01007387 */ /* 0x000fe80000100a00 */
[----:B------:R-:W-:Y:S04]  /*42b30*/  STL.64 [R1+0x1e0], R84 ;  /* 0x0001e05401007387 */ /* 0x000fe80000100a00 */
[----:B------:R4:W-:Y:S04]  /*42b40*/  STL.64 [R1+0x1e8], R86 ;  /* 0x0001e85601007387 */ /* 0x0009e80000100a00 */
[----:B------:R-:W-:Y:S04]  /*42b50*/  STL.64 [R1+0x1f0], R80 ;  /* 0x0001f05001007387 */ /* 0x000fe80000100a00 */
[----:B------:R5:W-:Y:S01]  /*42b60*/  STL.64 [R1+0x1f8], R82 ;  /* 0x0001f85201007387 */ /* 0x000be20000100a00 */
[C---:B----4-:R-:W-:Y:S03]  /*42b70*/  HMMA.1688.F32.TF32 R84, R240.reuse, R22, R220 ;  /* 0x00000016f054723c */ /* 0x050fe600000810dc */
[----:B------:R-:W-:Y:S04]  /*42b80*/  STL.64 [R1+0x200], R76 ;  /* 0x0002004c01007387 */ /* 0x000fe80000100a00 */
[----:B------:R4:W-:Y:S01]  /*42b90*/  STL.64 [R1+0x208], R78 ;  /* 0x0002084e01007387 */ /* 0x0009e20000100a00 */
[C---:B-----5:R-:W-:Y:S08]  /*42ba0*/  HMMA.1688.F32.TF32 R80, R240.reuse, R26, R216 ;  /* 0x0000001af050723c */ /* 0x060ff000000810d8 */
[C---:B----4-:R-:W-:Y:S07]  /*42bb0*/  HMMA.1688.F32.TF32 R76, R240.reuse, R30, R212 ;  /* 0x0000001ef04c723c */ /* 0x050fee00000810d4 */
        /* <DEDUP_REMOVED lines=26> */
[----:B----4-:R-:W-:Y:S01]  /*42d60*/  HMMA.1688.F32.TF32 R76, R240, R66, R228 ;  /* 0x00000042f04c723c */ /* 0x010fe200000810e4 */
[----:B------:R-:W-:Y:S04]  /*42d70*/  LDS R240, [R246+0x85100] ;  /* 0x08510000f6f07984 */ /* 0x000fe80000000800 */
[----:B------:R-:W-:Y:S04]  /*42d80*/  LDS R242, [R246+0x85900] ;  /* 0x08590000f6f27984 */ /* 0x000fe80000000800 */
[----:B------:R-:W-:Y:S04]  /*42d90*/  STL.64 [R1+0x280], R84 ;  /* 0x0002805401007387 */ /* 0x000fe80000100a00 */
[----:B------:R-:W-:Y:S04]  /*42da0*/  STL.64 [R1+0x288], R86 ;  /* 0x0002885601007387 */ /* 0x000fe80000100a00 */
[----:B------:R-:W4:Y:S04]  /*42db0*/  LDL.LU R228, [R1+0x240] ;  /* 0x0002400001e47983 */ /* 0x000f280000300800 */
[----:B------:R-:W-:Y:S04]  /*42dc0*/  STL.64 [R1+0x270], R80 ;  /* 0x0002705001007387 */ /* 0x000fe80000100a00 */
[----:B------:R-:W-:Y:S04]  /*42dd0*/  STL.64 [R1+0x278], R82 ;  /* 0x0002785201007387 */ /* 0x000fe80000100a00 */
[----:B------:R5:W-:Y:S04]  /*42de0*/  STL.64 [R1+0x260], R76 ;  /* 0x0002604c01007387 */ /* 0x000be80000100a00 */
[----:B------:R1:W-:Y:S04]  /*42df0*/  STL.64 [R1+0x268], R78 ;  /* 0x0002684e01007387 */ /* 0x0003e80000100a00 */
        /* <DEDUP_REMOVED lines=35> */
[----:B-----5:R-:W5:Y:S04]  /*43030*/  LDL.LU R76, [R1+0x590] ;  /* 0x00059000014c7983 */ /* 0x020f680000300800 */
[----:B------:R-:W5:Y:S04]  /*43040*/  LDL.LU R77, [R1+0x594] ;  /* 0x00059400014d7983 */ /* 0x000f680000300800 */
[----:B-1----:R-:W5:Y:S04]  /*43050*/  LDL.LU R78, [R1+0x598] ;  /* 0x00059800014e7983 */ /* 0x002f680000300800 */
        /* <DEDUP_REMOVED lines=50> */
[----:B------:R-:W1:Y:S04]  /*43380*/  LDS R243, [R247+0x85900] ;  /* 0x08590000f7f37984 */ /* 0x000e680000000800 */
[----:B------:R-:W-:Y:S01]  /*43390*/  LDS R246, [R246+0x85980] ;  /* 0x08598000f6f67984 */ /* 0x000fe20000000800 */
[C---:B--2---:R-:W-:Y:S08]  /*433a0*/  HMMA.1688.F32.TF32 R108, R232.reuse, R10, R100 ;  /* 0x0000000ae86c723c */ /* 0x044ff00000081064 */
[C---:B------:R-:W-:Y:S08]  /*433b0*/  HMMA.1688.F32.TF32 R100, R232.reuse, R18, R92 ;  /* 0x00000012e864723c */ /* 0x040ff0000008105c */
[C---:B---3--:R-:W-:Y:S08]  /*433c0*/  HMMA.1688.F32.TF32 R112, R232.reuse, R6, R104 ;  /* 0x00000006e870723c */ /* 0x048ff00000081068 */
[C---:B------:R-:W-:Y:S08]  /*433d0*/  HMMA.1688.F32.TF32 R92, R232.reuse, R26, R84 ;  /* 0x0000001ae85c723c */ /* 0x040ff00000081054 */
[C---:B----4-:R-:W-:Y:S08]  /*433e0*/  HMMA.1688.F32.TF32 R104, R232.reuse, R14, R96 ;  /* 0x0000000ee868723c */ /* 0x050ff00000081060 */
[C---:B------:R-:W-:Y:S08]  /*433f0*/  HMMA.1688.F32.TF32 R96, R232.reuse, R22, R88 ;  /* 0x00000016e860723c */ /* 0x040ff00000081058 */
[C---:B-----5:R-:W-:Y:S08]  /*43400*/  HMMA.1688.F32.TF32 R88, R232.reuse, R30, R80 ;  /* 0x0000001ee858723c */ /* 0x060ff00000081050 */
[C---:B------:R-:W-:Y:S01]  /*43410*/  HMMA.1688.F32.TF32 R84, R232.reuse, R34, R76 ;  /* 0x00000022e854723c */ /* 0x040fe2000008104c */
[----:B------:R-:W-:Y:S07]  /*43420*/  STL.64 [R1+0x350], R112 ;  /* 0x0003507001007387 */ /* 0x000fee0000100a00 */
[C---:B------:R-:W-:Y:S01]  /*43430*/  HMMA.1688.F32.TF32 R80, R232.reuse, R38, R236 ;  /* 0x00000026e850723c */ /* 0x040fe200000810ec */
[----:B------:R-:W-:Y:S07]  /*43440*/  STL.64 [R1+0x358], R114 ;  /* 0x0003587201007387 */ /* 0x000fee0000100a00 */
        /* <DEDUP_REMOVED lines=30> */
[----:B--2---:R-:W-:Y:S01]  /*43630*/  HMMA.1688.F32.TF32 R76, R232, R66, R200 ;  /* 0x00000042e84c723c */ /* 0x004fe200000810c8 */
[----:B------:R-:W-:Y:S04]  /*43640*/  LDS R232, [R245+0x85180] ;  /* 0x08518000f5e87984 */ /* 0x000fe80000000800 */
[----:B------:R-:W-:Y:S04]  /*43650*/  LDS R234, [R245+0x85980] ;  /* 0x08598000f5ea7984 */ /* 0x000fe80000000800 */
[----:B------:R-:W-:Y:S04]  /*43660*/  STL.64 [R1+0x470], R84 ;  /* 0x0004705401007387 */ /* 0x000fe80000100a00 */
[----:B------:R-:W-:Y:S04]  /*43670*/  STL.64 [R1+0x478], R86 ;  /* 0x0004785601007387 */ /* 0x000fe80000100a00 */
[----:B------:R-:W-:Y:S04]  /*43680*/  STL.64 [R1+0x550], R80 ;  /* 0x0005505001007387 */ /* 0x000fe80000100a00 */
[----:B------:R-:W-:Y:S04]  /*43690*/  STL.64 [R1+0x558], R82 ;  /* 0x0005585201007387 */ /* 0x000fe80000100a00 */
[----:B------:R-:W-:Y:S04]  /*436a0*/  STL.64 [R1+0x540], R76 ;  /* 0x0005404c01007387 */ /* 0x000fe80000100a00 */
[----:B------:R1:W-:Y:S04]  /*436b0*/  STL.64 [R1+0x548], R78 ;  /* 0x0005484e01007387 */ /* 0x0003e80000100a00 */
[----:B------:R-:W-:Y:S04]  /*436c0*/  LDS R233, [R3+0x85180] ;  /* 0x0851800003e97984 */ /* 0x000fe80000000800 */
[----:B------:R-:W2:Y:S01]  /*436d0*/  LDS R235, [R3+0x85980] ;  /* 0x0859800003eb7984 */ /* 0x000ea20000000800 */
[C---:B-1----:R-:W-:Y:S03]  /*436e0*/  HMMA.1688.F32.TF32 R76, R240.reuse, R6, R196 ;  /* 0x00000006f04c723c */ /* 0x042fe600000810c4 */
[----:B------:R-:W-:Y:S04]  /*436f0*/  LDS R245, [R247+0x85180] ;  /* 0x08518000f7f57984 */ /* 0x000fe80000000800 */
[----:B------:R-:W1:Y:S01]  /*43700*/  LDS R247, [R247+0x85980] ;  /* 0x08598000f7f77984 */ /* 0x000e620000000800 */
[C---:B------:R-:W-:Y:S11]  /*43710*/  HMMA.1688.F32.TF32 R80, R240.reuse, R10, R192 ;  /* 0x0000000af050723c */ /* 0x040ff600000810c0 */
[----:B------:R-:W-:Y:S04]  /*43720*/  @!UPT UIADD3 URZ, URZ, URZ, URZ ;  /* 0x0000003f3f3ff290 */ /* 0x000fe8000fffe03f */
[----:B------:R-:W-:Y:S04]  /*43730*/  STL.64 [R1+0x5a0], R76 ;  /* 0x0005a04c01007387 */ /* 0x000fe80000100a00 */
[----:B------:R3:W-:Y:S02]  /*43740*/  STL.64 [R1+0x5a8], R78 ;  /* 0x0005a84e01007387 */ /* 0x0007e40000100a00 */
[C---:B---3--:R-:W-:Y:S02]  /*43750*/  HMMA.1688.F32.TF32 R76, R240.reuse, R14, R188 ;  /* 0x0000000ef04c723c */ /* 0x048fe400000810bc */
[----:B------:R-:W-:Y:S04]  /*43760*/  STL.64 [R1+0x680], R80 ;  /* 0x0006805001007387 */ /* 0x000fe80000100a00 */
[----:B------:R3:W-:Y:S02]  /*43770*/  STL.64 [R1+0x688], R82 ;  /* 0x0006885201007387 */ /* 0x0007e40000100a00 */
[C---:B------:R-:W-:Y:S08]  /*43780*/  HMMA.1688.F32.TF32 R84, R240.reuse, R18, R184 ;  /* 0x00000012f054723c */ /* 0x040ff000000810b8 */
[C---:B---3--:R-:W-:Y:S07]  /*43790*/  HMMA.1688.F32.TF32 R80, R240.reuse, R22, R180 ;  /* 0x00000016f050723c */ /* 0x048fee00000810b4 */
[----:B------:R-:W-:Y:S04]  /*437a0*/  STL.64 [R1+0x670], R76 ;  /* 0x0006704c01007387 */ /* 0x000fe80000100a00 */
[----:B------:R3:W-:Y:S02]  /*437b0*/  STL.64 [R1+0x678], R78 ;  /* 0x0006784e01007387 */ /* 0x0007e40000100a00 */
[C---:B---3--:R-:W-:Y:S02]  /*437c0*/  HMMA.1688.F32.TF32 R76, R240.reuse, R26, R228 ;  /* 0x0000001af04c723c */ /* 0x048fe400000810e4 */
[----:B------:R3:W-:Y:S04]  /*437d0*/  STL.64 [R1+0x660], R84 ;  /* 0x0006605401007387 */ /* 0x0007e80000100a00 */
[----:B------:R4:W-:Y:S04]  /*437e0*/  STL.64 [R1+0x668], R86 ;  /* 0x0006685601007387 */ /* 0x0009e80000100a00 */
[----:B------:R-:W5:Y:S04]  /*437f0*/  LDL.LU R184, [R1+0x6b0] ;  /* 0x0006b00001b87983 */ /* 0x000f680000300800 */
[----:B------:R-:W-:Y:S04]  /*43800*/  STL.64 [R1+0x650], R80 ;  /* 0x0006505001007387 */ /* 0x000fe80000100a00 */
[----:B------:R-:W-:Y:S05]  /*43810*/  STL.64 [R1+0x658], R82 ;  /* 0x0006585201007387 */ /* 0x000fea0000100a00 */
[----:B------:R1:W-:Y:S04]  /*43820*/  STL.64 [R1+0x640], R76 ;  /* 0x0006404c01007387 */ /* 0x0003e80000100a00 */
[----:B------:R1:W-:Y:S04]  /*43830*/  STL.64 [R1+0x648], R78 ;  /* 0x0006484e01007387 */ /* 0x0003e80000100a00 */
        /* <DEDUP_REMOVED lines=39> */
[----:B---3--:R-:W3:Y:S04]  /*43ab0*/  LDL.LU R84, [R1+0x30] ;  /* 0x0000300001547983 */ /* 0x008ee80000300800 */
[----:B------:R-:W3:Y:S04]  /*43ac0*/  LDL.LU R85, [R1+0x34] ;  /* 0x0000340001557983 */ /* 0x000ee80000300800 */
[----:B----4-:R-:W3:Y:S04]  /*43ad0*/  LDL.LU R86, [R1+0x38] ;  /* 0x0000380001567983 */ /* 0x010ee80000300800 */
        /* <DEDUP_REMOVED lines=37> */
[----:B-1----:R-:W5:Y:S04]  /*43d30*/  LDL.LU R76, [R1+0x6a0] ;  /* 0x0006a000014c7983 */ /* 0x002f680000300800 */
        /* <DEDUP_REMOVED lines=19> */
[C---:B----4-:R-:W-:Y:S08]  /*43e70*/  HMMA.1688.F32.TF32 R88, R240.reuse, R62, R88 ;  /* 0x0000003ef058723c */ /* 0x050ff00000081058 */
[C---:B--2---:R-:W-:Y:S08]  /*43e80*/  HMMA.1688.F32.TF32 R92, R240.reuse, R58, R92 ;  /* 0x0000003af05c723c */ /* 0x044ff0000008105c */
[C---:B---3--:R-:W-:Y:S08]  /*43e90*/  HMMA.1688.F32.TF32 R100, R240.reuse, R50, R100 ;  /* 0x00000032f064723c */ /* 0x048ff00000081064 */
[C---:B-----5:R-:W-:Y:S08]  /*43ea0*/  HMMA.1688.F32.TF32 R104, R240.reuse, R46, R104 ;  /* 0x0000002ef068723c */ /* 0x060ff00000081068 */
[C---:B------:R-:W-:Y:S08]  /*43eb0*/  HMMA.1688.F32.TF32 R108, R240.reuse, R42, R108 ;  /* 0x0000002af06c723c */ /* 0x040ff0000008106c */
[C---:B------:R-:W-:Y:S08]  /*43ec0*/  HMMA.1688.F32.TF32 R228, R240.reuse, R30, R228 ;  /* 0x0000001ef0e4723c */ /* 0x040ff000000810e4 */
[C---:B------:R-:W-:Y:S08]  /*43ed0*/  HMMA.1688.F32.TF32 R116, R240.reuse, R34, R116 ;  /* 0x00000022f074723c */ /* 0x040ff00000081074 */
[C---:B------:R-:W-:Y:S07]  /*43ee0*/  HMMA.1688.F32.TF32 R112, R240.reuse, R38, R112 ;  /* 0x00000026f070723c */ /* 0x040fee0000081070 */
[----:B------:R1:W-:Y:S04]  /*43ef0*/  STL.64 [R1+0x630], R228 ;  /* 0x000630e401007387 */ /* 0x0003e80000100a00 */
[----:B------:R2:W-:Y:S04]  /*43f00*/  STL.64 [R1+0x638], R230 ;  /* 0x000638e601007387 */ /* 0x0005e80000100a00 */
[----:B-1----:R-:W3:Y:S01]  /*43f10*/  LDL.LU R228, [R1+0x10] ;  /* 0x0000100001e47983 */ /* 0x002ee20000300800 */
[----:B------:R-:W-:Y:S03]  /*43f20*/  HMMA.1688.F32.TF32 R96, R240, R54, R96 ;  /* 0x00000036f060723c */ /* 0x000fe60000081060 */
[----:B------:R-:W3:Y:S01]  /*43f30*/  LDL.LU R229, [R1+0x14] ;  /* 0x0000140001e57983 */ /* 0x000ee20000300800 */
[----:B--2---:R-:W-:-:S02]  /*43f40*/  IMAD.MOV.U32 R230, RZ, RZ, R252 ;  /* 0x000000ffffe67224 */ /* 0x004fc400078e00fc */
[----:B------:R-:W-:Y:S01]  /*43f50*/  IMAD.MOV.U32 R231, RZ, RZ, R2 ;  /* 0x000000ffffe77224 */ /* 0x000fe200078e0002 */
[----:B------:R-:W2:Y:S04]  /*43f60*/  LDL.LU R252, [R1+0x1924] ;  /* 0x0019240001fc7983 */ /* 0x000ea80000300800 */
[----:B------:R-:W4:Y:S04]  /*43f70*/  LDL.LU R2, [R1+0x1920] ;  /* 0x0019200001027983 */ /* 0x000f280000300800 */
[----:B------:R-:W-:Y:S04]  /*43f80*/  STL.64 [R1+0x620], R116 ;  /* 0x0006207401007387 */ /* 0x000fe80000100a00 */
[----:B------:R1:W-:Y:S01]  /*43f90*/  STL.64 [R1+0x628], R118 ;  /* 0x0006287601007387 */ /* 0x0003e20000100a00 */
[----:B------:R-:W-:Y:S03]  /*43fa0*/  HMMA.1688.F32.TF32 R240, R240, R66, R84 ;  /* 0x00000042f0f0723c */ /* 0x000fe60000081054 */
[----:B-1----:R-:W5:Y:S04]  /*43fb0*/  LDL.LU.64 R118, [R1+0x1918] ;  /* 0x0019180001767983 */ /* 0x002f680000300a00 */
[----:B------:R-:W5:Y:S04]  /*43fc0*/  LDL.LU.64 R116, [R1+0x1910] ;  /* 0x0019100001747983 */ /* 0x000f680000300a00 */
[----:B------:R-:W-:Y:S04]  /*43fd0*/  STL.64 [R1+0x610], R112 ;  /* 0x0006107001007387 */ /* 0x000fe80000100a00 */
[----:B------:R1:W-:Y:S04]  /*43fe0*/  STL.64 [R1+0x618], R114 ;  /* 0x0006187201007387 */ /* 0x0003e80000100a00 */
[----:B-1----:R-:W3:Y:S04]  /*43ff0*/  LDL.LU.64 R114, [R1+0x1908] ;  /* 0x0019080001727983 */ /* 0x002ee80000300a00 */
        /* <DEDUP_REMOVED lines=25> */
[----:B------:R-:W3:Y:S04]  /*44190*/  LDL.LU.64 R86, [R1+0x1898] ;  /* 0x0018980001567983 */ /* 0x000ee80000300a00 */
[----:B------:R-:W3:Y:S04]  /*441a0*/  LDL.LU.64 R84, [R1+0x1890] ;  /* 0x0018900001547983 */ /* 0x000ee80000300a00 */
[----:B------:R1:W-:Y:S04]  /*441b0*/  STL.64 [R1+0x230], R240 ;  /* 0x000230f001007387 */ /* 0x0003e80000100a00 */
[----:B------:R2:W-:Y:S04]  /*441c0*/  STL.64 [R1+0x238], R242 ;  /* 0x000238f201007387 */ /* 0x0005e80000100a00 */
[----:B-1----:R-:W3:Y:S04]  /*441d0*/  LDL.LU R240, [R1+0x720] ;  /* 0x0007200001f07983 */ /* 0x002ee80000300800 */
[----:B------:R-:W3:Y:S01]  /*441e0*/  LDL.LU R241, [R1+0x724] ;  /* 0x0007240001f17983 */ /* 0x000ee20000300800 */
        /* <DEDUP_REMOVED lines=8> */
[----:B--2---:R-:W-:-:S02]  /*44270*/  IMAD.MOV.U32 R243, RZ, RZ, R252 ;  /* 0x000000fffff37224 */ /* 0x004fc400078e00fc */
[----:B----4-:R-:W-:Y:S02]  /*44280*/  IMAD.MOV.U32 R242, RZ, RZ, R2 ;  /* 0x000000fffff27224 */ /* 0x010fe400078e0002 */
[----:B------:R-:W2:Y:S04]  /*44290*/  LDL.LU R2, [R1+0x1888] ;  /* 0x0018880001027983 */ /* 0x000ea80000300800 */
[----:B------:R-:W-:Y:S04]  /*442a0*/  STL.64 [R1+0x240], R80 ;  /* 0x0002405001007387 */ /* 0x000fe80000100a00 */
[----:B------:R1:W-:Y:S01]  /*442b0*/  STL.64 [R1+0x248], R82 ;  /* 0x0002485201007387 */ /* 0x0003e20000100a00 */
[C---:B------:R-:W-:Y:S03]  /*442c0*/  HMMA.1688.F32.TF32 R204, R232.reuse, R42, R204 ;  /* 0x0000002ae8cc723c */ /* 0x040fe600000810cc */
[----:B-1----:R-:W4:Y:S04]  /*442d0*/  LDL.LU.64 R82, [R1+0x1880] ;  /* 0x0018800001527983 */ /* 0x002f280000300a00 */
[----:B------:R-:W4:Y:S04]  /*442e0*/  LDL.LU.64 R80, [R1+0x1878] ;  /* 0x0018780001507983 */ /* 0x000f280000300a00 */
[----:B------:R-:W-:Y:S04]  /*442f0*/  STL.64 [R1+0x6a0], R76 ;  /* 0x0006a04c01007387 */ /* 0x000fe80000100a00 */
[----:B------:R1:W-:Y:S01]  /*44300*/  STL.64 [R1+0x6a8], R78 ;  /* 0x0006a84e01007387 */ /* 0x0003e20000100a00 */
[C---:B------:R-:W-:Y:S03]  /*44310*/  HMMA.1688.F32.TF32 R200, R232.reuse, R46, R200 ;  /* 0x0000002ee8c8723c */ /* 0x040fe600000810c8 */
        /* <DEDUP_REMOVED lines=16> */
[----:B------:R-:W2:Y:S01]  /*44420*/  LDL.LU.64 R220, [R1+0x1838] ;  /* 0x0018380001dc7983 */ /* 0x000ea20000300a00 */
[C---:B------:R-:W-:Y:S08]  /*44430*/  HMMA.1688.F32.TF32 R184, R232.reuse, R62, R184 ;  /* 0x0000003ee8b8723c */ /* 0x040ff000000810b8 */
[C---:B---3--:R-:W-:Y:S11]  /*44440*/  HMMA.1688.F32.TF32 R240, R232.reuse, R26, R240 ;  /* 0x0000001ae8f0723c */ /* 0x048ff600000810f0 */
[----:B------:R-:W-:Y:S11]  /*44450*/  @!UPT UIADD3 URZ, URZ, URZ, URZ ;  /* 0x0000003f3f3ff290 */ /* 0x000ff6000fffe03f */
[----:B------:R-:W-:Y:S01]  /*44460*/  @!UPT UIADD3 URZ, URZ, URZ, URZ ;  /* 0x0000003f3f3ff290 */ /* 0x000fe2000fffe03f */
[----:B------:R1:W-:Y:S04]  /*44470*/  STL.64 [R1+0x720], R240 ;  /* 0x000720f001007387 */ /* 0x0003e80000100a00 */
[----:B------:R-:W-:Y:S04]  /*44480*/  STL.64 [R1+0x728], R242 ;  /* 0x000728f201007387 */ /* 0x000fe80000100a00 */
[----:B-1----:R-:W3:Y:S04]  /*44490*/  LDL R241, [R1+0x948] ;  /* 0x0009480001f17983 */ /* 0x002ee80000100800 */
[----:B------:R-:W-:Y:S04]  /*444a0*/  STL.64 [R1+0x740], R216 ;  /* 0x000740d801007387 */ /* 0x000fe80000100a00 */
[----:B------:R1:W-:Y:S04]  /*444b0*/  STL.64 [R1+0x748], R218 ;  /* 0x000748da01007387 */ /* 0x0003e80000100a00 */
[----:B-1----:R-:W2:Y:S04]  /*444c0*/  LDL.LU.64 R218, [R1+0x1830] ;  /* 0x0018300001da7983 */ /* 0x002ea80000300a00 */
[----:B------:R-:W2:Y:S04]  /*444d0*/  LDL.LU.64 R216, [R1+0x1828] ;  /* 0x0018280001d87983 */ /* 0x000ea80000300a00 */
[----:B------:R-:W-:Y:S04]  /*444e0*/  STL.64 [R1+0x760], R212 ;  /* 0x000760d401007387 */ /* 0x000fe80000100a00 */
[----:B------:R1:W-:Y:S01]  /*444f0*/  STL.64 [R1+0x768], R214 ;  /* 0x000768d601007387 */ /* 0x0003e20000100a00 */
[----:B------:R-:W-:Y:S03]  /*44500*/  HMMA.1688.F32.TF32 R232, R232, R66, R180 ;  /* 0x00000042e8e8723c */ /* 0x000fe600000810b4 */
        /* <DEDUP_REMOVED lines=32> */
[----:B------:R1:W-:Y:S04]  /*44710*/  STL.64 [R1+0x840], R232 ;  /* 0x000840e801007387 */ /* 0x0003e80000100a00 */
[----:B------:R4:W-:Y:S01]  /*44720*/  STL.64 [R1+0x848], R234 ;  /* 0x000848ea01007387 */ /* 0x0009e20000100a00 */
[----:B-1----:R-:W-:-:S02]  /*44730*/  IMAD.MOV.U32 R233, RZ, RZ, R5 ;  /* 0x000000ffffe97224 */ /* 0x002fc400078e0005 */
[----:B----4-:R-:W-:Y:S02]  /*44740*/  IMAD.MOV.U32 R234, RZ, RZ, R4 ;  /* 0x000000ffffea7224 */ /* 0x010fe400078e0004 */
[----:B------:R-:W-:Y:S01]  /*44750*/  HMMA.1688.F32.TF32 R4, R244, R6, R228 ;  /* 0x00000006f404723c */ /* 0x000fe200000810e4 */
[----:B------:R-:W4:Y:S04]  /*44760*/  LDL.LU.64 R230, [R1+0x1790] ;  /* 0x0017900001e67983 */ /* 0x000f280000300a00 */
[----:B------:R-:W4:Y:S01]  /*44770*/  LDL.LU.64 R228, [R1+0x1788] ;  /* 0x0017880001e47983 */ /* 0x000f220000300a00 */
[----:B------:R-:W-:Y:S02]  /*44780*/  IMAD.MOV.U32 R232, RZ, RZ, R8 ;  /* 0x000000ffffe87224 */ /* 0x000fe400078e0008 */
[----:B------:R-:W-:-:S07]  /*44790*/  IMAD.MOV.U32 R235, RZ, RZ, R0 ;  /* 0x000000ffffeb7224 */ /* 0x000fce00078e0000 */
[C---:B------:R-:W-:Y:S08]  /*447a0*/  HMMA.1688.F32.TF32 R232, R244.reuse, R10, R232 ;  /* 0x0000000af4e8723c */ /* 0x040ff000000810e8 */
[----:B------:R-:W-:Y:S04]  /*447b0*/  STL.64 [R1+0x820], R4 ;  /* 0x0008200401007387 */ /* 0x000fe80000100a00 */
[----:B------:R2:W-:Y:S11]  /*447c0*/  STL.64 [R1+0x828], R6 ;  /* 0x0008280601007387 */ /* 0x0005f60000100a00 */
[----:B------:R-:W-:Y:S04]  /*447d0*/  STL.64 [R1+0x800], R232 ;  /* 0x000800e801007387 */ /* 0x000fe80000100a00 */
[----:B------:R-:W-:Y:S01]  /*447e0*/  STL.64 [R1+0x808], R234 ;  /* 0x000808ea01007387 */ /* 0x000fe20000100a00 */
[C---:B--2---:R-:W-:Y:S03]  /*447f0*/  HMMA.1688.F32.TF32 R4, R244.reuse, R18, R180 ;  /* 0x00000012f404723c */ /* 0x044fe600000810b4 */
[----:B------:R-:W-:Y:S05]  /*44800*/  LDSM.16.M88.4 R16, [R2+0x6080] ;  /* 0x006080000210783b */ /* 0x000fea0000000200 */
[C---:B----4-:R-:W-:Y:S08]  /*44810*/  HMMA.1688.F32.TF32 R8, R244.reuse, R14, R228 ;  /* 0x0000000ef408723c */ /* 0x050ff000000810e4 */
[C---:B------:R-:W-:Y:S01]  /*44820*/  HMMA.1688.F32.TF32 R12, R244.reuse, R22, R184 ;  /* 0x00000016f40c723c */ /* 0x040fe200000810b8 */
[----:B------:R-:W-:Y:S04]  /*44830*/  LDSM.16.M88.4 R20, [R2+0x8080] ;  /* 0x008080000214783b */ /* 0x000fe80000000200 */
[----:B---3--:R-:W-:Y:S04]  /*44840*/  LDS R184, [R241+0x86000] ;  /* 0x08600000f1b87984 */ /* 0x008fe80000000800 */
[----:B------:R-:W-:Y:S04]  /*44850*/  LDS R186, [R241+0x86800] ;  /* 0x08680000f1ba7984 */ /* 0x000fe80000000800 */
[----:B------:R-:W-:Y:S04]  /*44860*/  LDS R185, [R3+0x86000] ;  /* 0x0860000003b97984 */ /* 0x000fe80000000800 */
[----:B------:R-:W-:Y:S04]  /*44870*/  STL.64 [R1+0x7f0], R8 ;  /* 0x0007f00801007387 */ /* 0x000fe80000100a00 */
[----:B------:R1:W-:Y:S04]  /*44880*/  STL.64 [R1+0x7f8], R10 ;  /* 0x0007f80a01007387 */ /* 0x0003e80000100a00 */
[----:B------:R-:W-:Y:S04]  /*44890*/  STL.64 [R1+0x7d0], R4 ;  /* 0x0007d00401007387 */ /* 0x000fe80000100a00 */
[----:B------:R2:W-:Y:S01]  /*448a0*/  STL.64 [R1+0x7d8], R6 ;  /* 0x0007d80601007387 */ /* 0x0005e20000100a00 */
[C---:B-1----:R-:W-:Y:S03]  /*448b0*/  HMMA.1688.F32.TF32 R8, R244.reuse, R26, R188 ;  /* 0x0000001af408723c */ /* 0x042fe600000810bc */
[----:B------:R-:W-:Y:S05]  /*448c0*/  LDS R187, [R3+0x86800] ;  /* 0x0868000003bb7984 */ /* 0x000fea0000000800 */
[C---:B--2---:R-:W-:Y:S01]  /*448d0*/  HMMA.1688.F32.TF32 R4, R244.reuse, R30, R192 ;  /* 0x0000001ef404723c */ /* 0x044fe200000810c0 */
[----:B------:R-:W-:Y:S04]  /*448e0*/  STL.64 [R1+0x7b0], R12 ;  /* 0x0007b00c01007387 */ /* 0x000fe80000100a00 */
[----:B------:R1:W-:Y:S04]  /*448f0*/  STL.64 [R1+0x7b8], R14 ;  /* 0x0007b80e01007387 */ /* 0x0003e80000100a00 */
[----:B------:R-:W-:Y:S04]  /*44900*/  LDSM.16.M88.4 R24, [R2+0xa080] ;  /* 0x00a080000218783b */ /* 0x000fe80000000200 */
[----:B------:R-:W-:Y:S01]  /*44910*/  LDSM.16.M88.4 R28, [R2+0xc080] ;  /* 0x00c08000021c783b */ /* 0x000fe20000000200 */
[C---:B-1----:R-:W-:Y:S03]  /*44920*/  HMMA.1688.F32.TF32 R12, R244.reuse, R34, R196 ;  /* 0x00000022f40c723c */ /* 0x042fe600000810c4 */
[----:B------:R-:W-:Y:S04]  /*44930*/  STL.64 [R1+0x790], R8 ;  /* 0x0007900801007387 */ /* 0x000fe80000100a00 */
[----:B------:R1:W-:Y:S04]  /*44940*/  STL.64 [R1+0x798], R10 ;  /* 0x0007980a01007387 */ /* 0x0003e80000100a00 */
[----:B------:R-:W-:Y:S04]  /*44950*/  STL.64 [R1+0x770], R4 ;  /* 0x0007700401007387 */ /* 0x000fe80000100a00 */
[----:B------:R2:W-:Y:S01]  /*44960*/  STL.64 [R1+0x778], R6 ;  /* 0x0007780601007387 */ /* 0x0005e20000100a00 */
[C---:B-1----:R-:W-:Y:S03]  /*44970*/  HMMA.1688.F32.TF32 R8, R244.reuse, R38, R200 ;  /* 0x00000026f408723c */ /* 0x042fe600000810c8 */
[----:B------:R-:W-:Y:S04]  /*44980*/  LDSM.16.M88.4 R32, [R2+0xe080] ;  /* 0x00e080000220783b */ /* 0x000fe80000000200 */
[----:B------:R-:W-:Y:S01]  /*44990*/  LDSM.16.M88.4 R36, [R2+0x10080] ;  /* 0x010080000224783b */ /* 0x000fe20000000200 */
[C---:B--2---:R-:W-:Y:S03]  /*449a0*/  HMMA.1688.F32.TF32 R4, R244.reuse, R42, R204 ;  /* 0x0000002af404723c */ /* 0x044fe600000810cc */
[----:B------:R-:W-:Y:S04]  /*449b0*/  STL.64 [R1+0x750], R12 ;  /* 0x0007500c01007387 */ /* 0x000fe80000100a00 */
[----:B------:R1:W-:Y:S04]  /*449c0*/  STL.64 [R1+0x758], R14 ;  /* 0x0007580e01007387 */ /* 0x0003e80000100a00 */
[----:B------:R-:W-:Y:S04]  /*449d0*/  LDSM.16.M88.4 R40, [R2+0x12080] ;  /* 0x012080000228783b */ /* 0x000fe80000000200 */
[----:B------:R-:W-:Y:S01]  /*449e0*/  STL.64 [R1+0x730], R8 ;  /* 0x0007300801007387 */ /* 0x000fe20000100a00 */
[C---:B-1----:R-:W-:Y:S03]  /*449f0*/  HMMA.1688.F32.TF32 R12, R244.reuse, R46, R208 ;  /* 0x0000002ef40c723c */ /* 0x042fe600000810d0 */
        /* <DEDUP_REMOVED lines=11> */
[----:B-1----:R-:W-:Y:S03]  /*44ab0*/  HMMA.1688.F32.TF32 R12, R244, R58, R220 ;  /* 0x0000003af40c723c */ /* 0x002fe600000810dc */
[----:B------:R1:W-:Y:S04]  /*44ac0*/  STL.64 [R1+0x6d8], R10 ;  /* 0x0006d80a01007387 */ /* 0x0003e80000100a00 */
[----:B------:R2:W-:Y:S01]  /*44ad0*/  STL.64 [R1+0x6b0], R4 ;  /* 0x0006b00401007387 */ /* 0x0005e20000100a00 */
[----:B------:R-:W-:-:S02]  /*44ae0*/  IMAD.MOV.U32 R252, RZ, RZ, R6 ;  /* 0x000000fffffc7224 */ /* 0x000fc400078e0006 */
[----:B------:R-:W-:Y:S01]  /*44af0*/  IMAD.MOV.U32 R0, RZ, RZ, R7 ;  /* 0x000000ffff007224 */ /* 0x000fe200078e0007 */
[----:B------:R-:W-:Y:S01]  /*44b00*/  LDSM.16.M88.4 R56, [R2+0x1a080] ;  /* 0x01a080000238783b */ /* 0x000fe20000000200 */
[C---:B-1----:R-:W-:Y:S03]  /*44b10*/  HMMA.1688.F32.TF32 R8, R244.reuse, R62, R224 ;  /* 0x0000003ef408723c */ /* 0x042fe600000810e0 */
[----:B------:R-:W-:Y:S05]  /*44b20*/  LDSM.16.M88.4 R60, [R2+0x1c080] ;  /* 0x01c08000023c783b */ /* 0x000fea0000000200 */
[----:B--2---:R-:W-:Y:S03]  /*44b30*/  HMMA.1688.F32.TF32 R4, R244, R66, R236 ;  /* 0x00000042f404723c */ /* 0x004fe600000810ec */
[----:B------:R-:W-:Y:S04]  /*44b40*/  STL.64 [R1+0x690], R12 ;  /* 0x0006900c01007387 */ /* 0x000fe80000100a00 */
[----:B------:R-:W-:Y:S04]  /*44b50*/  STL.64 [R1+0x698], R14 ;  /* 0x0006980e01007387 */ /* 0x000fe80000100a00 */
[----:B------:R-:W2:Y:S04]  /*44b60*/  LDL R242, [R1+0x940] ;  /* 0x0009400001f27983 */ /* 0x000ea80000100800 */
[----:B------:R-:W-:Y:S04]  /*44b70*/  LDSM.16.M88.4 R12, [R2+0x4080] ;  /* 0x00408000020c783b */ /* 0x000fe80000000200 */
[----:B------:R-:W-:Y:S04]  /*44b80*/  STL.64 [R1+0x5b0], R8 ;  /* 0x0005b00801007387 */ /* 0x000fe80000100a00 */
[----:B------:R-:W-:Y:S04]  /*44b90*/  STL.64 [R1+0x5b8], R10 ;  /* 0x0005b80a01007387 */ /* 0x000fe80000100a00 */
[----:B------:R-:W3:Y:S04]  /*44ba0*/  LDL R243, [R1+0x944] ;  /* 0x0009440001f37983 */ /* 0x000ee80000100800 */
[----:B------:R-:W-:Y:S04]  /*44bb0*/  STL.64 [R1+0x4d0], R4 ;  /* 0x0004d00401007387 */ /* 0x000fe80000100a00 */
[----:B------:R-:W-:Y:S04]  /*44bc0*/  STL.64 [R1+0x4d8], R6 ;  /* 0x0004d80601007387 */ /* 0x000fe80000100a00 */
[----:B------:R-:W1:Y:S04]  /*44bd0*/  LDSM.16.M88.4 R4, [R2+0x80] ;  /* 0x000080000204783b */ /* 0x000e680000000200 */
[----:B------:R-:W4:Y:S04]  /*44be0*/  LDSM.16.M88.4 R8, [R2+0x2080] ;  /* 0x002080000208783b */ /* 0x000f280000000200 */
[----:B------:R-:W4:Y:S04]  /*44bf0*/  LDSM.16.M88.4 R64, [R2+0x1e080] ;  /* 0x01e080000240783b */ /* 0x000f280000000200 */
[----:B------:R-:W-:Y:S04]  /*44c00*/  LDS R244, [R241+0x86180] ;  /* 0x08618000f1f47984 */ /* 0x000fe80000000800 */
[----:B------:R-:W-:Y:S04]  /*44c10*/  LDS R246, [R241+0x86980] ;  /* 0x08698000f1f67984 */ /* 0x000fe80000000800 */
[----:B------:R-:W-:Y:S04]  /*44c20*/  LDS R245, [R3+0x86180] ;  /* 0x0861800003f57984 */ /* 0x000fe80000000800 */
[----:B------:R-:W-:Y:S04]  /*44c30*/  LDS R247, [R3+0x86980] ;  /* 0x0869800003f77984 */ /* 0x000fe80000000800 */
[----:B-1----:R-:W-:Y:S04]  /*44c40*/  STL [R1+0x16cc], R6 ;  /* 0x0016cc0601007387 */ /* 0x002fe80000100800 */
[----:B------:R-:W-:Y:S04]  /*44c50*/  STL [R1+0x16c8], R7 ;  /* 0x0016c80701007387 */ /* 0x000fe80000100800 */
[----:B----4-:R-:W-:Y:S04]  /*44c60*/  STL [R1+0x16d4], R10 ;  /* 0x0016d40a01007387 */ /* 0x010fe80000100800 */
[----:B------:R-:W-:Y:S04]  /*44c70*/  STL [R1+0x16d0], R11 ;  /* 0x0016d00b01007387 */ /* 0x000fe80000100800 */
        /* <DEDUP_REMOVED lines=31> */
[C---:B-1----:R-:W-:Y:S11]  /*44e70*/  HMMA.1688.F32.TF32 R76, R184.reuse, R12, R84 ;  /* 0x0000000cb84c723c */ /* 0x042ff60000081054 */
        /* <DEDUP_REMOVED lines=13> */
[C---:B------:R-:W-:Y:S08]  /*44f50*/  HMMA.1688.F32.TF32 R76, R184.reuse, R20, R92 ;  /* 0x00000014b84c723c */ /* 0x040ff0000008105c */
[C---:B------:R-:W-:Y:S11]  /*44f60*/  HMMA.1688.F32.TF32 R80, R184.reuse, R8, R80 ;  /* 0x00000008b850723c */ /* 0x040ff60000081050 */
[----:B------:R-:W-:Y:S05]  /*44f70*/  @!UPT UIADD3 URZ, URZ, URZ, URZ ;  /* 0x0000003f3f3ff290 */ /* 0x000fea000fffe03f */
[----:B------:R-:W-:Y:S01]  /*44f80*/  IMAD.MOV.U32 R50, RZ, RZ, R76 ;  /* 0x000000ffff327224 */ /* 0x000fe200078e004c */
[----:B--2---:R-:W-:Y:S01]  /*44f90*/  LDS R180, [R242+0x86000] ;  /* 0x08600000f2b47984 */ /* 0x004fe20000000800 */
[----:B------:R-:W-:Y:S02]  /*44fa0*/  IMAD.MOV.U32 R51, RZ, RZ, R77 ;  /* 0x000000ffff337224 */ /* 0x000fe400078e004d */
[----:B------:R-:W-:Y:S01]  /*44fb0*/  IMAD.MOV.U32 R46, RZ, RZ, R78 ;  /* 0x000000ffff2e7224 */ /* 0x000fe200078e004e */
[----:B------:R-:W-:Y:S01]  /*44fc0*/  LDS R182, [R242+0x86800] ;  /* 0x08680000f2b67984 */ /* 0x000fe20000000800 */
[----:B------:R-:W-:Y:S02]  /*44fd0*/  IMAD.MOV.U32 R47, RZ, RZ, R79 ;  /* 0x000000ffff2f7224 */ /* 0x000fe400078e004f */
[----:B------:R-:W-:Y:S01]  /*44fe0*/  HMMA.1688.F32.TF32 R76, R184, R24, R96 ;  /* 0x00000018b84c723c */ /* 0x000fe20000081060 */
[----:B------:R-:W-:Y:S01]  /*44ff0*/  IMAD.MOV.U32 R31, RZ, RZ, R83 ;  /* 0x000000ffff1f7224 */ /* 0x000fe200078e0053 */
[----:B------:R-:W-:Y:S01]  /*45000*/  LDS R240, [R242+0x86180] ;  /* 0x08618000f2f07984 */ /* 0x000fe20000000800 */
[----:B------:R-:W-:-:S02]  /*45010*/  IMAD.MOV.U32 R30, RZ, RZ, R82 ;  /* 0x000000ffff1e7224 */ /* 0x000fc400078e0052 */
[----:B------:R-:W-:Y:S02]  /*45020*/  IMAD.MOV.U32 R35, RZ, RZ, R81 ;  /* 0x000000ffff237224 */ /* 0x000fe400078e0051 */
[----:B------:R-:W-:Y:S01]  /*45030*/  IMAD.MOV.U32 R34, RZ, RZ, R80 ;  /* 0x000000ffff227224 */ /* 0x000fe200078e0050 */
[----:B------:R-:W-:Y:S04]  /*45040*/  STL [R1+0x173c], R31 ;  /* 0x00173c1f01007387 */ /* 0x000fe80000100800 */
[----:B------:R-:W-:Y:S04]  /*45050*/  STL [R1+0x1738], R30 ;  /* 0x0017381e01007387 */ /* 0x000fe80000100800 */
[----:B------:R1:W-:Y:S04]  /*45060*/  STL [R1+0x1734], R35 ;  /* 0x0017342301007387 */ /* 0x0003e80000100800 */
[----:B------:R2:W-:Y:S04]  /*45070*/  STL [R1+0x1730], R34 ;  /* 0x0017302201007387 */ /* 0x0005e80000100800 */
[----:B------:R-:W-:Y:S01]  /*45080*/  IMAD.MOV.U32 R54, RZ, RZ, R78 ;  /* 0x000000ffff367224 */ /* 0x000fe200078e004e */
[----:B---3--:R-:W-:Y:S01]  /*45090*/  LDS R181, [R243+0x86000] ;  /* 0x08600000f3b57984 */ /* 0x008fe20000000800 */
[----:B-1----:R-:W-:-:S02]  /*450a0*/  IMAD.MOV.U32 R35, RZ, RZ, R76 ;  /* 0x000000ffff237224 */ /* 0x002fc400078e004c */
[----:B------:R-:W-:Y:S01]  /*450b0*/  IMAD.MOV.U32 R55, RZ, RZ, R79 ;  /* 0x000000ffff377224 */ /* 0x000fe200078e004f */
[----:B------:R-:W1:Y:S01]  /*450c0*/  LDS R183, [R243+0x86800] ;  /* 0x08680000f3b77984 */ /* 0x000e620000000800 */
[----:B--2---:R-:W-:Y:S02]  /*450d0*/  IMAD.MOV.U32 R34, RZ, RZ, R77 ;  /* 0x000000ffff227224 */ /* 0x004fe400078e004d */
[C---:B------:R-:W-:Y:S01]  /*450e0*/  HMMA.1688.F32.TF32 R76, R184.reuse, R28, R100 ;  /* 0x0000001cb84c723c */ /* 0x040fe20000081064 */
[----:B------:R-:W-:Y:S11]  /*450f0*/  STL [R1+0x174c], R23 ;  /* 0x00174c1701007387 */ /* 0x000ff60000100800 */
[----:B------:R-:W-:Y:S11]  /*45100*/  @!UPT UIADD3 URZ, URZ, URZ, URZ ;  /* 0x0000003f3f3ff290 */ /* 0x000ff6000fffe03f */
[----:B------:R-:W-:Y:S01]  /*45110*/  @!UPT UIADD3 URZ, URZ, URZ, URZ ;  /* 0x0000003f3f3ff290 */ /* 0x000fe2000fffe03f */
[----:B------:R-:W-:Y:S02]  /*45120*/  IMAD.MOV.U32 R18, RZ, RZ, R76 ;  /* 0x000000ffff127224 */ /* 0x000fe400078e004c */
[----:B------:R-:W-:Y:S02]  /*45130*/  IMAD.MOV.U32 R19, RZ, RZ, R77 ;  /* 0x000000ffff137224 */ /* 0x000fe400078e004d */
[----:B------:R-:W-:Y:S02]  /*45140*/  IMAD.MOV.U32 R14, RZ, RZ, R78 ;  /* 0x000000ffff0e7224 */ /* 0x000fe400078e004e */
[----:B------:R-:W-:Y:S02]  /*45150*/  IMAD.MOV.U32 R15, RZ, RZ, R79 ;  /* 0x000000ffff0f7224 */ /* 0x000fe400078e004f */
[C---:B------:R-:W-:Y:S01]  /*45160*/  HMMA.1688.F32.TF32 R76, R184.reuse, R32, R104 ;  /* 0x00000020b84c723c */ /* 0x040fe20000081068 */
[----:B------:R-:W-:Y:S04]  /*45170*/  STL [R1+0x1748], R22 ;  /* 0x0017481601007387 */ /* 0x000fe80000100800 */
[----:B------:R2:W-:Y:S04]  /*45180*/  STL [R1+0x1744], R27 ;  /* 0x0017441b01007387 */ /* 0x0005e80000100800 */
[----:B------:R3:W-:Y:S11]  /*45190*/  STL [R1+0x1740], R26 ;  /* 0x0017401a01007387 */ /* 0x0007f60000100800 */
[----:B------:R-:W-:Y:S04]  /*451a0*/  @!UPT UIADD3 URZ, URZ, URZ, URZ ;  /* 0x0000003f3f3ff290 */ /* 0x000fe8000fffe03f */
[----:B--2---:R-:W-:Y:S02]  /*451b0*/  IMAD.MOV.U32 R27, RZ, RZ, R76 ;  /* 0x000000ffff1b7224 */ /* 0x004fe400078e004c */
[----:B---3--:R-:W-:Y:S02]  /*451c0*/  IMAD.MOV.U32 R26, RZ, RZ, R77 ;  /* 0x000000ffff1a7224 */ /* 0x008fe400078e004d */
[----:B------:R-:W-:Y:S02]  /*451d0*/  IMAD.MOV.U32 R31, RZ, RZ, R78 ;  /* 0x000000ffff1f7224 */ /* 0x000fe400078e004e */
[----:B------:R-:W-:Y:S02]  /*451e0*/  IMAD.MOV.U32 R30, RZ, RZ, R79 ;  /* 0x000000ffff1e7224 */ /* 0x000fe400078e004f */
[----:B------:R-:W-:Y:S01]  /*451f0*/  HMMA.1688.F32.TF32 R76, R184, R36, R108 ;  /* 0x00000024b84c723c */ /* 0x000fe2000008106c */
[----:B------:R-:W-:Y:S04]  /*45200*/  STL [R1+0x175c], R39 ;  /* 0x00175c2701007387 */ /* 0x000fe80000100800 */
[----:B------:R-:W-:Y:S04]  /*45210*/  STL [R1+0x1758], R38 ;  /* 0x0017582601007387 */ /* 0x000fe80000100800 */
[----:B------:R2:W-:Y:S04]  /*45220*/  STL [R1+0x1754], R43 ;  /* 0x0017542b01007387 */ /* 0x0005e80000100800 */
[----:B------:R3:W-:Y:S11]  /*45230*/  STL [R1+0x1750], R42 ;  /* 0x0017502a01007387 */ /* 0x0007f60000100800 */
[----:B--2---:R-:W-:-:S02]  /*45240*/  IMAD.MOV.U32 R43, RZ, RZ, R76 ;  /* 0x000000ffff2b7224 */ /* 0x004fc400078e004c */
        /* <DEDUP_REMOVED lines=12> */
[C---:B-----5:R-:W-:Y:S01]  /*45310*/  HMMA.1688.F32.TF32 R76, R184.reuse, R44, R116 ;  /* 0x0000002cb84c723c */ /* 0x060fe20000081074 */
        /* <DEDUP_REMOVED lines=16> */
[C---:B------:R-:W-:Y:S01]  /*45420*/  HMMA.1688.F32.TF32 R76, R184.reuse, R52, R124 ;  /* 0x00000034b84c723c */ /* 0x040fe2000008107c */
[----:B------:R2:W-:Y:S04]  /*45430*/  STL [R1+0x1784], R19 ;  /* 0x0017841301007387 */ /* 0x0005e80000100800 */
[----:B------:R3:W-:Y:S03]  /*45440*/  STL [R1+0x1780], R18 ;  /* 0x0017801201007387 */ /* 0x0007e60000100800 */
[C---:B------:R-:W-:Y:S01]  /*45450*/  HMMA.1688.F32.TF32 R84, R184.reuse, R56, R128 ;  /* 0x00000038b854723c */ /* 0x040fe20000081080 */
[----:B------:R-:W-:Y:S04]  /*45460*/  LDS R124, [R241+0x86080] ;  /* 0x08608000f17c7984 */ /* 0x000fe80000000800 */
[----:B------:R-:W-:Y:S03]  /*45470*/  LDS R126, [R241+0x86880] ;  /* 0x08688000f17e7984 */ /* 0x000fe60000000800 */
[----:B------:R-:W-:Y:S01]  /*45480*/  HMMA.1688.F32.TF32 R80, R184, R60, R132 ;  /* 0x0000003cb850723c */ /* 0x000fe20000081084 */
[----:B------:R-:W-:Y:S04]  /*45490*/  LDS R125, [R3+0x86080] ;  /* 0x08608000037d7984 */ /* 0x000fe80000000800 */
[----:B------:R-:W4:Y:S03]  /*454a0*/  LDS R127, [R3+0x86880] ;  /* 0x08688000037f7984 */ /* 0x000f260000000800 */
[----:B--2---:R-:W-:-:S02]  /*454b0*/  IMAD.MOV.U32 R19, RZ, RZ, R76 ;  /* 0x000000ffff137224 */ /* 0x004fc400078e004c */
[----:B---3--:R-:W-:Y:S02]  /*454c0*/  IMAD.MOV.U32 R18, RZ, RZ, R77 ;  /* 0x000000ffff127224 */ /* 0x008fe400078e004d */
[----:B------:R-:W-:Y:S02]  /*454d0*/  IMAD.MOV.U32 R55, RZ, RZ, R78 ;  /* 0x000000ffff377224 */ /* 0x000fe400078e004e */
[----:B------:R-:W-:Y:S02]  /*454e0*/  IMAD.MOV.U32 R54, RZ, RZ, R79 ;  /* 0x000000ffff367224 */ /* 0x000fe400078e004f */
[----:B------:R-:W-:Y:S01]  /*454f0*/  HMMA.1688.F32.TF32 R76, R184, R64, R136 ;  /* 0x00000040b84c723c */ /* 0x000fe20000081088 */
[----:B------:R-:W-:Y:S04]  /*45500*/  STL.64 [R1+0x490], R84 ;  /* 0x0004905401007387 */ /* 0x000fe80000100a00 */
[----:B------:R-:W-:Y:S04]  /*45510*/  STL.64 [R1+0x498], R86 ;  /* 0x0004985601007387 */ /* 0x000fe80000100a00 */
[----:B------:R-:W-:Y:S04]  /*45520*/  STL.64 [R1+0x480], R80 ;  /* 0x0004805001007387 */ /* 0x000fe80000100a00 */
[----:B------:R-:W-:Y:S10]  /*45530*/  STL.64 [R1+0x488], R82 ;  /* 0x0004885201007387 */ /* 0x000ff40000100a00 */
[----:B------:R-:W-:Y:S04]  /*45540*/  STL.64 [R1+0x390], R76 ;  /* 0x0003904c01007387 */ /* 0x000fe80000100a00 */
[----:B------:R1:W-:Y:S02]  /*45550*/  STL.64 [R1+0x398], R78 ;  /* 0x0003984e01007387 */ /* 0x0003e40000100a00 */
[C---:B-1----:R-:W-:Y:S08]  /*45560*/  HMMA.1688.F32.TF32 R76, R180.reuse, R4, R140 ;  /* 0x00000004b44c723c */ /* 0x042ff0000008108c */
[C---:B------:R-:W-:Y:S08]  /*45570*/  HMMA.1688.F32.TF32 R84, R180.reuse, R8, R144 ;  /* 0x00000008b454723c */ /* 0x040ff00000081090 */
[C---:B------:R-:W-:Y:S07]  /*45580*/  HMMA.1688.F32.TF32 R80, R180.reuse, R12, R148 ;  /* 0x0000000cb450723c */ /* 0x040fee0000081094 */
[----:B------:R-:W-:Y:S04]  /*45590*/  STL.64 [R1+0x380], R76 ;  /* 0x0003804c01007387 */ /* 0x000fe80000100a00 */
[----:B------:R1:W-:Y:S02]  /*455a0*/  STL.64 [R1+0x388], R78 ;  /* 0x0003884e01007387 */ /* 0x0003e40000100a00 */
[C---:B-1----:R-:W-:Y:S02]  /*455b0*/  HMMA.1688.F32.TF32 R76, R180.reuse, R16, R152 ;  /* 0x00000010b44c723c */ /* 0x042fe40000081098 */
[----:B------:R-:W-:Y:S04]  /*455c0*/  STL.64 [R1+0x430], R84 ;  /* 0x0004305401007387 */ /* 0x000fe80000100a00 */
[----:B------:R1:W-:Y:S04]  /*455d0*/  STL.64 [R1+0x438], R86 ;  /* 0x0004385601007387 */ /* 0x0003e80000100a00 */
[----:B------:R-:W-:Y:S04]  /*455e0*/  STL.64 [R1+0x370], R80 ;  /* 0x0003705001007387 */ /* 0x000fe80000100a00 */
[----:B------:R2:W-:Y:S01]  /*455f0*/  STL.64 [R1+0x378], R82 ;  /* 0x0003785201007387 */ /* 0x0005e20000100a00 */
[C---:B-1----:R-:W-:Y:S08]  /*45600*/  HMMA.1688.F32.TF32 R84, R180.reuse, R20, R156 ;  /* 0x00000014b454723c */ /* 0x042ff0000008109c */
[----:B------:R-:W-:Y:S01]  /*45610*/  STL.64 [R1+0x360], R76 ;  /* 0x0003604c01007387 */ /* 0x000fe20000100a00 */
[C---:B--2---:R-:W-:Y:S03]  /*45620*/  HMMA.1688.F32.TF32 R80, R180.reuse, R24, R160 ;  /* 0x00000018b450723c */ /* 0x044fe600000810a0 */
[----:B------:R1:W-:Y:S04]  /*45630*/  STL.64 [R1+0x368], R78 ;  /* 0x0003684e01007387 */ /* 0x0003e80000100a00 */
[----:B------:R-:W-:Y:S01]  /*45640*/  LDS R160, [R242+0x86080] ;  /* 0x08608000f2a07984 */ /* 0x000fe20000000800 */
[C---:B------:R-:W-:Y:S03]  /*45650*/  HMMA.1688.F32.TF32 R68, R180.reuse, R48, R68 ;  /* 0x00000030b444723c */ /* 0x040fe60000081044 */
[----:B------:R-:W-:Y:S04]  /*45660*/  LDS R162, [R242+0x86880] ;  /* 0x08688000f2a27984 */ /* 0x000fe80000000800 */
[----:B------:R-:W-:Y:S01]  /*45670*/  LDS R161, [R243+0x86080] ;  /* 0x08608000f3a17984 */ /* 0x000fe20000000800 */
[C---:B-1----:R-:W-:Y:S03]  /*45680*/  HMMA.1688.F32.TF32 R76, R180.reuse, R28, R164 ;  /* 0x0000001cb44c723c */ /* 0x042fe600000810a4 */
[----:B------:R-:W-:Y:S04]  /*45690*/  STL.64 [R1+0x340], R84 ;  /* 0x0003405401007387 */ /* 0x000fe80000100a00 */
[----:B------:R1:W-:Y:S04]  /*456a0*/  STL.64 [R1+0x348], R86 ;  /* 0x0003485601007387 */ /* 0x0003e80000100a00 */
[----:B------:R-:W-:Y:S04]  /*456b0*/  STL.64 [R1+0x330], R80 ;  /* 0x0003305001007387 */ /* 0x000fe80000100a00 */
[----:B------:R2:W-:Y:S01]  /*456c0*/  STL.64 [R1+0x338], R82 ;  /* 0x0003385201007387 */ /* 0x0005e20000100a00 */
[C---:B-1----:R-:W-:Y:S03]  /*456d0*/  HMMA.1688.F32.TF32 R84, R180.reuse, R32, R168 ;  /* 0x00000020b454723c */ /* 0x042fe600000810a8 */
[----:B------:R-:W1:Y:S04]  /*456e0*/  LDS R163, [R243+0x86880] ;  /* 0x08688000f3a37984 */ /* 0x000e680000000800 */
[----:B------:R-:W-:Y:S01]  /*456f0*/  STL.64 [R1+0x310], R76 ;  /* 0x0003104c01007387 */ /* 0x000fe20000100a00 */
[C---:B--2---:R-:W-:Y:S03]  /*45700*/  HMMA.1688.F32.TF32 R80, R180.reuse, R36, R172 ;  /* 0x00000024b450723c */ /* 0x044fe600000810ac */
[----:B------:R2:W-:Y:S05]  /*45710*/  STL.64 [R1+0x318], R78 ;  /* 0x0003184e01007387 */ /* 0x0005ea0000100a00 */
[C---:B------:R-:W-:Y:S08]  /*45720*/  HMMA.1688.F32.TF32 R72, R180.reuse, R44, R72 ;  /* 0x0000002cb448723c */ /* 0x040ff00000081048 */
[----:B--2---:R-:W-:Y:S01]  /*45730*/  HMMA.1688.F32.TF32 R76, R180, R40, R176 ;  /* 0x00000028b44c723c */ /* 0x004fe200000810b0 */
[----:B------:R-:W-:Y:S04]  /*45740*/  STL.64 [R1+0x300], R84 ;  /* 0x0003005401007387 */ /* 0x000fe80000100a00 */
[----:B------:R-:W-:Y:S01]  /*45750*/  STL.64 [R1+0x308], R86 ;  /* 0x0003085601007387 */ /* 0x000fe20000100a00 */
[----:B------:R-:W-:-:S03]  /*45760*/  IMAD.MOV.U32 R59, RZ, RZ, R70 ;  /* 0x000000ffff3b7224 */ /* 0x000fc600078e0046 */
[----:B------:R-:W-:Y:S01]  /*45770*/  STL.64 [R1+0x220], R80 ;  /* 0x0002205001007387 */ /* 0x000fe20000100a00 */
[----:B------:R-:W-:-:S03]  /*45780*/  IMAD.MOV.U32 R58, RZ, RZ, R69 ;  /* 0x000000ffff3a7224 */ /* 0x000fc600078e0045 */
[----:B------:R-:W-:Y:S10]  /*45790*/  STL.64 [R1+0x228], R82 ;  /* 0x0002285201007387 */ /* 0x000ff40000100a00 */
[----:B------:R-:W-:Y:S04]  /*457a0*/  STL.64 [R1+0x70], R76 ;  /* 0x0000704c01007387 */ /* 0x000fe80000100a00 */
[----:B------:R-:W-:Y:S04]  /*457b0*/  STL.64 [R1+0x78], R78 ;  /* 0x0000784e01007387 */ /* 0x000fe80000100a00 */
[----:B------:R-:W-:Y:S04]  /*457c0*/  STL.64 [R1+0x60], R72 ;  /* 0x0000604801007387 */ /* 0x000fe80000100a00 */
[----:B------:R-:W-:Y:S04]  /*457d0*/  STL.64 [R1+0x68], R74 ;  /* 0x0000684a01007387 */ /* 0x000fe80000100a00 */
[----:B------:R-:W-:Y:S04]  /*457e0*/  STL [R1+0x50], R68 ;  /* 0x0000504401007387 */ /* 0x000fe80000100800 */
        /* <DEDUP_REMOVED lines=35> */
[----:B--2---:R-:W-:Y:S11]  /*45a20*/  HMMA.1688.F32.TF32 R68, R180, R52, R248 ;  /* 0x00000034b444723c */ /* 0x004ff600000810f8 */
[----:B------:R-:W-:Y:S11]  /*45a30*/  @!UPT UIADD3 URZ, URZ, URZ, URZ ;  /* 0x0000003f3f3ff290 */ /* 0x000ff6000fffe03f */
[----:B------:R-:W-:Y:S02]  /*45a40*/  @!UPT UIADD3 URZ, URZ, URZ, URZ ;  /* 0x0000003f3f3ff290 */ /* 0x000fe4000fffe03f */
[----:B------:R-:W-:Y:S02]  /*45a50*/  IMAD.MOV.U32 R251, RZ, RZ, R68 ;  /* 0x000000fffffb7224 */ /* 0x000fe400078e0044 */
[----:B------:R-:W-:Y:S02]  /*45a60*/  IMAD.MOV.U32 R250, RZ, RZ, R69 ;  /* 0x000000fffffa7224 */ /* 0x000fe400078e0045 */
[----:B------:R-:W-:Y:S02]  /*45a70*/  IMAD.MOV.U32 R249, RZ, RZ, R70 ;  /* 0x000000fffff97224 */ /* 0x000fe400078e0046 */
[----:B------:R-:W-:-:S05]  /*45a80*/  IMAD.MOV.U32 R248, RZ, RZ, R71 ;  /* 0x000000fffff87224 */ /* 0x000fca00078e0047 */
[----:B------:R-:W-:Y:S04]  /*45a90*/  STL [R1+0x16c4], R248 ;  /* 0x0016c4f801007387 */ /* 0x000fe80000100800 */
[----:B------:R-:W-:Y:S04]  /*45aa0*/  STL [R1+0x16c0], R250 ;  /* 0x0016c0fa01007387 */ /* 0x000fe80000100800 */
[----:B------:R-:W-:Y:S04]  /*45ab0*/  STL [R1+0x16bc], R251 ;  /* 0x0016bcfb01007387 */ /* 0x000fe80000100800 */
[----:B------:R-:W-:Y:S01]  /*45ac0*/  STL [R1+0x16b8], R249 ;  /* 0x0016b8f901007387 */ /* 0x000fe20000100800 */
[C---:B---3--:R-:W-:Y:S11]  /*45ad0*/  HMMA.1688.F32.TF32 R68, R180.reuse, R56, R208 ;  /* 0x00000038b444723c */ /* 0x048ff600000810d0 */
[----:B------:R-:W-:Y:S11]  /*45ae0*/  @!UPT UIADD3 URZ, URZ, URZ, URZ ;  /* 0x0000003f3f3ff290 */ /* 0x000ff6000fffe03f */
[----:B------:R-:W-:Y:S01]  /*45af0*/  @!UPT UIADD3 URZ, URZ, URZ, URZ ;  /* 0x0000003f3f3ff290 */ /* 0x000fe2000fffe03f */
[----:B------:R4:W-:Y:S01]  /*45b00*/  STL.64 [R1+0x30], R68 ;  /* 0x0000304401007387 */ /* 0x0009e20000100a00 */
[----:B------:R-:W-:Y:S02]  /*45b10*/  IMAD.MOV.U32 R59, RZ, RZ, R70 ;  /* 0x000000ffff3b7224 */ /* 0x000fe400078e0046 */
[----:B-----5:R-:W-:Y:S02]  /*45b20*/  IMAD.MOV.U32 R58, RZ, RZ, R71 ;  /* 0x000000ffff3a7224 */ /* 0x020fe400078e0047 */
[C---:B----4-:R-:W-:Y:S11]  /*45b30*/  HMMA.1688.F32.TF32 R68, R180.reuse, R60, R204 ;  /* 0x0000003cb444723c */ /* 0x050ff600000810cc */
        /* <DEDUP_REMOVED lines=8> */
[----:B------:R-:W-:Y:S01]  /*45bc0*/  @!UPT UIADD3 URZ, URZ, URZ, URZ ;  /* 0x0000003f3f3ff290 */ /* 0x000fe2000fffe03f */
[----:B------:R2:W-:Y:S01]  /*45bd0*/  STL [R1+0x10], R68 ;  /* 0x0000104401007387 */ /* 0x0005e20000100800 */
[----:B------:R-:W-:Y:S02]  /*45be0*/  IMAD.MOV.U32 R66, RZ, RZ, R69 ;  /* 0x000000ffff427224 */ /* 0x000fe400078e0045 */
[----:B------:R-:W-:Y:S02]  /*45bf0*/  IMAD.MOV.U32 R62, RZ, RZ, R70 ;  /* 0x000000ffff3e7224 */ /* 0x000fe400078e0046 */
[----:B------:R-:W-:Y:S02]  /*45c00*/  IMAD.MOV.U32 R63, RZ, RZ, R71 ;  /* 0x000000ffff3f7224 */ /* 0x000fe400078e0047 */
[C---:B--2---:R-:W-:Y:S08]  /*45c10*/  HMMA.1688.F32.TF32 R68, R124.reuse, R4, R196 ;  /* 0x000000047c44723c */ /* 0x044ff000000810c4 */
[----:B------:R-:W-:Y:S11]  /*45c20*/  HMMA.1688.F32.TF32 R72, R124, R12, R188 ;  /* 0x0000000c7c48723c */ /* 0x000ff600000810bc */
[----:B------:R-:W-:Y:S04]  /*45c30*/  @!UPT UIADD3 URZ, URZ, URZ, URZ ;  /* 0x0000003f3f3ff290 */ /* 0x000fe8000fffe03f */
[----:B------:R-:W-:Y:S01]  /*45c40*/  STL [R1+0x4], R69 ;  /* 0x0000044501007387 */ /* 0x000fe20000100800 */
[----:B------:R-:W-:-:S03]  /*45c50*/  IMAD.MOV.U32 R67, RZ, RZ, R68 ;  /* 0x000000ffff437224 */ /* 0x000fc600078e0044 */
[----:B------:R2:W-:Y:S01]  /*45c60*/  STL.64 [R1+0x8], R70 ;  /* 0x0000084601007387 */ /* 0x0005e20000100a00 */
[C---:B------:R-:W-:Y:S08]  /*45c70*/  HMMA.1688.F32.TF32 R76, R124.reuse, R16, R228 ;  /* 0x000000107c4c723c */ /* 0x040ff000000810e4 */
[C---:B--2---:R-:W-:Y:S11]  /*45c80*/  HMMA.1688.F32.TF32 R68, R124.reuse, R8, R192 ;  /* 0x000000087c44723c */ /* 0x044ff600000810c0 */
[----:B------:R-:W-:Y:S11]  /*45c90*/  @!UPT UIADD3 URZ, URZ, URZ, URZ ;  /* 0x0000003f3f3ff290 */ /* 0x000ff6000fffe03f */
[----:B------:R-:W-:Y:S01]  /*45ca0*/  @!UPT UIADD3 URZ, URZ, URZ, URZ ;  /* 0x0000003f3f3ff290 */ /* 0x000fe2000fffe03f */
[----:B------:R-:W-:Y:S04]  /*45cb0*/  STL.64 [R1+0x1570], R70 ;  /* 0x0015704601007387 */ /* 0x000fe80000100a00 */
[----:B------:R1:W-:Y:S04]  /*45cc0*/  STL.64 [R1+0x1568], R68 ;  /* 0x0015684401007387 */ /* 0x0003e80000100a00 */
        /* <DEDUP_REMOVED lines=40> */
[----:B------:R-:W2:Y:S08]  /*45f50*/  LDL.LU R235, [R1+0x19c] ;  /* 0x00019c0001eb7983 */ /* 0x000eb00000300800 */
[----:B------:R-:W-:Y:S04]  /*45f60*/  STL [R1+0x1554], R80 ;  /* 0x0015545001007387 */ /* 0x000fe80000100800 */
[----:B------:R-:W-:Y:S04]  /*45f70*/  STL [R1+0x1550], R81 ;  /* 0x0015505101007387 */ /* 0x000fe80000100800 */
[----:B------:R-:W-:Y:S04]  /*45f80*/  STL [R1+0x154c], R82 ;  /* 0x00154c5201007387 */ /* 0x000fe80000100800 */
[----:B------:R-:W-:Y:S01]  /*45f90*/  STL [R1+0x1548], R83 ;  /* 0x0015485301007387 */ /* 0x000fe20000100800 */
[C---:B---3--:R-:W-:Y:S08]  /*45fa0*/  HMMA.1688.F32.TF32 R84, R124.reuse, R24, R208 ;  /* 0x000000187c54723c */ /* 0x048ff000000810d0 */
[C---:B----4-:R-:W-:Y:S11]  /*45fb0*/  HMMA.1688.F32.TF32 R88, R124.reuse, R28, R204 ;  /* 0x0000001c7c58723c */ /* 0x050ff600000810cc */
[----:B------:R-:W-:Y:S04]  /*45fc0*/  @!UPT UIADD3 URZ, URZ, URZ, URZ ;  /* 0x0000003f3f3ff290 */ /* 0x000fe8000fffe03f */
[----:B------:R-:W-:Y:S01]  /*45fd0*/  STL [R1+0x1544], R84 ;  /* 0x0015445401007387 */ /* 0x000fe20000100800 */
[C---:B-----5:R-:W-:Y:S08]  /*45fe0*/  HMMA.1688.F32.TF32 R104, R124.reuse, R44, R188 ;  /* 0x0000002c7c68723c */ /* 0x060ff000000810bc */
[C---:B--2---:R-:W-:Y:S01]  /*45ff0*/  HMMA.1688.F32.TF32 R92, R124.reuse, R32, R200 ;  /* 0x000000207c5c723c */ /* 0x044fe200000810c8 */
[----:B------:R-:W-:Y:S07]  /*46000*/  STL [R1+0x1540], R85 ;  /* 0x0015405501007387 */ /* 0x000fee0000100800 */
[C---:B------:R-:W-:Y:S01]  /*46010*/  HMMA.1688.F32.TF32 R96, R124.reuse, R36, R196 ;  /* 0x000000247c60723c */ /* 0x040fe200000810c4 */
[----:B------:R-:W-:Y:S07]  /*46020*/  STL [R1+0x153c], R86 ;  /* 0x00153c5601007387 */ /* 0x000fee0000100800 */
[C---:B------:R-:W-:Y:S01]  /*46030*/  HMMA.1688.F32.TF32 R100, R124.reuse, R40, R192 ;  /* 0x000000287c64723c */ /* 0x040fe200000810c0 */
[----:B------:R-:W-:Y:S04]  /*46040*/  STL [R1+0x1538], R87 ;  /* 0x0015385701007387 */ /* 0x000fe80000100800 */
[----:B------:R-:W-:Y:S03]  /*46050*/  STL [R1+0x1534], R88 ;  /* 0x0015345801007387 */ /* 0x000fe60000100800 */
[C---:B------:R-:W-:Y:S01]  /*46060*/  HMMA.1688.F32.TF32 R108, R124.reuse, R48, R228 ;  /* 0x000000307c6c723c */ /* 0x040fe200000810e4 */
[----:B------:R-:W-:Y:S04]  /*46070*/  STL [R1+0x1530], R89 ;  /* 0x0015305901007387 */ /* 0x000fe80000100800 */
[----:B------:R-:W-:Y:S04]  /*46080*/  STL [R1+0x152c], R90 ;  /* 0x00152c5a01007387 */ /* 0x000fe80000100800 */
[----:B------:R-:W-:Y:S04]  /*46090*/  STL [R1+0x1528], R91 ;  /* 0x0015285b01007387 */ /* 0x000fe80000100800 */
[----:B------:R-:W-:Y:S04]  /*460a0*/  STL [R1+0x1524], R92 ;  /* 0x0015245c01007387 */ /* 0x000fe80000100800 */
[----:B------:R-:W-:Y:S04]  /*460b0*/  STL [R1+0x1520], R93 ;  /* 0x0015205d01007387 */ /* 0x000fe80000100800 */
[----:B------:R2:W-:Y:S04]  /*460c0*/  STL [R1+0x151c], R94 ;  /* 0x00151c5e01007387 */ /* 0x0005e80000100800 */
[----:B------:R3:W-:Y:S04]  /*460d0*/  STL [R1+0x1518], R95 ;  /* 0x0015185f01007387 */ /* 0x0007e80000100800 */
        /* <DEDUP_REMOVED lines=8> */
[C---:B------:R-:W-:Y:S03]  /*46160*/  HMMA.1688.F32.TF32 R112, R124.reuse, R52, R232 ;  /* 0x000000347c70723c */ /* 0x040fe600000810e8 */
        /* <DEDUP_REMOVED lines=36> */
[----:B------:R-:W-:Y:S04]  /*463b0*/  STL.64 [R1+0x15d0], R114 ;  /* 0x0015d07201007387 */ /* 0x000fe80000100a00 */
[----:B------:R-:W-:Y:S01]  /*463c0*/  STL.64 [R1+0x15c8], R112 ;  /* 0x0015c87001007387 */ /* 0x000fe20000100a00 */
[C---:B----4-:R-:W-:Y:S03]  /*463d0*/  HMMA.1688.F32.TF32 R116, R124.reuse, R56, R232 ;  /* 0x000000387c74723c */ /* 0x050fe600000810e8 */
[----:B------:R-:W4:Y:S04]  /*463e0*/  LDL.LU R232, [R1+0x2f0] ;  /* 0x0002f00001e87983 */ /* 0x000f280000300800 */
[----:B------:R-:W4:Y:S04]  /*463f0*/  LDL.LU R233, [R1+0x2f4] ;  /* 0x0002f40001e97983 */ /* 0x000f280000300800 */
[----:B------:R-:W4:Y:S04]  /*46400*/  LDL.LU R234, [R1+0x2f8] ;  /* 0x0002f80001ea7983 */ /* 0x000f280000300800 */
[----:B------:R-:W4:Y:S01]  /*46410*/  LDL.LU R235, [R1+0x2fc] ;  /* 0x0002fc0001eb7983 */ /* 0x000f220000300800 */
[----:B-----5:R-:W-:Y:S08]  /*46420*/  HMMA.1688.F32.TF32 R120, R124, R60, R212 ;  /* 0x0000003c7c78723c */ /* 0x020ff000000810d4 */
[----:B-1----:R-:W-:Y:S08]  /*46430*/  HMMA.1688.F32.TF32 R68, R160, R24, R228 ;  /* 0x00000018a044723c */ /* 0x002ff000000810e4 */
[----:B--2---:R-:W-:Y:S01]  /*46440*/  HMMA.1688.F32.TF32 R124, R124, R64, R196 ;  /* 0x000000407c7c723c */ /* 0x004fe200000810c4 */
[----:B------:R-:W-:Y:S07]  /*46450*/  STL.64 [R1+0x15e0], R118 ;  /* 0x0015e07601007387 */ /* 0x000fee0000100a00 */
[C---:B---3--:R-:W-:Y:S08]  /*46460*/  HMMA.1688.F32.TF32 R136, R160.reuse, R12, R200 ;  /* 0x0000000ca088723c */ /* 0x048ff000000810c8 */
[C---:B------:R-:W-:Y:S08]  /*46470*/  HMMA.1688.F32.TF32 R128, R160.reuse, R4, R208 ;  /* 0x00000004a080723c */ /* 0x040ff000000810d0 */
        /* <DEDUP_REMOVED lines=17> */
[----:B------:R-:W-:Y:S04]  /*46590*/  STL.64 [R1+0x1628], R136 ;  /* 0x0016288801007387 */ /* 0x000fe80000100a00 */
[----:B------:R-:W-:Y:S04]  /*465a0*/  STL.64 [R1+0x1640], R142 ;  /* 0x0016408e01007387 */ /* 0x000fe80000100a00 */
[----:B------:R-:W-:Y:S04]  /*465b0*/  STL.64 [R1+0x1638], R140 ;  /* 0x0016388c01007387 */ /* 0x000fe80000100a00 */
[----:B------:R1:W-:Y:S04]  /*465c0*/  STL.64 [R1+0xe0], R72 ;  /* 0x0000e04801007387 */ /* 0x0003e80000100a00 */
[----:B------:R2:W-:Y:S04]  /*465d0*/  STL.64 [R1+0xe8], R74 ;  /* 0x0000e84a01007387 */ /* 0x0005e80000100a00 */
[----:B------:R-:W-:Y:S04]  /*465e0*/  STL.64 [R1+0x1650], R94 ;  /* 0x0016505e01007387 */ /* 0x000fe80000100a00 */
[----:B------:R-:W-:Y:S04]  /*465f0*/  STL.64 [R1+0x1648], R92 ;  /* 0x0016485c01007387 */ /* 0x000fe80000100a00 */
[----:B------:R-:W-:Y:S04]  /*46600*/  LDS R196, [R241+0x86100] ;  /* 0x08610000f1c47984 */ /* 0x000fe80000000800 */
[----:B------:R-:W-:Y:S04]  /*46610*/  LDS R198, [R241+0x86900] ;  /* 0x08690000f1c67984 */ /* 0x000fe80000000800 */
[----:B------:R-:W-:Y:S04]  /*46620*/  LDS R197, [R3+0x86100] ;  /* 0x0861000003c57984 */ /* 0x000fe80000000800 */
[----:B------:R-:W3:Y:S04]  /*46630*/  LDS R199, [R3+0x86900] ;  /* 0x0869000003c77984 */ /* 0x000ee80000000800 */
[----:B------:R-:W-:Y:S01]  /*46640*/  LDS R241, [R243+0x86180] ;  /* 0x08618000f3f17984 */ /* 0x000fe20000000800 */
[----:B----4-:R-:W-:Y:S03]  /*46650*/  HMMA.1688.F32.TF32 R68, R160, R28, R232 ;  /* 0x0000001ca044723c */ /* 0x010fe600000810e8 */
        /* <DEDUP_REMOVED lines=39> */
[----:B------:R-:W-:-:S05]  /*468d0*/  IMAD.MOV.U32 R91, RZ, RZ, R71 ;  /* 0x000000ffff5b7224 */ /* 0x000fca00078e0047 */
[----:B------:R-:W-:Y:S04]  /*468e0*/  STL.64 [R1+0x1660], R90 ;  /* 0x0016605a01007387 */ /* 0x000fe80000100a00 */
[----:B------:R-:W-:Y:S01]  /*468f0*/  STL.64 [R1+0x1658], R88 ;  /* 0x0016585801007387 */ /* 0x000fe20000100a00 */
[C---:B-----5:R-:W-:Y:S11]  /*46900*/  HMMA.1688.F32.TF32 R68, R160.reuse, R32, R216 ;  /* 0x00000020a044723c */ /* 0x060ff600000810d8 */
[----:B------:R-:W-:Y:S11]  /*46910*/  @!UPT UIADD3 URZ, URZ, URZ, URZ ;  /* 0x0000003f3f3ff290 */ /* 0x000ff6000fffe03f */
[----:B------:R-:W-:Y:S02]  /*46920*/  @!UPT UIADD3 URZ, URZ, URZ, URZ ;  /* 0x0000003f3f3ff290 */ /* 0x000fe4000fffe03f */
[----:B------:R-:W-:Y:S02]  /*46930*/  IMAD.MOV.U32 R80, RZ, RZ, R68 ;  /* 0x000000ffff507224 */ /* 0x000fe400078e0044 */
[----:B------:R-:W-:Y:S02]  /*46940*/  IMAD.MOV.U32 R81, RZ, RZ, R69 ;  /* 0x000000ffff517224 */ /* 0x000fe400078e0045 */
[----:B------:R-:W-:Y:S02]  /*46950*/  IMAD.MOV.U32 R82, RZ, RZ, R70 ;  /* 0x000000ffff527224 */ /* 0x000fe400078e0046 */
[----:B------:R-:W-:Y:S02]  /*46960*/  IMAD.MOV.U32 R83, RZ, RZ, R71 ;  /* 0x000000ffff537224 */ /* 0x000fe400078e0047 */
[C---:B--2---:R-:W-:Y:S11]  /*46970*/  HMMA.1688.F32.TF32 R68, R160.reuse, R36, R212 ;  /* 0x00000024a044723c */ /* 0x044ff600000810d4 */
[----:B------:R-:W-:Y:S11]  /*46980*/  @!UPT UIADD3 URZ, URZ, URZ, URZ ;  /* 0x0000003f3f3ff290 */ /* 0x000ff6000fffe03f */
[----:B------:R-:W-:Y:S02]  /*46990*/  @!UPT UIADD3 URZ, URZ, URZ, URZ ;  /* 0x0000003f3f3ff290 */ /* 0x000fe4000fffe03f */
[----:B------:R-:W-:Y:S02]  /*469a0*/  IMAD.MOV.U32 R84, RZ, RZ, R68 ;  /* 0x000000ffff547224 */ /* 0x000fe400078e0044 */
[----:B------:R-:W-:Y:S02]  /*469b0*/  IMAD.MOV.U32 R85, RZ, RZ, R69 ;  /* 0x000000ffff557224 */ /* 0x000fe400078e0045 */
[----:B------:R-:W-:Y:S02]  /*469c0*/  IMAD.MOV.U32 R86, RZ, RZ, R70 ;  /* 0x000000ffff567224 */ /* 0x000fe400078e0046 */
[----:B------:R-:W-:Y:S02]  /*469d0*/  IMAD.MOV.U32 R87, RZ, RZ, R71 ;  /* 0x000000ffff577224 */ /* 0x000fe400078e0047 */
[C---:B---3--:R-:W-:Y:S01]  /*469e0*/  HMMA.1688.F32.TF32 R68, R160.reuse, R40, R208 ;  /* 0x00000028a044723c */ /* 0x048fe200000810d0 */
[----:B------:R-:W-:Y:S04]  /*469f0*/  STL.64 [R1+0x1670], R82 ;  /* 0x0016705201007387 */ /* 0x000fe80000100a00 */
[----:B------:R-:W-:Y:S04]  /*46a00*/  STL.64 [R1+0x1668], R80 ;  /* 0x0016685001007387 */ /* 0x000fe80000100a00 */
[----:B------:R-:W-:Y:S01]  /*46a10*/  STL.64 [R1+0x1680], R86 ;  /* 0x0016805601007387 */ /* 0x000fe20000100a00 */
[C---:B------:R-:W-:Y:S03]  /*46a20*/  HMMA.1688.F32.TF32 R148, R160.reuse, R52, R192 ;  /* 0x00000034a094723c */ /* 0x040fe600000810c0 */
[----:B------:R-:W-:Y:S05]  /*46a30*/  STL.64 [R1+0x1678], R84 ;  /* 0x0016785401007387 */ /* 0x000fea0000100a00 */
[----:B------:R-:W-:Y:S01]  /*46a40*/  HMMA.1688.F32.TF32 R156, R160, R60, R228 ;  /* 0x0000003ca09c723c */ /* 0x000fe200000810e4 */
[----:B------:R-:W-:Y:S04]  /*46a50*/  LDS R228, [R242+0x86100] ;  /* 0x08610000f2e47984 */ /* 0x000fe80000000800 */
[----:B------:R-:W-:Y:S01]  /*46a60*/  LDS R230, [R242+0x86900] ;  /* 0x08690000f2e67984 */ /* 0x000fe20000000800 */
[----:B------:R-:W-:-:S02]  /*46a70*/  IMAD.MOV.U32 R78, RZ, RZ, R70 ;  /* 0x000000ffff4e7224 */ /* 0x000fc400078e0046 */
[----:B------:R-:W-:Y:S01]  /*46a80*/  IMAD.MOV.U32 R79, RZ, RZ, R71 ;  /* 0x000000ffff4f7224 */ /* 0x000fe200078e0047 */
[----:B------:R-:W-:Y:S01]  /*46a90*/  LDS R229, [R243+0x86100] ;  /* 0x08610000f3e57984 */ /* 0x000fe20000000800 */
[----:B------:R-:W-:Y:S02]  /*46aa0*/  IMAD.MOV.U32 R76, RZ, RZ, R68 ;  /* 0x000000ffff4c7224 */ /* 0x000fe400078e0044 */
[----:B------:R-:W-:Y:S01]  /*46ab0*/  IMAD.MOV.U32 R77, RZ, RZ, R69 ;  /* 0x000000ffff4d7224 */ /* 0x000fe200078e0045 */
[----:B------:R-:W-:Y:S01]  /*46ac0*/  STL.64 [R1+0x1690], R78 ;  /* 0x0016904e01007387 */ /* 0x000fe20000100a00 */
[C---:B----4-:R-:W-:Y:S03]  /*46ad0*/  HMMA.1688.F32.TF32 R68, R160.reuse, R44, R204 ;  /* 0x0000002ca044723c */ /* 0x050fe600000810cc */
[----:B------:R2:W-:Y:S04]  /*46ae0*/  STL.64 [R1+0x1688], R76 ;  /* 0x0016884c01007387 */ /* 0x0005e80000100a00 */
[----:B------:R-:W3:Y:S01]  /*46af0*/  LDS R231, [R243+0x86900] ;  /* 0x08690000f3e77984 */ /* 0x000ee20000000800 */
[C---:B------:R-:W-:Y:S03]  /*46b00*/  HMMA.1688.F32.TF32 R144, R160.reuse, R48, R200 ;  /* 0x00000030a090723c */ /* 0x040fe600000810c8 */
[----:B------:R-:W-:Y:S04]  /*46b10*/  LDS R242, [R242+0x86980] ;  /* 0x08698000f2f27984 */ /* 0x000fe80000000800 */
[----:B------:R-:W4:Y:S01]  /*46b20*/  LDS R243, [R243+0x86980] ;  /* 0x08698000f3f37984 */ /* 0x000f220000000800 */
[C---:B------:R-:W-:Y:S08]  /*46b30*/  HMMA.1688.F32.TF32 R152, R160.reuse, R56, R188 ;  /* 0x00000038a098723c */ /* 0x040ff000000810bc */
[----:B------:R-:W-:Y:S01]  /*46b40*/  HMMA.1688.F32.TF32 R160, R160, R64, R232 ;  /* 0x00000040a0a0723c */ /* 0x000fe200000810e8 */
        /* <DEDUP_REMOVED lines=40> */
[----:B------:R-:W-:Y:S04]  /*46dd0*/  STL [R1+0x14c8], R160 ;  /* 0x0014c8a001007387 */ /* 0x000fe80000100800 */
[----:B------:R-:W-:Y:S04]  /*46de0*/  STL [R1+0x14c4], R161 ;  /* 0x0014c4a101007387 */ /* 0x000fe80000100800 */
[----:B------:R-:W-:Y:S04]  /*46df0*/  STL [R1+0x14c0], R162 ;  /* 0x0014c0a201007387 */ /* 0x000fe80000100800 */
[----:B------:R-:W-:Y:S01]  /*46e00*/  STL [R1+0x14bc], R163 ;  /* 0x0014bca301007387 */ /* 0x000fe20000100800 */
[----:B-1----:R-:W-:-:S02]  /*46e10*/  IMAD.MOV.U32 R72, RZ, RZ, R68 ;  /* 0x000000ffff487224 */ /* 0x002fc400078e0044 */
[----:B------:R-:W-:Y:S02]  /*46e20*/  IMAD.MOV.U32 R73, RZ, RZ, R69 ;  /* 0x000000ffff497224 */ /* 0x000fe400078e0045 */
[----:B------:R-:W-:Y:S02]  /*46e30*/  IMAD.MOV.U32 R74, RZ, RZ, R70 ;  /* 0x000000ffff4a7224 */ /* 0x000fe400078e0046 */
[----:B------:R-:W-:Y:S01]  /*46e40*/  IMAD.MOV.U32 R75, RZ, RZ, R71 ;  /* 0x000000ffff4b7224 */ /* 0x000fe200078e0047 */
[C---:B--2---:R-:W-:Y:S08]  /*46e50*/  HMMA.1688.F32.TF32 R164, R196.reuse, R4, R224 ;  /* 0x00000004c4a4723c */ /* 0x044ff000000810e0 */
[C---:B---3--:R-:W-:Y:S11]  /*46e60*/  HMMA.1688.F32.TF32 R168, R196.reuse, R8, R220 ;  /* 0x00000008c4a8723c */ /* 0x048ff600000810dc */
[----:B------:R-:W-:Y:S04]  /*46e70*/  @!UPT UIADD3 URZ, URZ, URZ, URZ ;  /* 0x0000003f3f3ff290 */ /* 0x000fe8000fffe03f */
[----:B------:R-:W-:Y:S01]  /*46e80*/  STL [R1+0x14cc], R164 ;  /* 0x0014cca401007387 */ /* 0x000fe20000100800 */
[C---:B----4-:R-:W-:Y:S08]  /*46e90*/  HMMA.1688.F32.TF32 R76, R196.reuse, R24, R204 ;  /* 0x00000018c44c723c */ /* 0x050ff000000810cc */
[C---:B-----5:R-:W-:Y:S01]  /*46ea0*/  HMMA.1688.F32.TF32 R172, R196.reuse, R12, R216 ;  /* 0x0000000cc4ac723c */ /* 0x060fe200000810d8 */
        /* <DEDUP_REMOVED lines=17> */
[----:B------:R-:W-:Y:S04]  /*46fc0*/  STL [R1+0x14a8], R179 ;  /* 0x0014a8b301007387 */ /* 0x000fe80000100800 */
[----:B------:R-:W-:Y:S04]  /*46fd0*/  STL.64 [R1+0x150], R80 ;  /* 0x0001505001007387 */ /* 0x000fe80000100a00 */
[----:B------:R1:W-:Y:S04]  /*46fe0*/  STL.64 [R1+0x158], R82 ;  /* 0x0001585201007387 */ /* 0x0003e80000100a00 */
[----:B------:R-:W-:Y:S04]  /*46ff0*/  STL.64 [R1+0x140], R76 ;  /* 0x0001404c01007387 */ /* 0x000fe80000100a00 */
[----:B------:R2:W-:Y:S01]  /*47000*/  STL.64 [R1+0x148], R78 ;  /* 0x0001484e01007387 */ /* 0x0005e20000100a00 */
[C---:B-1----:R-:W-:Y:S08]  /*47010*/  HMMA.1688.F32.TF32 R80, R196.reuse, R32, R192 ;  /* 0x00000020c450723c */ /* 0x042ff000000810c0 */
[C---:B--2---:R-:W-:Y:S01]  /*47020*/  HMMA.1688.F32.TF32 R76, R196.reuse, R36, R188 ;  /* 0x00000024c44c723c */ /* 0x044fe200000810bc */
[----:B------:R-:W-:Y:S04]  /*47030*/  STL.64 [R1+0x130], R68 ;  /* 0x0001304401007387 */ /* 0x000fe80000100a00 */
[----:B------:R1:W-:Y:S10]  /*47040*/  STL.64 [R1+0x138], R70 ;  /* 0x0001384601007387 */ /* 0x0003f40000100a00 */
[----:B------:R-:W-:Y:S04]  /*47050*/  STL.64 [R1+0x120], R80 ;  /* 0x0001205001007387 */ /* 0x000fe80000100a00 */
[----:B------:R-:W-:Y:S04]  /*47060*/  STL.64 [R1+0x128], R82 ;  /* 0x0001285201007387 */ /* 0x000fe80000100a00 */
[----:B------:R-:W-:Y:S04]  /*47070*/  STL.64 [R1+0x110], R76 ;  /* 0x0001104c01007387 */ /* 0x000fe80000100a00 */
[----:B------:R-:W-:Y:S04]  /*47080*/  STL.64 [R1+0x118], R78 ;  /* 0x0001184e01007387 */ /* 0x000fe80000100a00 */
[----:B------:R-:W2:Y:S04]  /*47090*/  LDL.LU R212, [R1+0x660] ;  /* 0x0006600001d47983 */ /* 0x000ea80000300800 */
[----:B------:R-:W2:Y:S04]  /*470a0*/  LDL.LU R213, [R1+0x664] ;  /* 0x0006640001d57983 */ /* 0x000ea80000300800 */
[----:B------:R-:W2:Y:S04]  /*470b0*/  LDL.LU R214, [R1+0x668] ;  /* 0x0006680001d67983 */ /* 0x000ea80000300800 */
[----:B------:R-:W2:Y:S01]  /*470c0*/  LDL.LU R215, [R1+0x66c] ;  /* 0x00066c0001d77983 */ /* 0x000ea20000300800 */
[----:B-1----:R-:W-:Y:S03]  /*470d0*/  HMMA.1688.F32.TF32 R68, R196, R40, R232 ;  /* 0x00000028c444723c */ /* 0x002fe600000810e8 */
        /* <DEDUP_REMOVED lines=33> */
[----:B------:R-:W-:-:S03]  /*472f0*/  IMAD.MOV.U32 R176, RZ, RZ, R68 ;  /* 0x000000ffffb07224 */ /* 0x000fc600078e0044 */
[----:B------:R-:W3:Y:S01]  /*47300*/  LDL.LU R205, [R1+0x684] ;  /* 0x0006840001cd7983 */ /* 0x000ee20000300800 */
[----:B------:R-:W-:-:S03]  /*47310*/  IMAD.MOV.U32 R177, RZ, RZ, R69 ;  /* 0x000000ffffb17224 */ /* 0x000fc600078e0045 */
[----:B------:R-:W3:Y:S01]  /*47320*/  LDL.LU R206, [R1+0x688] ;  /* 0x0006880001ce7983 */ /* 0x000ee20000300800 */
[----:B------:R-:W-:Y:S02]  /*47330*/  IMAD.MOV.U32 R178, RZ, RZ, R70 ;  /* 0x000000ffffb27224 */ /* 0x000fe400078e0046 */
[----:B------:R-:W-:Y:S01]  /*47340*/  IMAD.MOV.U32 R172, RZ, RZ, R71 ;  /* 0x000000ffffac7224 */ /* 0x000fe200078e0047 */
[----:B------:R-:W3:Y:S04]  /*47350*/  LDL.LU R207, [R1+0x68c] ;  /* 0x00068c0001cf7983 */ /* 0x000ee80000300800 */
[----:B------:R-:W3:Y:S04]  /*47360*/  LDL.LU R216, [R1+0x650] ;  /* 0x0006500001d87983 */ /* 0x000ee80000300800 */
[----:B------:R-:W3:Y:S04]  /*47370*/  LDL.LU R217, [R1+0x654] ;  /* 0x0006540001d97983 */ /* 0x000ee80000300800 */
[----:B------:R-:W3:Y:S04]  /*47380*/  LDL.LU R218, [R1+0x658] ;  /* 0x0006580001da7983 */ /* 0x000ee80000300800 */
[----:B------:R-:W3:Y:S04]  /*47390*/  LDL.LU R219, [R1+0x65c] ;  /* 0x00065c0001db7983 */ /* 0x000ee80000300800 */
[----:B------:R-:W-:Y:S04]  /*473a0*/  STL [R1+0x1504], R172 ;  /* 0x001504ac01007387 */ /* 0x000fe80000100800 */
[----:B------:R-:W-:Y:S04]  /*473b0*/  STL [R1+0x1500], R178 ;  /* 0x001500b201007387 */ /* 0x000fe80000100800 */
[----:B------:R-:W-:Y:S04]  /*473c0*/  STL [R1+0x14fc], R177 ;  /* 0x0014fcb101007387 */ /* 0x000fe80000100800 */
[----:B------:R-:W-:Y:S01]  /*473d0*/  STL [R1+0x14f8], R176 ;  /* 0x0014f8b001007387 */ /* 0x000fe20000100800 */
[C---:B-----5:R-:W-:Y:S08]  /*473e0*/  HMMA.1688.F32.TF32 R68, R196.reuse, R44, R236 ;  /* 0x0000002cc444723c */ /* 0x060ff000000810ec */
[C---:B----4-:R-:W-:Y:S01]  /*473f0*/  HMMA.1688.F32.TF32 R180, R196.reuse, R48, R232 ;  /* 0x00000030c4b4723c */ /* 0x050fe200000810e8 */
[----:B------:R-:W4:Y:S11]  /*47400*/  LDL.LU R232, [R1+0x640] ;  /* 0x0006400001e87983 */ /* 0x000f360000300800 */
[----:B------:R-:W-:Y:S03]  /*47410*/  @!UPT UIADD3 URZ, URZ, URZ, URZ ;  /* 0x0000003f3f3ff290 */ /* 0x000fe6000fffe03f */
[----:B------:R-:W-:Y:S04]  /*47420*/  STL.64 [R1+0xf0], R68 ;  /* 0x0000f04401007387 */ /* 0x000fe80000100a00 */
[----:B------:R1:W-:Y:S04]  /*47430*/  STL.64 [R1+0xf8], R70 ;  /* 0x0000f84601007387 */ /* 0x0003e80000100a00 */
[----:B------:R-:W4:Y:S04]  /*47440*/  LDL.LU R233, [R1+0x644] ;  /* 0x0006440001e97983 */ /* 0x000f280000300800 */
[----:B------:R-:W4:Y:S04]  /*47450*/  LDL.LU R234, [R1+0x648] ;  /* 0x0006480001ea7983 */ /* 0x000f280000300800 */
[----:B------:R-:W4:Y:S01]  /*47460*/  LDL.LU R235, [R1+0x64c] ;  /* 0x00064c0001eb7983 */ /* 0x000f220000300800 */
[C---:B--2---:R-:W-:Y:S03]  /*47470*/  HMMA.1688.F32.TF32 R188, R196.reuse, R56, R188 ;  /* 0x00000038c4bc723c */ /* 0x044fe600000810bc */
[----:B------:R2:W-:Y:S04]  /*47480*/  STL [R1+0x1514], R180 ;  /* 0x001514b401007387 */ /* 0x0005e80000100800 */
[----:B------:R5:W-:Y:S01]  /*47490*/  STL [R1+0x1510], R181 ;  /* 0x001510b501007387 */ /* 0x000be20000100800 */
[C---:B---3--:R-:W-:Y:S03]  /*474a0*/  HMMA.1688.F32.TF32 R184, R196.reuse, R52, R224 ;  /* 0x00000034c4b8723c */ /* 0x048fe600000810e0 */
[----:B------:R3:W-:Y:S04]  /*474b0*/  STL [R1+0x150c], R182 ;  /* 0x00150cb601007387 */ /* 0x0007e80000100800 */
[----:B------:R1:W-:Y:S01]  /*474c0*/  STL [R1+0x1508], R183 ;  /* 0x001508b701007387 */ /* 0x0003e20000100800 */
[C---:B------:R-:W-:Y:S08]  /*474d0*/  HMMA.1688.F32.TF32 R192, R196.reuse, R60, R192 ;  /* 0x0000003cc4c0723c */ /* 0x040ff000000810c0 */
[----:B------:R-:W-:Y:S01]  /*474e0*/  HMMA.1688.F32.TF32 R196, R196, R64, R220 ;  /* 0x00000040c4c4723c */ /* 0x000fe200000810dc */
        /* <DEDUP_REMOVED lines=17> */
[----:B------:R-:W-:Y:S02]  /*47600*/  IMAD.MOV.U32 R170, RZ, RZ, R69 ;  /* 0x000000ffffaa7224 */ /* 0x000fe400078e0045 */
[----:B------:R-:W-:Y:S01]  /*47610*/  IMAD.MOV.U32 R164, RZ, RZ, R70 ;  /* 0x000000ffffa47224 */ /* 0x000fe200078e0046 */
[----:B------:R-:W3:Y:S01]  /*47620*/  LDL.LU R99, [R1+0x61c] ;  /* 0x00061c0001637983 */ /* 0x000ee20000300800 */
[----:B------:R-:W-:Y:S02]  /*47630*/  IMAD.MOV.U32 R160, RZ, RZ, R71 ;  /* 0x000000ffffa07224 */ /* 0x000fe400078e0047 */
[C---:B----4-:R-:W-:Y:S11]  /*47640*/  HMMA.1688.F32.TF32 R68, R228.reuse, R24, R232 ;  /* 0x00000018e444723c */ /* 0x050ff600000810e8 */
[----:B------:R-:W-:Y:S11]  /*47650*/  @!UPT UIADD3 URZ, URZ, URZ, URZ ;  /* 0x0000003f3f3ff290 */ /* 0x000ff6000fffe03f */
[----:B------:R-:W-:Y:S02]  /*47660*/  @!UPT UIADD3 URZ, URZ, URZ, URZ ;  /* 0x0000003f3f3ff290 */ /* 0x000fe4000fffe03f */
[----:B------:R-:W-:Y:S02]  /*47670*/  IMAD.MOV.U32 R161, RZ, RZ, R68 ;  /* 0x000000ffffa17224 */ /* 0x000fe400078e0044 */
[----:B------:R-:W-:Y:S01]  /*47680*/  IMAD.MOV.U32 R162, RZ, RZ, R69 ;  /* 0x000000ffffa27224 */ /* 0x000fe200078e0045 */
[----:B------:R-:W4:Y:S01]  /*47690*/  LDL.LU R68, [R1+0x600] ;  /* 0x0006000001447983 */ /* 0x000f220000300800 */
[----:B------:R-:W-:Y:S02]  /*476a0*/  IMAD.MOV.U32 R163, RZ, RZ, R70 ;  /* 0x000000ffffa37224 */ /* 0x000fe400078e0046 */
[----:B------:R-:W-:Y:S01]  /*476b0*/  IMAD.MOV.U32 R165, RZ, RZ, R71 ;  /* 0x000000ffffa57224 */ /* 0x000fe200078e0047 */
        /* <DEDUP_REMOVED lines=11> */
[----:B--2---:R-:W-:Y:S03]  /*47770*/  HMMA.1688.F32.TF32 R76, R228, R28, R220 ;  /* 0x0000001ce44c723c */ /* 0x004fe600000810dc */
[----:B------:R-:W2:Y:S04]  /*47780*/  LDL.LU R220, [R1+0x5c0] ;  /* 0x0005c00001dc7983 */ /* 0x000ea80000300800 */
[----:B------:R-:W2:Y:S04]  /*47790*/  LDL.LU R221, [R1+0x5c4] ;  /* 0x0005c40001dd7983 */ /* 0x000ea80000300800 */
[----:B------:R-:W2:Y:S04]  /*477a0*/  LDL.LU R222, [R1+0x5c8] ;  /* 0x0005c80001de7983 */ /* 0x000ea80000300800 */
[----:B------:R-:W2:Y:S09]  /*477b0*/  LDL.LU R223, [R1+0x5cc] ;  /* 0x0005cc0001df7983 */ /* 0x000eb20000300800 */
[----:B------:R-:W-:-:S02]  /*477c0*/  IMAD.MOV.U32 R173, RZ, RZ, R76 ;  /* 0x000000ffffad7224 */ /* 0x000fc400078e004c */
[----:B------:R-:W-:Y:S02]  /*477d0*/  IMAD.MOV.U32 R174, RZ, RZ, R77 ;  /* 0x000000ffffae7224 */ /* 0x000fe400078e004d */
[----:B------:R-:W-:Y:S02]  /*477e0*/  IMAD.MOV.U32 R175, RZ, RZ, R78 ;  /* 0x000000ffffaf7224 */ /* 0x000fe400078e004e */
[----:B------:R-:W-:Y:S02]  /*477f0*/  IMAD.MOV.U32 R168, RZ, RZ, R79 ;  /* 0x000000ffffa87224 */ /* 0x000fe400078e004f */
[----:B------:R-:W-:Y:S01]  /*47800*/  HMMA.1688.F32.TF32 R76, R228, R32, R224 ;  /* 0x00000020e44c723c */ /* 0x000fe200000810e0 */
[----:B------:R-:W2:Y:S04]  /*47810*/  LDL.LU R224, [R1+0x250] ;  /* 0x0002500001e07983 */ /* 0x000ea80000300800 */
[----:B------:R-:W2:Y:S04]  /*47820*/  LDL.LU R225, [R1+0x254] ;  /* 0x0002540001e17983 */ /* 0x000ea80000300800 */
[----:B------:R-:W2:Y:S04]  /*47830*/  LDL.LU R226, [R1+0x258] ;  /* 0x0002580001e27983 */ /* 0x000ea80000300800 */
[----:B------:R-:W2:Y:S11]  /*47840*/  LDL.LU R227, [R1+0x25c] ;  /* 0x00025c0001e37983 */ /* 0x000eb60000300800 */
[----:B------:R-:W-:-:S02]  /*47850*/  IMAD.MOV.U32 R172, RZ, RZ, R76 ;  /* 0x000000ffffac7224 */ /* 0x000fc400078e004c */
[----:B------:R-:W-:Y:S02]  /*47860*/  IMAD.MOV.U32 R178, RZ, RZ, R77 ;  /* 0x000000ffffb27224 */ /* 0x000fe400078e004d */
[----:B------:R-:W-:Y:S02]  /*47870*/  IMAD.MOV.U32 R177, RZ, RZ, R78 ;  /* 0x000000ffffb17224 */ /* 0x000fe400078e004e */
[----:B------:R-:W-:Y:S02]  /*47880*/  IMAD.MOV.U32 R176, RZ, RZ, R79 ;  /* 0x000000ffffb07224 */ /* 0x000fe400078e004f */
[C---:B---3--:R-:W-:Y:S11]  /*47890*/  HMMA.1688.F32.TF32 R76, R228.reuse, R36, R96 ;  /* 0x00000024e44c723c */ /* 0x048ff60000081060 */
[----:B------:R-:W-:Y:S11]  /*478a0*/  @!UPT UIADD3 URZ, URZ, URZ, URZ ;  /* 0x0000003f3f3ff290 */ /* 0x000ff6000fffe03f */
[----:B------:R-:W-:Y:S02]  /*478b0*/  @!UPT UIADD3 URZ, URZ, URZ, URZ ;  /* 0x0000003f3f3ff290 */ /* 0x000fe4000fffe03f */
[----:B------:R-:W-:Y:S02]  /*478c0*/  IMAD.MOV.U32 R180, RZ, RZ, R76 ;  /* 0x000000ffffb47224 */ /* 0x000fe400078e004c */
[----:B-----5:R-:W-:Y:S02]  /*478d0*/  IMAD.MOV.U32 R181, RZ, RZ, R77 ;  /* 0x000000ffffb57224 */ /* 0x020fe400078e004d */
[----:B------:R-:W-:Y:S02]  /*478e0*/  IMAD.MOV.U32 R182, RZ, RZ, R78 ;  /* 0x000000ffffb67224 */ /* 0x000fe400078e004e */
[----:B------:R-:W-:Y:S01]  /*478f0*/  IMAD.MOV.U32 R183, RZ, RZ, R79 ;  /* 0x000000ffffb77224 */ /* 0x000fe200078e004f */
[C---:B----4-:R-:W-:Y:S08]  /*47900*/  HMMA.1688.F32.TF32 R68, R228.reuse, R40, R68 ;  /* 0x00000028e444723c */ /* 0x050ff00000081044 */
[C---:B------:R-:W-:Y:S11]  /*47910*/  HMMA.1688.F32.TF32 R76, R228.reuse, R44, R236 ;  /* 0x0000002ce44c723c */ /* 0x040ff600000810ec */
[----:B------:R-:W-:Y:S05]  /*47920*/  @!UPT UIADD3 URZ, URZ, URZ, URZ ;  /* 0x0000003f3f3ff290 */ /* 0x000fea000fffe03f */
[----:B------:R-:W-:Y:S02]  /*47930*/  IMAD.MOV.U32 R166, RZ, RZ, R68 ;  /* 0x000000ffffa67224 */ /* 0x000fe400078e0044 */
[----:B------:R-:W-:Y:S02]  /*47940*/  IMAD.MOV.U32 R167, RZ, RZ, R69 ;  /* 0x000000ffffa77224 */ /* 0x000fe400078e0045 */
[----:B------:R-:W-:Y:S02]  /*47950*/  IMAD.MOV.U32 R171, RZ, RZ, R70 ;  /* 0x000000ffffab7224 */ /* 0x000fe400078e0046 */
[----:B------:R-:W-:Y:S02]  /*47960*/  IMAD.MOV.U32 R179, RZ, RZ, R71 ;  /* 0x000000ffffb37224 */ /* 0x000fe400078e0047 */
[C---:B------:R-:W-:Y:S01]  /*47970*/  HMMA.1688.F32.TF32 R68, R228.reuse, R48, R216 ;  /* 0x00000030e444723c */ /* 0x040fe200000810d8 */
[----:B------:R-:W-:Y:S04]  /*47980*/  STL.64 [R1+0x170], R76 ;  /* 0x0001704c01007387 */ /* 0x000fe80000100a00 */
[----:B------:R-:W-:Y:S04]  /*47990*/  STL.64 [R1+0x178], R78 ;  /* 0x0001784e01007387 */ /* 0x000fe80000100a00 */
[----:B------:R-:W3:Y:S11]  /*479a0*/  LDL.LU R96, [R1+0x230] ;  /* 0x0002300001607983 */ /* 0x000ef60000300800 */
[----:B------:R-:W-:Y:S03]  /*479b0*/  @!UPT UIADD3 URZ, URZ, URZ, URZ ;  /* 0x0000003f3f3ff290 */ /* 0x000fe6000fffe03f */
[----:B------:R1:W-:Y:S04]  /*479c0*/  STL.64 [R1+0x160], R68 ;  /* 0x0001604401007387 */ /* 0x0003e80000100a00 */
[----:B------:R4:W-:Y:S04]  /*479d0*/  STL.64 [R1+0x168], R70 ;  /* 0x0001684601007387 */ /* 0x0009e80000100a00 */
[----:B------:R-:W3:Y:S04]  /*479e0*/  LDL.LU R97, [R1+0x234] ;  /* 0x0002340001617983 */ /* 0x000ee80000300800 */
[----:B------:R-:W3:Y:S04]  /*479f0*/  LDL.LU R98, [R1+0x238] ;  /* 0x0002380001627983 */ /* 0x000ee80000300800 */
[----:B------:R-:W3:Y:S01]  /*47a00*/  LDL.LU R99, [R1+0x23c] ;  /* 0x00023c0001637983 */ /* 0x000ee20000300800 */
[C---:B------:R-:W-:Y:S03]  /*47a10*/  HMMA.1688.F32.TF32 R216, R228.reuse, R52, R232 ;  /* 0x00000034e4d8723c */ /* 0x040fe600000810e8 */
[----:B------:R-:W5:Y:S04]  /*47a20*/  LDL.LU R232, [R1+0x240] ;  /* 0x0002400001e87983 */ /* 0x000f680000300800 */
[----:B------:R-:W5:Y:S04]  /*47a30*/  LDL.LU R233, [R1+0x244] ;  /* 0x0002440001e97983 */ /* 0x000f680000300800 */
[----:B------:R-:W5:Y:S04]  /*47a40*/  LDL.LU R234, [R1+0x248] ;  /* 0x0002480001ea7983 */ /* 0x000f680000300800 */
[----:B------:R-:W5:Y:S01]  /*47a50*/  LDL.LU R235, [R1+0x24c] ;  /* 0x00024c0001eb7983 */ /* 0x000f620000300800 */
[C---:B--2---:R-:W-:Y:S07]  /*47a60*/  HMMA.1688.F32.TF32 R220, R228.reuse, R56, R220 ;  /* 0x00000038e4dc723c */ /* 0x044fee00000810dc */
        /* <DEDUP_REMOVED lines=8> */
[----:B------:R-:W2:Y:S04]  /*47af0*/  LDL.LU R236, [R1+0x6a0] ;  /* 0x0006a00001ec7983 */ /* 0x000ea80000300800 */
[----:B------:R-:W2:Y:S04]  /*47b00*/  LDL.LU R237, [R1+0x6a4] ;  /* 0x0006a40001ed7983 */ /* 0x000ea80000300800 */
[----:B------:R-:W2:Y:S04]  /*47b10*/  LDL.LU R238, [R1+0x6a8] ;  /* 0x0006a80001ee7983 */ /* 0x000ea80000300800 */
[----:B------:R-:W2:Y:S04]  /*47b20*/  LDL.LU R239, [R1+0x6ac] ;  /* 0x0006ac0001ef7983 */ /* 0x000ea80000300800 */
[----:B-1----:R-:W2:Y:S04]  /*47b30*/  LDL.LU R68, [R1+0x6e0] ;  /* 0x0006e00001447983 */ /* 0x002ea80000300800 */
[----:B------:R-:W2:Y:S04]  /*47b40*/  LDL.LU R69, [R1+0x6e4] ;  /* 0x0006e40001457983 */ /* 0x000ea80000300800 */
[----:B----4-:R-:W4:Y:S04]  /*47b50*/  LDL.LU R70, [R1+0x6e8] ;  /* 0x0006e80001467983 */ /* 0x010f280000300800 */
[----:B------:R-:W4:Y:S04]  /*47b60*/  LDL.LU R71, [R1+0x6ec] ;  /* 0x0006ec0001477983 */ /* 0x000f280000300800 */
[----:B------:R-:W2:Y:S04]  /*47b70*/  LDL.LU R108, [R1+0x6c0] ;  /* 0x0006c000016c7983 */ /* 0x000ea80000300800 */
[----:B------:R-:W2:Y:S04]  /*47b80*/  LDL.LU R109, [R1+0x6c4] ;  /* 0x0006c400016d7983 */ /* 0x000ea80000300800 */
[----:B------:R-:W2:Y:S04]  /*47b90*/  LDL.LU R110, [R1+0x6c8] ;  /* 0x0006c800016e7983 */ /* 0x000ea80000300800 */
[----:B------:R-:W2:Y:S01]  /*47ba0*/  LDL.LU R111, [R1+0x6cc] ;  /* 0x0006cc00016f7983 */ /* 0x000ea20000300800 */
[C---:B------:R-:W-:Y:S08]  /*47bb0*/  HMMA.1688.F32.TF32 R224, R228.reuse, R60, R224 ;  /* 0x0000003ce4e0723c */ /* 0x040ff000000810e0 */
[C---:B------:R-:W-:Y:S08]  /*47bc0*/  HMMA.1688.F32.TF32 R200, R228.reuse, R4, R200 ;  /* 0x00000004e4c8723c */ /* 0x040ff000000810c8 */
[C---:B------:R-:W-:Y:S08]  /*47bd0*/  HMMA.1688.F32.TF32 R204, R228.reuse, R8, R204 ;  /* 0x00000008e4cc723c */ /* 0x040ff000000810cc */
[C---:B------:R-:W-:Y:S08]  /*47be0*/  HMMA.1688.F32.TF32 R208, R228.reuse, R12, R208 ;  /* 0x0000000ce4d0723c */ /* 0x040ff000000810d0 */
[C---:B------:R-:W-:Y:S01]  /*47bf0*/  HMMA.1688.F32.TF32 R212, R228.reuse, R16, R212 ;  /* 0x00000010e4d4723c */ /* 0x040fe200000810d4 */
[----:B------:R-:W-:Y:S04]  /*47c00*/  STL [R1+0x1414], R224 ;  /* 0x001414e001007387 */ /* 0x000fe80000100800 */
[----:B------:R-:W-:Y:S04]  /*47c10*/  STL [R1+0x1410], R225 ;  /* 0x001410e101007387 */ /* 0x000fe80000100800 */
[----:B------:R-:W-:Y:S04]  /*47c20*/  STL [R1+0x140c], R226 ;  /* 0x00140ce201007387 */ /* 0x000fe80000100800 */
[----:B------:R-:W-:Y:S01]  /*47c30*/  STL [R1+0x13e8], R227 ;  /* 0x0013e8e301007387 */ /* 0x000fe20000100800 */
[----:B---3--:R-:W-:Y:S11]  /*47c40*/  HMMA.1688.F32.TF32 R228, R228, R64, R96 ;  /* 0x00000040e4e4723c */ /* 0x008ff60000081060 */
[----:B------:R-:W-:Y:S11]  /*47c50*/  @!UPT UIADD3 URZ, URZ, URZ, URZ ;  /* 0x0000003f3f3ff290 */ /* 0x000ff6000fffe03f */
[----:B------:R-:W-:Y:S01]  /*47c60*/  @!UPT UIADD3 URZ, URZ, URZ, URZ ;  /* 0x0000003f3f3ff290 */ /* 0x000fe2000fffe03f */
        /* <DEDUP_REMOVED lines=12> */
[C---:B-----5:R-:W-:Y:S11]  /*47d30*/  HMMA.1688.F32.TF32 R232, R244.reuse, R4, R232 ;  /* 0x00000004f4e8723c */ /* 0x060ff600000810e8 */
[----:B------:R-:W-:Y:S11]  /*47d40*/  @!UPT UIADD3 URZ, URZ, URZ, URZ ;  /* 0x0000003f3f3ff290 */ /* 0x000ff6000fffe03f */
[----:B------:R-:W-:Y:S01]  /*47d50*/  @!UPT UIADD3 URZ, URZ, URZ, URZ ;  /* 0x0000003f3f3ff290 */ /* 0x000fe2000fffe03f */
        /* <DEDUP_REMOVED lines=10> */
[----:B----4-:R-:W-:Y:S07]  /*47e00*/  HMMA.1688.F32.TF32 R68, R244, R16, R68 ;  /* 0x00000010f444723c */ /* 0x010fee0000081044 */
[----:B------:R-:W-:Y:S04]  /*47e10*/  STL [R1+0x1444], R236 ;  /* 0x001444ec01007387 */ /* 0x000fe80000100800 */
[----:B------:R-:W-:Y:S04]  /*47e20*/  STL [R1+0x1440], R237 ;  /* 0x001440ed01007387 */ /* 0x000fe80000100800 */
[----:B------:R1:W-:Y:S04]  /*47e30*/  STL [R1+0x143c], R238 ;  /* 0x00143cee01007387 */ /* 0x0003e80000100800 */
[----:B------:R2:W-:Y:S04]  /*47e40*/  STL [R1+0x1438], R239 ;  /* 0x001438ef01007387 */ /* 0x0005e80000100800 */
[----:B------:R-:W-:Y:S01]  /*47e50*/  STL.64 [R1+0x1e0], R76 ;  /* 0x0001e04c01007387 */ /* 0x000fe20000100a00 */
[----:B-1----:R-:W-:-:S03]  /*47e60*/  IMAD.MOV.U32 R238, RZ, RZ, R68 ;  /* 0x000000ffffee7224 */ /* 0x002fc600078e0044 */
[----:B------:R3:W-:Y:S01]  /*47e70*/  STL.64 [R1+0x1e8], R78 ;  /* 0x0001e84e01007387 */ /* 0x0007e20000100a00 */
[----:B------:R-:W-:Y:S02]  /*47e80*/  IMAD.MOV.U32 R232, RZ, RZ, R70 ;  /* 0x000000ffffe87224 */ /* 0x000fe400078e0046 */
[----:B--2---:R-:W-:Y:S01]  /*47e90*/  IMAD.MOV.U32 R239, RZ, RZ, R69 ;  /* 0x000000ffffef7224 */ /* 0x004fe200078e0045 */
[----:B------:R-:W2:Y:S01]  /*47ea0*/  LDL.LU R68, [R1+0x760] ;  /* 0x0007600001447983 */ /* 0x000ea20000300800 */
[----:B------:R-:W-:-:S03]  /*47eb0*/  IMAD.MOV.U32 R233, RZ, RZ, R71 ;  /* 0x000000ffffe97224 */ /* 0x000fc600078e0047 */
[----:B------:R-:W2:Y:S04]  /*47ec0*/  LDL.LU R69, [R1+0x764] ;  /* 0x0007640001457983 */ /* 0x000ea80000300800 */
[----:B------:R-:W2:Y:S04]  /*47ed0*/  LDL.LU R70, [R1+0x768] ;  /* 0x0007680001467983 */ /* 0x000ea80000300800 */
[----:B------:R-:W2:Y:S04]  /*47ee0*/  LDL.LU R71, [R1+0x76c] ;  /* 0x00076c0001477983 */ /* 0x000ea80000300800 */
        /* <DEDUP_REMOVED lines=9> */
[----:B------:R-:W-:Y:S02]  /*47f80*/  IMAD.MOV.U32 R237, RZ, RZ, R79 ;  /* 0x000000ffffed7224 */ /* 0x000fe400078e004f */
[C---:B-1----:R-:W-:Y:S03]  /*47f90*/  HMMA.1688.F32.TF32 R76, R244.reuse, R24, R100 ;  /* 0x00000018f44c723c */ /* 0x042fe60000081064 */
[----:B------:R-:W-:Y:S04]  /*47fa0*/  STL [R1+0x145c], R237 ;  /* 0x00145ced01007387 */ /* 0x000fe80000100800 */
[----:B------:R-:W-:Y:S11]  /*47fb0*/  STL [R1+0x1458], R236 ;  /* 0x001458ec01007387 */ /* 0x000ff60000100800 */
[----:B------:R-:W-:Y:S06]  /*47fc0*/  @!UPT UIADD3 URZ, URZ, URZ, URZ ;  /* 0x0000003f3f3ff290 */ /* 0x000fec000fffe03f */
[----:B------:R-:W-:Y:S02]  /*47fd0*/  IMAD.MOV.U32 R233, RZ, RZ, R76 ;  /* 0x000000ffffe97224 */ /* 0x000fe400078e004c */
[----:B------:R-:W-:Y:S02]  /*47fe0*/  IMAD.MOV.U32 R232, RZ, RZ, R77 ;  /* 0x000000ffffe87224 */ /* 0x000fe400078e004d */
[----:B------:R-:W-:Y:S02]  /*47ff0*/  IMAD.MOV.U32 R239, RZ, RZ, R78 ;  /* 0x000000ffffef7224 */ /* 0x000fe400078e004e */
[----:B------:R-:W-:Y:S01]  /*48000*/  IMAD.MOV.U32 R238, RZ, RZ, R79 ;  /* 0x000000ffffee7224 */ /* 0x000fe200078e004f */
[----:B------:R-:W-:Y:S04]  /*48010*/  STL [R1+0x146c], R233 ;  /* 0x00146ce901007387 */ /* 0x000fe80000100800 */
[----:B------:R-:W-:Y:S04]  /*48020*/  STL [R1+0x1468], R232 ;  /* 0x001468e801007387 */ /* 0x000fe80000100800 */
[----:B------:R1:W-:Y:S04]  /*48030*/  STL [R1+0x1464], R239 ;  /* 0x001464ef01007387 */ /* 0x0003e80000100800 */
[----:B------:R3:W-:Y:S04]  /*48040*/  STL [R1+0x1460], R238 ;  /* 0x001460ee01007387 */ /* 0x0007e80000100800 */
        /* <DEDUP_REMOVED lines=8> */
[----:B------:R-:W5:Y:S09]  /*480d0*/  LDL.LU R111, [R1+0x7ac] ;  /* 0x0007ac00016f7983 */ /* 0x000f720000300800 */
[----:B------:R-:W-:-:S02]  /*480e0*/  IMAD.MOV.U32 R229, RZ, RZ, R79 ;  /* 0x000000ffffe57224 */ /* 0x000fc400078e004f */
[----:B------:R-:W-:Y:S02]  /*480f0*/  IMAD.MOV.U32 R228, RZ, RZ, R78 ;  /* 0x000000ffffe47224 */ /* 0x000fe400078e004e */
[----:B------:R-:W-:Y:S02]  /*48100*/  IMAD.MOV.U32 R235, RZ, RZ, R77 ;  /* 0x000000ffffeb7224 */ /* 0x000fe400078e004d */
[----:B------:R-:W-:Y:S01]  /*48110*/  IMAD.MOV.U32 R234, RZ, RZ, R76 ;  /* 0x000000ffffea7224 */ /* 0x000fe200078e004c */
[----:B------:R-:W-:Y:S04]  /*48120*/  STL [R1+0x147c], R229 ;  /* 0x00147ce501007387 */ /* 0x000fe80000100800 */
[----:B------:R-:W-:Y:S04]  /*48130*/  STL [R1+0x1478], R228 ;  /* 0x001478e401007387 */ /* 0x000fe80000100800 */
[----:B------:R1:W-:Y:S04]  /*48140*/  STL [R1+0x1474], R235 ;  /* 0x001474eb01007387 */ /* 0x0003e80000100800 */
[----:B------:R1:W-:Y:S04]  /*48150*/  STL [R1+0x1470], R234 ;  /* 0x001470ea01007387 */ /* 0x0003e80000100800 */
[----:B------:R-:W5:Y:S04]  /*48160*/  LDL.LU R104, [R1+0x7c0] ;  /* 0x0007c00001687983 */ /* 0x000f680000300800 */
[----:B------:R-:W5:Y:S04]  /*48170*/  LDL.LU R105, [R1+0x7c4] ;  /* 0x0007c40001697983 */ /* 0x000f680000300800 */
[----:B------:R-:W5:Y:S04]  /*48180*/  LDL.LU R106, [R1+0x7c8] ;  /* 0x0007c800016a7983 */ /* 0x000f680000300800 */
[----:B------:R-:W5:Y:S01]  /*48190*/  LDL.LU R107, [R1+0x7cc] ;  /* 0x0007cc00016b7983 */ /* 0x000f620000300800 */
[----:B--2---:R-:W-:Y:S03]  /*481a0*/  HMMA.1688.F32.TF32 R68, R244, R32, R68 ;  /* 0x00000020f444723c */ /* 0x004fe60000081044 */
[----:B------:R-:W2:Y:S04]  /*481b0*/  LDL.LU R100, [R1+0x7e0] ;  /* 0x0007e00001647983 */ /* 0x000ea80000300800 */
[----:B------:R-:W2:Y:S04]  /*481c0*/  LDL.LU R101, [R1+0x7e4] ;  /* 0x0007e40001657983 */ /* 0x000ea80000300800 */
[----:B------:R-:W2:Y:S04]  /*481d0*/  LDL.LU R102, [R1+0x7e8] ;  /* 0x0007e80001667983 */ /* 0x000ea80000300800 */
[----:B------:R-:W2:Y:S09]  /*481e0*/  LDL.LU R103, [R1+0x7ec] ;  /* 0x0007ec0001677983 */ /* 0x000eb20000300800 */
[----:B-1----:R-:W-:-:S02]  /*481f0*/  IMAD.MOV.U32 R239, RZ, RZ, R68 ;  /* 0x000000ffffef7224 */ /* 0x002fc400078e0044 */
[----:B---3--:R-:W-:Y:S01]  /*48200*/  IMAD.MOV.U32 R238, RZ, RZ, R69 ;  /* 0x000000ffffee7224 */ /* 0x008fe200078e0045 */
        /* <DEDUP_REMOVED lines=8> */
[----:B------:R-:W3:Y:S04]  /*48290*/  LDL.LU R98, [R1+0x818] ;  /* 0x0008180001627983 */ /* 0x000ee80000300800 */
[----:B------:R-:W3:Y:S04]  /*482a0*/  LDL.LU R99, [R1+0x81c] ;  /* 0x00081c0001637983 */ /* 0x000ee80000300800 */
[----:B------:R-:W-:Y:S04]  /*482b0*/  STL [R1+0x148c], R236 ;  /* 0x00148cec01007387 */ /* 0x000fe80000100800 */
[----:B------:R-:W-:Y:S04]  /*482c0*/  STL [R1+0x1488], R237 ;  /* 0x001488ed01007387 */ /* 0x000fe80000100800 */
[----:B------:R1:W-:Y:S04]  /*482d0*/  STL [R1+0x1484], R238 ;  /* 0x001484ee01007387 */ /* 0x0003e80000100800 */
[----:B------:R1:W-:Y:S01]  /*482e0*/  STL [R1+0x1480], R239 ;  /* 0x001480ef01007387 */ /* 0x0003e20000100800 */
[C---:B----4-:R-:W-:Y:S11]  /*482f0*/  HMMA.1688.F32.TF32 R76, R244.reuse, R36, R112 ;  /* 0x00000024f44c723c */ /* 0x050ff60000081070 */
[----:B------:R-:W-:Y:S11]  /*48300*/  @!UPT UIADD3 URZ, URZ, URZ, URZ ;  /* 0x0000003f3f3ff290 */ /* 0x000ff6000fffe03f */
[----:B------:R-:W-:Y:S02]  /*48310*/  @!UPT UIADD3 URZ, URZ, URZ, URZ ;  /* 0x0000003f3f3ff290 */ /* 0x000fe4000fffe03f */
[----:B------:R-:W-:Y:S02]  /*48320*/  IMAD.MOV.U32 R235, RZ, RZ, R76 ;  /* 0x000000ffffeb7224 */ /* 0x000fe400078e004c */
[----:B------:R-:W-:Y:S02]  /*48330*/  IMAD.MOV.U32 R234, RZ, RZ, R77 ;  /* 0x000000ffffea7224 */ /* 0x000fe400078e004d */
[----:B------:R-:W-:Y:S02]  /*48340*/  IMAD.MOV.U32 R233, RZ, RZ, R78 ;  /* 0x000000ffffe97224 */ /* 0x000fe400078e004e */
[----:B------:R-:W-:Y:S02]  /*48350*/  IMAD.MOV.U32 R232, RZ, RZ, R79 ;  /* 0x000000ffffe87224 */ /* 0x000fe400078e004f */
[C---:B-----5:R-:W-:Y:S11]  /*48360*/  HMMA.1688.F32.TF32 R76, R244.reuse, R40, R108 ;  /* 0x00000028f44c723c */ /* 0x060ff6000008106c */
[----:B------:R-:W-:Y:S11]  /*48370*/  @!UPT UIADD3 URZ, URZ, URZ, URZ ;  /* 0x0000003f3f3ff290 */ /* 0x000ff6000fffe03f */
[----:B------:R-:W-:Y:S02]  /*48380*/  @!UPT UIADD3 URZ, URZ, URZ, URZ ;  /* 0x0000003f3f3ff290 */ /* 0x000fe4000fffe03f */
[----:B------:R-:W-:Y:S02]  /*48390*/  IMAD.MOV.U32 R230, RZ, RZ, R76 ;  /* 0x000000ffffe67224 */ /* 0x000fe400078e004c */
[----:B------:R-:W-:Y:S02]  /*483a0*/  IMAD.MOV.U32 R231, RZ, RZ, R77 ;  /* 0x000000ffffe77224 */ /* 0x000fe400078e004d */
[----:B------:R-:W-:Y:S02]  /*483b0*/  IMAD.MOV.U32 R224, RZ, RZ, R78 ;  /* 0x000000ffffe07224 */ /* 0x000fe400078e004e */
[----:B------:R-:W-:Y:S02]  /*483c0*/  IMAD.MOV.U32 R225, RZ, RZ, R79 ;  /* 0x000000ffffe17224 */ /* 0x000fe400078e004f */
[C---:B------:R-:W-:Y:S01]  /*483d0*/  HMMA.1688.F32.TF32 R76, R244.reuse, R44, R104 ;  /* 0x0000002cf44c723c */ /* 0x040fe20000081068 */
[----:B------:R-:W-:Y:S11]  /*483e0*/  STL [R1+0x149c], R232 ;  /* 0x00149ce801007387 */ /* 0x000ff60000100800 */
[----:B------:R-:W-:Y:S11]  /*483f0*/  @!UPT UIADD3 URZ, URZ, URZ, URZ ;  /* 0x0000003f3f3ff290 */ /* 0x000ff6000fffe03f */
[----:B------:R-:W-:Y:S01]  /*48400*/  @!UPT UIADD3 URZ, URZ, URZ, URZ ;  /* 0x0000003f3f3ff290 */ /* 0x000fe2000fffe03f */
[----:B-1----:R-:W-:Y:S02]  /*48410*/  IMAD.MOV.U32 R238, RZ, RZ, R76 ;  /* 0x000000ffffee7224 */ /* 0x002fe400078e004c */
[----:B------:R-:W-:Y:S02]  /*48420*/  IMAD.MOV.U32 R239, RZ, RZ, R77 ;  /* 0x000000ffffef7224 */ /* 0x000fe400078e004d */
[----:B------:R-:W-:Y:S02]  /*48430*/  IMAD.MOV.U32 R229, RZ, RZ, R78 ;  /* 0x000000ffffe57224 */ /* 0x000fe400078e004e */
[----:B------:R-:W-:Y:S02]  /*48440*/  IMAD.MOV.U32 R228, RZ, RZ, R79 ;  /* 0x000000ffffe47224 */ /* 0x000fe400078e004f */
[----:B--2---:R-:W-:Y:S01]  /*48450*/  HMMA.1688.F32.TF32 R76, R244, R48, R100 ;  /* 0x00000030f44c723c */ /* 0x004fe20000081064 */
[----:B------:R-:W-:Y:S04]  /*48460*/  STL [R1+0x1498], R233 ;  /* 0x001498e901007387 */ /* 0x000fe80000100800 */
[----:B------:R1:W-:Y:S04]  /*48470*/  STL [R1+0x1494], R234 ;  /* 0x001494ea01007387 */ /* 0x0003e80000100800 */
[----:B------:R2:W-:Y:S04]  /*48480*/  STL [R1+0x1490], R235 ;  /* 0x001490eb01007387 */ /* 0x0005e80000100800 */
[----:B------:R4:W-:Y:S04]  /*48490*/  STL [R1+0x14a4], R231 ;  /* 0x0014a4e701007387 */ /* 0x0009e80000100800 */
[----:B------:R5:W-:Y:S07]  /*484a0*/  STL [R1+0x14a0], R230 ;  /* 0x0014a0e601007387 */ /* 0x000bee0000100800 */
[----:B-1----:R-:W-:-:S02]  /*484b0*/  IMAD.MOV.U32 R234, RZ, RZ, R76 ;  /* 0x000000ffffea7224 */ /* 0x002fc400078e004c */
[----:B--2---:R-:W-:Y:S02]  /*484c0*/  IMAD.MOV.U32 R235, RZ, RZ, R77 ;  /* 0x000000ffffeb7224 */ /* 0x004fe400078e004d */
[----:B------:R-:W-:Y:S02]  /*484d0*/  IMAD.MOV.U32 R236, RZ, RZ, R78 ;  /* 0x000000ffffec7224 */ /* 0x000fe400078e004e */
[----:B------:R-:W-:Y:S02]  /*484e0*/  IMAD.MOV.U32 R237, RZ, RZ, R79 ;  /* 0x000000ffffed7224 */ /* 0x000fe400078e004f */
[C---:B---3--:R-:W-:Y:S01]  /*484f0*/  HMMA.1688.F32.TF32 R76, R244.reuse, R52, R96 ;  /* 0x00000034f44c723c */ /* 0x048fe20000081060 */
        /* <DEDUP_REMOVED lines=49> */
[----:B------:R-:W-:Y:S03]  /*48810*/  HMMA.1688.F32.TF32 R68, R244, R56, R68 ;  /* 0x00000038f444723c */ /* 0x000fe60000081044 */
[----:B------:R-:W3:Y:S04]  /*48820*/  LDL.LU R117, [R1+0x774] ;  /* 0x0007740001757983 */ /* 0x000ee80000300800 */
[----:B------:R-:W3:Y:S04]  /*48830*/  LDL.LU R118, [R1+0x778] ;  /* 0x0007780001767983 */ /* 0x000ee80000300800 */
[----:B------:R-:W3:Y:S04]  /*48840*/  LDL.LU R119, [R1+0x77c] ;  /* 0x00077c0001777983 */ /* 0x000ee80000300800 */
[----:B------:R-:W3:Y:S04]  /*48850*/  LDL.LU R100, [R1+0x6f0] ;  /* 0x0006f00001647983 */ /* 0x000ee80000300800 */
[----:B------:R-:W3:Y:S04]  /*48860*/  LDL.LU R101, [R1+0x6f4] ;  /* 0x0006f40001657983 */ /* 0x000ee80000300800 */
[----:B------:R-:W3:Y:S01]  /*48870*/  LDL.LU R102, [R1+0x6f8] ;  /* 0x0006f80001667983 */ /* 0x000ee20000300800 */
[----:B------:R-:W-:-:S02]  /*48880*/  IMAD.MOV.U32 R226, RZ, RZ, R68 ;  /* 0x000000ffffe27224 */ /* 0x000fc400078e0044 */
[----:B------:R-:W-:Y:S01]  /*48890*/  IMAD.MOV.U32 R220, RZ, RZ, R69 ;  /* 0x000000ffffdc7224 */ /* 0x000fe200078e0045 */
[----:B------:R-:W3:Y:S04]  /*488a0*/  LDL.LU R103, [R1+0x6fc] ;  /* 0x0006fc0001677983 */ /* 0x000ee80000300800 */
[----:B------:R-:W3:Y:S04]  /*488b0*/  LDL.LU R68, [R1+0x6b0] ;  /* 0x0006b00001447983 */ /* 0x000ee80000300800 */
[----:B------:R-:W3:Y:S01]  /*488c0*/  LDL.LU R69, [R1+0x6b4] ;  /* 0x0006b40001457983 */ /* 0x000ee20000300800 */
[----:B----4-:R-:W-:-:S02]  /*488d0*/  IMAD.MOV.U32 R231, RZ, RZ, R76 ;  /* 0x000000ffffe77224 */ /* 0x010fc400078e004c */
[----:B-----5:R-:W-:Y:S02]  /*488e0*/  IMAD.MOV.U32 R230, RZ, RZ, R77 ;  /* 0x000000ffffe67224 */ /* 0x020fe400078e004d */
[----:B------:R-:W-:Y:S02]  /*488f0*/  IMAD.MOV.U32 R232, RZ, RZ, R78 ;  /* 0x000000ffffe87224 */ /* 0x000fe400078e004e */
[----:B------:R-:W-:Y:S02]  /*48900*/  IMAD.MOV.U32 R233, RZ, RZ, R79 ;  /* 0x000000ffffe97224 */ /* 0x000fe400078e004f */
[----:B------:R-:W-:Y:S02]  /*48910*/  IMAD.MOV.U32 R221, RZ, RZ, R70 ;  /* 0x000000ffffdd7224 */ /* 0x000fe400078e0046 */
[----:B------:R-:W-:Y:S02]  /*48920*/  IMAD.MOV.U32 R70, RZ, RZ, R252 ;  /* 0x000000ffff467224 */ /* 0x000fe400078e00fc */
[----:B------:R-:W-:-:S02]  /*48930*/  IMAD.MOV.U32 R216, RZ, RZ, R71 ;  /* 0x000000ffffd87224 */ /* 0x000fc400078e0047 */
        /* <DEDUP_REMOVED lines=8> */
[----:B---3--:R-:W-:Y:S01]  /*489c0*/  HMMA.1688.F32.TF32 R76, R244, R64, R92 ;  /* 0x00000040f44c723c */ /* 0x008fe2000008105c */
[----:B------:R-:W-:Y:S04]  /*489d0*/  LDS R245, [R3+0x87000] ;  /* 0x0870000003f57984 */ /* 0x000fe80000000800 */
[----:B------:R-:W-:Y:S03]  /*489e0*/  LDS R247, [R3+0x87800] ;  /* 0x0878000003f77984 */ /* 0x000fe60000000800 */
[C---:B------:R-:W-:Y:S01]  /*489f0*/  HMMA.1688.F32.TF32 R80, R240.reuse, R4, R140 ;  /* 0x00000004f050723c */ /* 0x040fe2000008108c */
[----:B------:R-:W2:Y:S11]  /*48a00*/  LDL.LU R5, [R1+0x948] ;  /* 0x0009480001057983 */ /* 0x000eb60000300800 */
[----:B------:R-:W-:Y:S04]  /*48a10*/  @!UPT UIADD3 URZ, URZ, URZ, URZ ;  /* 0x0000003f3f3ff290 */ /* 0x000fe8000fffe03f */
[----:B------:R-:W-:Y:S02]  /*48a20*/  IMAD.MOV.U32 R223, RZ, RZ, R76 ;  /* 0x000000ffffdf7224 */ /* 0x000fe400078e004c */
[----:B------:R-:W-:Y:S02]  /*48a30*/  IMAD.MOV.U32 R227, RZ, RZ, R77 ;  /* 0x000000ffffe37224 */ /* 0x000fe400078e004d */
[----:B------:R-:W-:Y:S02]  /*48a40*/  IMAD.MOV.U32 R252, RZ, RZ, R78 ;  /* 0x000000fffffc7224 */ /* 0x000fe400078e004e */
[----:B------:R-:W-:Y:S02]  /*48a50*/  IMAD.MOV.U32 R2, RZ, RZ, R79 ;  /* 0x000000ffff027224 */ /* 0x000fe400078e004f */
[C---:B------:R-:W-:Y:S01]  /*48a60*/  HMMA.1688.F32.TF32 R76, R240.reuse, R8, R136 ;  /* 0x00000008f04c723c */ /* 0x040fe20000081088 */
[----:B------:R-:W-:Y:S04]  /*48a70*/  STL.64 [R1+0x2d0], R80 ;  /* 0x0002d05001007387 */ /* 0x000fe80000100a00 */
[----:B------:R-:W-:Y:S11]  /*48a80*/  STL.64 [R1+0x2d8], R82 ;  /* 0x0002d85201007387 */ /* 0x000ff60000100a00 */
[----:B------:R-:W-:Y:S07]  /*48a90*/  @!UPT UIADD3 URZ, URZ, URZ, URZ ;  /* 0x0000003f3f3ff290 */ /* 0x000fee000fffe03f */
        /* <DEDUP_REMOVED lines=10> */
[----:B------:R-:W3:Y:S04]  /*48b40*/  LDL.LU R8, [R1+0x940] ;  /* 0x0009400001087983 */ /* 0x000ee80000300800 */
[----:B------:R-:W-:Y:S01]  /*48b50*/  STL.64 [R1+0x350], R80 ;  /* 0x0003505001007387 */ /* 0x000fe20000100a00 */
[C---:B-1----:R-:W-:Y:S03]  /*48b60*/  HMMA.1688.F32.TF32 R84, R240.reuse, R28, R116 ;  /* 0x0000001cf054723c */ /* 0x042fe60000081074 */
[----:B------:R1:W-:Y:S05]  /*48b70*/  STL.64 [R1+0x358], R82 ;  /* 0x0003585201007387 */ /* 0x0003ea0000100a00 */
[----:B------:R-:W-:Y:S04]  /*48b80*/  STL.64 [R1+0x3a0], R76 ;  /* 0x0003a04c01007387 */ /* 0x000fe80000100a00 */
[----:B------:R4:W-:Y:S01]  /*48b90*/  STL.64 [R1+0x3a8], R78 ;  /* 0x0003a84e01007387 */ /* 0x0009e20000100a00 */
[C---:B-1----:R-:W-:Y:S08]  /*48ba0*/  HMMA.1688.F32.TF32 R80, R240.reuse, R32, R112 ;  /* 0x00000020f050723c */ /* 0x042ff00000081070 */
[C---:B----4-:R-:W-:Y:S02]  /*48bb0*/  HMMA.1688.F32.TF32 R76, R240.reuse, R36, R108 ;  /* 0x00000024f04c723c */ /* 0x050fe4000008106c */
[----:B------:R-:W-:Y:S04]  /*48bc0*/  STL.64 [R1+0x3b0], R84 ;  /* 0x0003b05401007387 */ /* 0x000fe80000100a00 */
[----:B------:R1:W-:Y:S02]  /*48bd0*/  STL.64 [R1+0x3b8], R86 ;  /* 0x0003b85601007387 */ /* 0x0003e40000100a00 */
[C---:B------:R-:W-:Y:S07]  /*48be0*/  HMMA.1688.F32.TF32 R68, R240.reuse, R52, R68 ;  /* 0x00000034f044723c */ /* 0x040fee0000081044 */
[----:B------:R-:W-:Y:S01]  /*48bf0*/  STL.64 [R1+0x3c0], R80 ;  /* 0x0003c05001007387 */ /* 0x000fe20000100a00 */
[C---:B-1----:R-:W-:Y:S03]  /*48c00*/  HMMA.1688.F32.TF32 R84, R240.reuse, R40, R104 ;  /* 0x00000028f054723c */ /* 0x042fe60000081068 */
[----:B------:R1:W-:Y:S04]  /*48c10*/  STL.64 [R1+0x3c8], R82 ;  /* 0x0003c85201007387 */ /* 0x0003e80000100a00 */
[----:B------:R-:W-:Y:S04]  /*48c20*/  STL.64 [R1+0x3d0], R76 ;  /* 0x0003d04c01007387 */ /* 0x000fe80000100a00 */
[----:B------:R4:W-:Y:S01]  /*48c30*/  STL.64 [R1+0x3d8], R78 ;  /* 0x0003d84e01007387 */ /* 0x0009e20000100a00 */
[C---:B-1----:R-:W-:Y:S08]  /*48c40*/  HMMA.1688.F32.TF32 R80, R240.reuse, R44, R100 ;  /* 0x0000002cf050723c */ /* 0x042ff00000081064 */
[----:B----4-:R-:W-:Y:S03]  /*48c50*/  HMMA.1688.F32.TF32 R76, R240, R48, R96 ;  /* 0x00000030f04c723c */ /* 0x010fe60000081060 */
[----:B------:R-:W-:Y:S01]  /*48c60*/  STL.64 [R1+0x3e0], R84 ;  /* 0x0003e05401007387 */ /* 0x000fe20000100a00 */
[----:B------:R-:W-:-:S03]  /*48c70*/  IMAD.MOV.U32 R45, RZ, RZ, R68 ;  /* 0x000000ffff2d7224 */ /* 0x000fc600078e0044 */
[----:B------:R-:W-:Y:S01]  /*48c80*/  STL.64 [R1+0x3e8], R86 ;  /* 0x0003e85601007387 */ /* 0x000fe20000100a00 */
[----:B------:R-:W-:Y:S02]  /*48c90*/  IMAD.MOV.U32 R44, RZ, RZ, R69 ;  /* 0x000000ffff2c7224 */ /* 0x000fe400078e0045 */
[----:B------:R-:W-:Y:S02]  /*48ca0*/  IMAD.MOV.U32 R68, RZ, RZ, R19 ;  /* 0x000000ffff447224 */ /* 0x000fe400078e0013 */
[----:B------:R-:W-:-:S03]  /*48cb0*/  IMAD.MOV.U32 R41, RZ, RZ, R70 ;  /* 0x000000ffff297224 */ /* 0x000fc600078e0046 */
[----:B------:R1:W-:Y:S01]  /*48cc0*/  STL.64 [R1+0x400], R80 ;  /* 0x0004005001007387 */ /* 0x0003e20000100a00 */
[----:B------:R-:W-:-:S03]  /*48cd0*/  IMAD.MOV.U32 R69, RZ, RZ, R18 ;  /* 0x000000ffff457224 */ /* 0x000fc600078e0012 */
[----:B------:R4:W-:Y:S01]  /*48ce0*/  STL.64 [R1+0x408], R82 ;  /* 0x0004085201007387 */ /* 0x0009e20000100a00 */
[----:B------:R-:W-:Y:S02]  /*48cf0*/  IMAD.MOV.U32 R20, RZ, RZ, R71 ;  /* 0x000000ffff147224 */ /* 0x000fe400078e0047 */
[----:B------:R-:W-:Y:S01]  /*48d00*/  IMAD.MOV.U32 R70, RZ, RZ, R55 ;  /* 0x000000ffff467224 */ /* 0x000fe200078e0037 */
[----:B------:R5:W-:Y:S01]  /*48d10*/  STL [R1+0x410], R76 ;  /* 0x0004104c01007387 */ /* 0x000be20000100800 */
[----:B------:R-:W-:-:S03]  /*48d20*/  IMAD.MOV.U32 R71, RZ, RZ, R54 ;  /* 0x000000ffff477224 */ /* 0x000fc600078e0036 */
[----:B------:R-:W3:Y:S01]  /*48d30*/  LDL.LU R19, [R1+0x1784] ;  /* 0x0017840001137983 */ /* 0x000ee20000300800 */
[----:B------:R-:W-:-:S03]  /*48d40*/  IMAD.MOV.U32 R96, RZ, RZ, R34 ;  /* 0x000000ffff607224 */ /* 0x000fc600078e0022 */
[----:B------:R-:W3:Y:S01]  /*48d50*/  LDL.LU R18, [R1+0x1780] ;  /* 0x0017800001127983 */ /* 0x000ee20000300800 */
[----:B------:R-:W-:-:S03]  /*48d60*/  IMAD.MOV.U32 R97, RZ, RZ, R35 ;  /* 0x000000ffff617224 */ /* 0x000fc600078e0023 */
[----:B------:R-:W3:Y:S04]  /*48d70*/  LDL.LU R55, [R1+0x177c] ;  /* 0x00177c0001377983 */ /* 0x000ee80000300800 */
[----:B------:R-:W3:Y:S04]  /*48d80*/  LDL.LU R54, [R1+0x1778] ;  /* 0x0017780001367983 */ /* 0x000ee80000300800 */
[----:B------:R-:W3:Y:S04]  /*48d90*/  LDL.LU R34, [R1+0x1774] ;  /* 0x0017740001227983 */ /* 0x000ee80000300800 */
[----:B------:R-:W4:Y:S01]  /*48da0*/  LDL.LU R35, [R1+0x1770] ;  /* 0x0017700001237983 */ /* 0x000f220000300800 */
        /* <DEDUP_REMOVED lines=28> */
[----:B--2---:R-:W-:Y:S04]  /*48f70*/  LDS R244, [R5+0x87000] ;  /* 0x0870000005f47984 */ /* 0x004fe80000000800 */
[----:B------:R-:W2:Y:S01]  /*48f80*/  LDS R246, [R5+0x87800] ;  /* 0x0878000005f67984 */ /* 0x000ea20000000800 */
[----:B---3--:R-:W-:-:S02]  /*48f90*/  IMAD.MOV.U32 R121, RZ, RZ, R34 ;  /* 0x000000ffff797224 */ /* 0x008fc400078e0022 */
[----:B----4-:R-:W-:Y:S02]  /*48fa0*/  IMAD.MOV.U32 R120, RZ, RZ, R35 ;  /* 0x000000ffff787224 */ /* 0x010fe400078e0023 */
[----:B------:R-:W3:Y:S04]  /*48fb0*/  LDL.LU R35, [R1+0x1734] ;  /* 0x0017340001237983 */ /* 0x000ee80000300800 */
[----:B------:R-:W4:Y:S01]  /*48fc0*/  LDL.LU R34, [R1+0x1730] ;  /* 0x0017300001227983 */ /* 0x000f220000300800 */
[----:B------:R-:W-:Y:S02]  /*48fd0*/  IMAD.MOV.U32 R122, RZ, RZ, R54 ;  /* 0x000000ffff7a7224 */ /* 0x000fe400078e0036 */
[----:B------:R-:W-:Y:S01]  /*48fe0*/  IMAD.MOV.U32 R123, RZ, RZ, R55 ;  /* 0x000000ffff7b7224 */ /* 0x000fe200078e0037 */
[----:B------:R-:W2:Y:S01]  /*48ff0*/  LDL.LU R54, [R1+0x172c] ;  /* 0x00172c0001367983 */ /* 0x000ea20000300800 */
[----:B-----5:R-:W-:-:S02]  /*49000*/  IMAD.MOV.U32 R126, RZ, RZ, R46 ;  /* 0x000000ffff7e7224 */ /* 0x020fc400078e002e */
[----:B------:R-:W-:Y:S01]  /*49010*/  IMAD.MOV.U32 R125, RZ, RZ, R51 ;  /* 0x000000ffff7d7224 */ /* 0x000fe200078e0033 */
[----:B------:R-:W2:Y:S01]  /*49020*/  LDL.LU R55, [R1+0x1728] ;  /* 0x0017280001377983 */ /* 0x000ea20000300800 */
[----:B------:R-:W-:-:S03]  /*49030*/  IMAD.MOV.U32 R124, RZ, RZ, R50 ;  /* 0x000000ffff7c7224 */ /* 0x000fc600078e0032 */
[----:B------:R-:W5:Y:S01]  /*49040*/  LDL.LU R50, [R1+0x1724] ;  /* 0x0017240001327983 */ /* 0x000f620000300800 */
[----:B------:R-:W-:-:S03]  /*49050*/  IMAD.MOV.U32 R127, RZ, RZ, R47 ;  /* 0x000000ffff7f7224 */ /* 0x000fc600078e002f */
[----:B------:R-:W5:Y:S04]  /*49060*/  LDL.LU R51, [R1+0x1720] ;  /* 0x0017200001337983 */ /* 0x000f680000300800 */
[----:B------:R-:W2:Y:S04]  /*49070*/  LDL.LU R46, [R1+0x171c] ;  /* 0x00171c00012e7983 */ /* 0x000ea80000300800 */
[----:B------:R-:W2:Y:S04]  /*49080*/  LDL.LU R47, [R1+0x1718] ;  /* 0x00171800012f7983 */ /* 0x000ea80000300800 */
[----:B-1----:R-:W2:Y:S04]  /*49090*/  LDL.LU R80, [R1+0x690] ;  /* 0x0006900001507983 */ /* 0x002ea80000300800 */
        /* <DEDUP_REMOVED lines=8> */
[----:B------:R-:W-:Y:S01]  /*49120*/  IMAD.MOV.U32 R129, RZ, RZ, R43 ;  /* 0x000000ffff817224 */ /* 0x000fe200078e002b */
[----:B------:R-:W2:Y:S01]  /*49130*/  LDL.LU R42, [R1+0x1714] ;  /* 0x00171400012a7983 */ /* 0x000ea20000300800 */
[----:B------:R-:W-:Y:S02]  /*49140*/  IMAD.MOV.U32 R130, RZ, RZ, R38 ;  /* 0x000000ffff827224 */ /* 0x000fe400078e0026 */
[----:B------:R-:W-:Y:S01]  /*49150*/  IMAD.MOV.U32 R131, RZ, RZ, R39 ;  /* 0x000000ffff837224 */ /* 0x000fe200078e0027 */
[----:B------:R-:W2:Y:S04]  /*49160*/  LDL.LU R43, [R1+0x1710] ;  /* 0x00171000012b7983 */ /* 0x000ea80000300800 */
[----:B------:R-:W2:Y:S04]  /*49170*/  LDL.LU R38, [R1+0x170c] ;  /* 0x00170c0001267983 */ /* 0x000ea80000300800 */
[----:B------:R-:W2:Y:S04]  /*49180*/  LDL.LU R39, [R1+0x1708] ;  /* 0x0017080001277983 */ /* 0x000ea80000300800 */
[----:B------:R-:W2:Y:S04]  /*49190*/  LDL.LU R92, [R1+0x4d0] ;  /* 0x0004d000015c7983 */ /* 0x000ea80000300800 */
[----:B------:R-:W2:Y:S04]  /*491a0*/  LDL.LU R93, [R1+0x4d4] ;  /* 0x0004d400015d7983 */ /* 0x000ea80000300800 */
[----:B------:R-:W2:Y:S01]  /*491b0*/  LDL.LU R94, [R1+0x4d8] ;  /* 0x0004d800015e7983 */ /* 0x000ea20000300800 */
[----:B------:R-:W-:-:S03]  /*491c0*/  IMAD.MOV.U32 R138, RZ, RZ, R30 ;  /* 0x000000ffff8a7224 */ /* 0x000fc600078e001e */
[----:B------:R-:W5:Y:S01]  /*491d0*/  LDL.LU R95, [R1+0x4dc] ;  /* 0x0004dc00015f7983 */ /* 0x000f620000300800 */
        /* <DEDUP_REMOVED lines=14> */
[----:B----4-:R-:W-:Y:S02]  /*492c0*/  IMAD.MOV.U32 R136, RZ, RZ, R34 ;  /* 0x000000ffff887224 */ /* 0x010fe400078e0022 */
[----:B------:R-:W3:Y:S04]  /*492d0*/  LDL.LU R34, [R1+0x1704] ;  /* 0x0017040001227983 */ /* 0x000ee80000300800 */
[----:B------:R-:W3:Y:S04]  /*492e0*/  LDL.LU R35, [R1+0x1700] ;  /* 0x0017000001237983 */ /* 0x000ee80000300800 */
[----:B------:R-:W4:Y:S04]  /*492f0*/  LDL.LU R30, [R1+0x16fc] ;  /* 0x0016fc00011e7983 */ /* 0x000f280000300800 */
[----:B------:R-:W4:Y:S04]  /*49300*/  LDL.LU R31, [R1+0x16f8] ;  /* 0x0016f800011f7983 */ /* 0x000f280000300800 */
        /* <DEDUP_REMOVED lines=16> */
[----:B------:R-:W-:-:S02]  /*49410*/  IMAD.MOV.U32 R0, RZ, RZ, R77 ;  /* 0x000000ffff007224 */ /* 0x000fc400078e004d */
        /* <DEDUP_REMOVED lines=9> */
[C---:B------:R-:W-:Y:S01]  /*494b0*/  HMMA.1688.F32.TF32 R76, R240.reuse, R60, R88 ;  /* 0x0000003cf04c723c */ /* 0x040fe20000081058 */
[----:B------:R-:W2:Y:S11]  /*494c0*/  LDL.LU R60, [R1+0x944] ;  /* 0x00094400013c7983 */ /* 0x000eb60000300800 */
[----:B------:R-:W-:Y:S11]  /*494d0*/  @!UPT UIADD3 URZ, URZ, URZ, URZ ;  /* 0x0000003f3f3ff290 */ /* 0x000ff6000fffe03f */
[----:B------:R-:W-:Y:S01]  /*494e0*/  @!UPT UIADD3 URZ, URZ, URZ, URZ ;  /* 0x0000003f3f3ff290 */ /* 0x000fe2000fffe03f */
[----:B------:R-:W-:Y:S02]  /*494f0*/  IMAD.MOV.U32 R37, RZ, RZ, R76 ;  /* 0x000000ffff257224 */ /* 0x000fe400078e004c */
[----:B------:R-:W-:Y:S02]  /*49500*/  IMAD.MOV.U32 R36, RZ, RZ, R77 ;  /* 0x000000ffff247224 */ /* 0x000fe400078e004d */
[----:B------:R-:W-:Y:S02]  /*49510*/  IMAD.MOV.U32 R33, RZ, RZ, R78 ;  /* 0x000000ffff217224 */ /* 0x000fe400078e004e */
[----:B------:R-:W-:Y:S02]  /*49520*/  IMAD.MOV.U32 R32, RZ, RZ, R79 ;  /* 0x000000ffff207224 */ /* 0x000fe400078e004f */
[----:B-----5:R-:W-:Y:S01]  /*49530*/  HMMA.1688.F32.TF32 R76, R240, R64, R92 ;  /* 0x00000040f04c723c */ /* 0x020fe2000008105c */
[----:B------:R-:W-:Y:S04]  /*49540*/  LDS R240, [R8+0x87000] ;  /* 0x0870000008f07984 */ /* 0x000fe80000000800 */
[----:B------:R-:W-:Y:S11]  /*49550*/  LDS R242, [R8+0x87800] ;  /* 0x0878000008f27984 */ /* 0x000ff60000000800 */
[----:B------:R-:W-:Y:S08]  /*49560*/  @!UPT UIADD3 URZ, URZ, URZ, URZ ;  /* 0x0000003f3f3ff290 */ /* 0x000ff0000fffe03f */
[----:B------:R-:W-:Y:S02]  /*49570*/  IMAD.MOV.U32 R29, RZ, RZ, R76 ;  /* 0x000000ffff1d7224 */ /* 0x000fe400078e004c */
[----:B------:R-:W-:Y:S02]  /*49580*/  IMAD.MOV.U32 R28, RZ, RZ, R77 ;  /* 0x000000ffff1c7224 */ /* 0x000fe400078e004d */
[----:B------:R-:W-:Y:S02]  /*49590*/  IMAD.MOV.U32 R17, RZ, RZ, R78 ;  /* 0x000000ffff117224 */ /* 0x000fe400078e004e */
[----:B------:R-:W-:Y:S01]  /*495a0*/  IMAD.MOV.U32 R16, RZ, RZ, R79 ;  /* 0x000000ffff107224 */ /* 0x000fe200078e004f */
[C---:B------:R-:W-:Y:S08]  /*495b0*/  HMMA.1688.F32.TF32 R68, R244.reuse, R54, R68 ;  /* 0x00000036f444723c */ /* 0x040ff00000081044 */
[C---:B---3--:R-:W-:Y:S08]  /*495c0*/  HMMA.1688.F32.TF32 R76, R244.reuse, R14, R132 ;  /* 0x0000000ef44c723c */ /* 0x048ff00000081084 */
[C---:B----4-:R-:W-:Y:S08]  /*495d0*/  HMMA.1688.F32.TF32 R80, R244.reuse, R10, R136 ;  /* 0x0000000af450723c */ /* 0x050ff00000081088 */
[C---:B------:R-:W-:Y:S11]  /*495e0*/  HMMA.1688.F32.TF32 R84, R244.reuse, R6, R140 ;  /* 0x00000006f454723c */ /* 0x040ff6000008108c */
[----:B------:R-:W-:Y:S11]  /*495f0*/  @!UPT UIADD3 URZ, URZ, URZ, URZ ;  /* 0x0000003f3f3ff290 */ /* 0x000ff6000fffe03f */
[----:B------:R-:W-:Y:S01]  /*49600*/  @!UPT UIADD3 URZ, URZ, URZ, URZ ;  /* 0x0000003f3f3ff290 */ /* 0x000fe2000fffe03f */
[----:B------:R-:W-:Y:S04]  /*49610*/  STL.64 [R1+0x3f0], R84 ;  /* 0x0003f05401007387 */ /* 0x000fe80000100a00 */
[----:B------:R1:W-:Y:S04]  /*49620*/  STL.64 [R1+0x3f8], R86 ;  /* 0x0003f85601007387 */ /* 0x0003e80000100a00 */
[----:B------:R-:W-:Y:S04]  /*49630*/  STL.64 [R1+0x440], R80 ;  /* 0x0004405001007387 */ /* 0x000fe80000100a00 */
[----:B------:R3:W-:Y:S01]  /*49640*/  STL.64 [R1+0x448], R82 ;  /* 0x0004485201007387 */ /* 0x0007e20000100a00 */
[C---:B-1----:R-:W-:Y:S03]  /*49650*/  HMMA.1688.F32.TF32 R84, R244.reuse, R18, R128 ;  /* 0x00000012f454723c */ /* 0x042fe60000081080 */
[----:B------:R-:W-:Y:S04]  /*49660*/  STL.64 [R1+0x4d0], R76 ;  /* 0x0004d04c01007387 */ /* 0x000fe80000100a00 */
[----:B------:R1:W-:Y:S01]  /*49670*/  STL.64 [R1+0x4d8], R78 ;  /* 0x0004d84e01007387 */ /* 0x0003e20000100a00 */
[C---:B---3--:R-:W-:Y:S03]  /*49680*/  HMMA.1688.F32.TF32 R80, R244.reuse, R22, R124 ;  /* 0x00000016f450723c */ /* 0x048fe6000008107c */
[----:B--2---:R-:W-:Y:S04]  /*49690*/  LDS R241, [R60+0x87000] ;  /* 0x087000003cf17984 */ /* 0x004fe80000000800 */
        /* <DEDUP_REMOVED lines=19> */
[----:B-1----:R-:W-:Y:S01]  /*497d0*/  HMMA.1688.F32.TF32 R76, R244, R50, R96 ;  /* 0x00000032f44c723c */ /* 0x002fe20000081060 */
[----:B------:R-:W-:-:S06]  /*497e0*/  IMAD.MOV.U32 R100, RZ, RZ, R248 ;  /* 0x000000ffff647224 */ /* 0x000fcc00078e00f8 */
[----:B------:R-:W-:Y:S04]  /*497f0*/  STL.64 [R1+0x910], R84 ;  /* 0x0009105401007387 */ /* 0x000fe80000100a00 */
[----:B------:R-:W-:Y:S04]  /*49800*/  STL.64 [R1+0x918], R86 ;  /* 0x0009185601007387 */ /* 0x000fe80000100a00 */
[----:B------:R-:W-:Y:S04]  /*49810*/  STL.64 [R1+0x900], R80 ;  /* 0x0009005001007387 */ /* 0x000fe80000100a00 */
[----:B------:R-:W-:Y:S01]  /*49820*/  STL.64 [R1+0x908], R82 ;  /* 0x0009085201007387 */ /* 0x000fe20000100a00 */
[----:B------:R-:W-:-:S03]  /*49830*/  IMAD.MOV.U32 R101, RZ, RZ, R250 ;  /* 0x000000ffff657224 */ /* 0x000fc600078e00fa */
[----:B------:R-:W-:Y:S04]  /*49840*/  STL.64 [R1+0x8f0], R76 ;  /* 0x0008f04c01007387 */ /* 0x000fe80000100a00 */
[----:B------:R-:W-:Y:S01]  /*49850*/  STL.64 [R1+0x8f8], R78 ;  /* 0x0008f84e01007387 */ /* 0x000fe20000100a00 */
[----:B------:R-:W-:-:S03]  /*49860*/  IMAD.MOV.U32 R102, RZ, RZ, R251 ;  /* 0x000000ffff667224 */ /* 0x000fc600078e00fb */
[----:B------:R-:W3:Y:S01]  /*49870*/  LDL.LU R248, [R1+0x16c4] ;  /* 0x0016c40001f87983 */ /* 0x000ee20000300800 */
[----:B------:R-:W-:-:S03]  /*49880*/  IMAD.MOV.U32 R103, RZ, RZ, R249 ;  /* 0x000000ffff677224 */ /* 0x000fc600078e00f9 */
[----:B------:R1:W-:Y:S04]  /*49890*/  STL.64 [R1+0x8e0], R68 ;  /* 0x0008e04401007387 */ /* 0x0003e80000100a00 */
[----:B------:R4:W-:Y:S04]  /*498a0*/  STL.64 [R1+0x8e8], R70 ;  /* 0x0008e84601007387 */ /* 0x0009e80000100a00 */
[----:B------:R-:W5:Y:S04]  /*498b0*/  LDL.LU R250, [R1+0x16c0] ;  /* 0x0016c00001fa7983 */ /* 0x000f680000300800 */
[----:B------:R-:W2:Y:S04]  /*498c0*/  LDL.LU R251, [R1+0x16bc] ;  /* 0x0016bc0001fb7983 */ /* 0x000ea80000300800 */
        /* <DEDUP_REMOVED lines=47> */
[----:B---3--:R-:W-:-:S03]  /*49bc0*/  IMAD.MOV.U32 R111, RZ, RZ, R248 ;  /* 0x000000ffff6f7224 */ /* 0x008fc600078e00f8 */
[----:B------:R-:W3:Y:S01]  /*49bd0*/  LDL.LU R248, [R1+0x380] ;  /* 0x0003800001f87983 */ /* 0x000ee20000300800 */
[----:B-----5:R-:W-:Y:S02]  /*49be0*/  IMAD.MOV.U32 R109, RZ, RZ, R250 ;  /* 0x000000ffff6d7224 */ /* 0x020fe400078e00fa */
[----:B--2---:R-:W-:Y:S02]  /*49bf0*/  IMAD.MOV.U32 R108, RZ, RZ, R251 ;  /* 0x000000ffff6c7224 */ /* 0x004fe400078e00fb */
[----:B------:R-:W-:Y:S02]  /*49c00*/  IMAD.MOV.U32 R110, RZ, RZ, R249 ;  /* 0x000000ffff6e7224 */ /* 0x000fe400078e00f9 */
        /* <DEDUP_REMOVED lines=18> */
[----:B------:R-:W4:Y:S04]  /*49d30*/  LDL.LU R58, [R1+0x16ac] ;  /* 0x0016ac00013a7983 */ /* 0x000f280000300800 */
[----:B------:R-:W4:Y:S01]  /*49d40*/  LDL.LU R59, [R1+0x16a8] ;  /* 0x0016a800013b7983 */ /* 0x000f220000300800 */
[----:B------:R-:W-:-:S03]  /*49d50*/  IMAD.MOV.U32 R97, RZ, RZ, R66 ;  /* 0x000000ffff617224 */ /* 0x000fc600078e0042 */
[----:B------:R-:W2:Y:S01]  /*49d60*/  LDL.LU R115, [R1+0x5c] ;  /* 0x00005c0001737983 */ /* 0x000ea20000300800 */
[----:B------:R-:W-:-:S03]  /*49d70*/  IMAD.MOV.U32 R98, RZ, RZ, R62 ;  /* 0x000000ffff627224 */ /* 0x000fc600078e003e */
[----:B------:R-:W2:Y:S01]  /*49d80*/  LDL.LU R96, [R1+0x10] ;  /* 0x0000100001607983 */ /* 0x000ea20000300800 */
[----:B------:R-:W-:-:S03]  /*49d90*/  IMAD.MOV.U32 R99, RZ, RZ, R63 ;  /* 0x000000ffff637224 */ /* 0x000fc600078e003f */
[----:B------:R-:W2:Y:S04]  /*49da0*/  LDL.LU R66, [R1+0x16a4] ;  /* 0x0016a40001427983 */ /* 0x000ea80000300800 */
[----:B------:R-:W2:Y:S04]  /*49db0*/  LDL.LU R62, [R1+0x16a0] ;  /* 0x0016a000013e7983 */ /* 0x000ea80000300800 */
[----:B------:R-:W2:Y:S01]  /*49dc0*/  LDL.LU R63, [R1+0x169c] ;  /* 0x00169c00013f7983 */ /* 0x000ea20000300800 */
[----:B----4-:R-:W-:Y:S11]  /*49dd0*/  HMMA.1688.F32.TF32 R68, R244, R58, R68 ;  /* 0x0000003af444723c */ /* 0x010ff60000081044 */
[----:B------:R-:W-:Y:S11]  /*49de0*/  @!UPT UIADD3 URZ, URZ, URZ, URZ ;  /* 0x0000003f3f3ff290 */ /* 0x000ff6000fffe03f */
[----:B------:R-:W-:Y:S01]  /*49df0*/  @!UPT UIADD3 URZ, URZ, URZ, URZ ;  /* 0x0000003f3f3ff290 */ /* 0x000fe2000fffe03f */
[----:B------:R1:W-:Y:S04]  /*49e00*/  STL.64 [R1+0x8d0], R68 ;  /* 0x0008d04401007387 */ /* 0x0003e80000100a00 */
[----:B------:R4:W-:Y:S01]  /*49e10*/  STL.64 [R1+0x8d8], R70 ;  /* 0x0008d84601007387 */ /* 0x0009e20000100a00 */
[----:B-1----:R-:W-:-:S03]  /*49e20*/  IMAD.MOV.U32 R68, RZ, RZ, R67 ;  /* 0x000000ffff447224 */ /* 0x002fc600078e0043 */
[----:B------:R-:W5:Y:S04]  /*49e30*/  LDL.LU R67, [R1+0x1698] ;  /* 0x0016980001437983 */ /* 0x000f680000300800 */
[----:B------:R-:W5:Y:S04]  /*49e40*/  LDL.LU R69, [R1+0x4] ;  /* 0x0000040001457983 */ /* 0x000f680000300800 */
[----:B----4-:R-:W4:Y:S04]  /*49e50*/  LDL.LU R70, [R1+0x8] ;  /* 0x0000080001467983 */ /* 0x010f280000300800 */
[----:B------:R-:W4:Y:S01]  /*49e60*/  LDL.LU R71, [R1+0xc] ;  /* 0x00000c0001477983 */ /* 0x000f220000300800 */
[----:B--2---:R-:W-:Y:S08]  /*49e70*/  HMMA.1688.F32.TF32 R76, R244, R62, R76 ;  /* 0x0000003ef44c723c */ /* 0x004ff0000008104c */
[C---:B---3--:R-:W-:Y:S08]  /*49e80*/  HMMA.1688.F32.TF32 R248, R240.reuse, R6, R248 ;  /* 0x00000006f0f8723c */ /* 0x048ff000000810f8 */
[C---:B------:R-:W-:Y:S08]  /*49e90*/  HMMA.1688.F32.TF32 R80, R240.reuse, R10, R80 ;  /* 0x0000000af050723c */ /* 0x040ff00000081050 */
[C---:B------:R-:W-:Y:S01]  /*49ea0*/  HMMA.1688.F32.TF32 R88, R240.reuse, R14, R88 ;  /* 0x0000000ef058723c */ /* 0x040fe20000081058 */
[----:B------:R-:W-:Y:S07]  /*49eb0*/  STL.64 [R1+0x8c0], R76 ;  /* 0x0008c04c01007387 */ /* 0x000fee0000100a00 */
[C---:B------:R-:W-:Y:S01]  /*49ec0*/  HMMA.1688.F32.TF32 R92, R240.reuse, R18, R92 ;  /* 0x00000012f05c723c */ /* 0x040fe2000008105c */
[----:B------:R1:W-:Y:S07]  /*49ed0*/  STL.64 [R1+0x8c8], R78 ;  /* 0x0008c84e01007387 */ /* 0x0003ee0000100a00 */
[C---:B------:R-:W-:Y:S01]  /*49ee0*/  HMMA.1688.F32.TF32 R140, R240.reuse, R22, R140 ;  /* 0x00000016f08c723c */ /* 0x040fe2000008108c */
[----:B-1----:R-:W2:Y:S07]  /*49ef0*/  LDL.LU.64 R78, [R1+0x1690] ;  /* 0x00169000014e7983 */ /* 0x002eae0000300a00 */
[C---:B------:R-:W-:Y:S01]  /*49f00*/  HMMA.1688.F32.TF32 R136, R240.reuse, R26, R136 ;  /* 0x0000001af088723c */ /* 0x040fe20000081088 */
[----:B------:R-:W3:Y:S07]  /*49f10*/  LDL.LU.64 R76, [R1+0x1688] ;  /* 0x00168800014c7983 */ /* 0x000eee0000300a00 */
        /* <DEDUP_REMOVED lines=9> */
[-C--:B-----5:R-:W-:Y:S01]  /*49fb0*/  HMMA.1688.F32.TF32 R244, R244, R66.reuse, R84 ;  /* 0x00000042f4f4723c */ /* 0x0a0fe20000081054 */
[----:B------:R-:W5:Y:S04]  /*49fc0*/  LDL.LU.64 R86, [R1+0x1680] ;  /* 0x0016800001567983 */ /* 0x000f680000300a00 */
[----:B------:R-:W2:Y:S11]  /*49fd0*/  LDL.LU.64 R84, [R1+0x1678] ;  /* 0x0016780001547983 */ /* 0x000eb60000300a00 */
[----:B------:R-:W-:Y:S07]  /*49fe0*/  @!UPT UIADD3 URZ, URZ, URZ, URZ ;  /* 0x0000003f3f3ff290 */ /* 0x000fee000fffe03f */
[----:B------:R-:W-:Y:S04]  /*49ff0*/  STL.64 [R1+0x8b0], R244 ;  /* 0x0008b0f401007387 */ /* 0x000fe80000100a00 */
[----:B------:R-:W-:Y:S04]  /*4a000*/  STL.64 [R1+0x8b8], R246 ;  /* 0x0008b8f601007387 */ /* 0x000fe80000100a00 */
[----:B------:R-:W-:Y:S04]  /*4a010*/  STL.64 [R1+0x380], R248 ;  /* 0x000380f801007387 */ /* 0x000fe80000100a00 */
[----:B------:R-:W-:Y:S04]  /*4a020*/  STL.64 [R1+0x388], R250 ;  /* 0x000388fa01007387 */ /* 0x000fe80000100a00 */
[----:B------:R-:W-:Y:S04]  /*4a030*/  STL.64 [R1+0x390], R80 ;  /* 0x0003905001007387 */ /* 0x000fe80000100a00 */
[----:B------:R-:W-:Y:S04]  /*4a040*/  LDS R244, [R5+0x87080] ;  /* 0x0870800005f47984 */ /* 0x000fe80000000800 */
[----:B------:R-:W-:Y:S04]  /*4a050*/  LDS R246, [R5+0x87880] ;  /* 0x0878800005f67984 */ /* 0x000fe80000000800 */
[----:B------:R-:W-:Y:S04]  /*4a060*/  LDS R245, [R3+0x87080] ;  /* 0x0870800003f57984 */ /* 0x000fe80000000800 */
[----:B------:R-:W4:Y:S04]  /*4a070*/  LDS R247, [R3+0x87880] ;  /* 0x0878800003f77984 */ /* 0x000f280000000800 */
[----:B------:R1:W-:Y:S01]  /*4a080*/  STL.64 [R1+0x398], R82 ;  /* 0x0003985201007387 */ /* 0x0003e20000100a00 */
[----:B------:R-:W-:Y:S03]  /*4a090*/  HMMA.1688.F32.TF32 R240, R240, R66, R96 ;  /* 0x00000042f0f0723c */ /* 0x000fe60000081060 */
        /* <DEDUP_REMOVED lines=31> */
[----:B------:R1:W-:Y:S01]  /*4a290*/  STL.64 [R1+0x868], R126 ;  /* 0x0008687e01007387 */ /* 0x0003e20000100a00 */
[----:B----4-:R-:W-:Y:S03]  /*4a2a0*/  HMMA.1688.F32.TF32 R68, R244, R6, R68 ;  /* 0x00000006f444723c */ /* 0x010fe60000081044 */
[----:B-1----:R-:W4:Y:S04]  /*4a2b0*/  LDL.LU.64 R126, [R1+0x1600] ;  /* 0x00160000017e7983 */ /* 0x002f280000300a00 */
        /* <DEDUP_REMOVED lines=29> */
[----:B-1----:R-:W-:-:S03]  /*4a490*/  IMAD.MOV.U32 R240, RZ, RZ, R72 ;  /* 0x000000fffff07224 */ /* 0x002fc600078e0048 */
[----:B------:R-:W2:Y:S01]  /*4a4a0*/  LDL.LU R72, [R1+0x1584] ;  /* 0x0015840001487983 */ /* 0x000ea20000300800 */
[----:B------:R-:W-:Y:S02]  /*4a4b0*/  IMAD.MOV.U32 R241, RZ, RZ, R73 ;  /* 0x000000fffff17224 */ /* 0x000fe400078e0049 */
[----:B---3--:R-:W-:Y:S01]  /*4a4c0*/  IMAD.MOV.U32 R242, RZ, RZ, R74 ;  /* 0x000000fffff27224 */ /* 0x008fe200078e004a */
[----:B------:R-:W3:Y:S01]  /*4a4d0*/  LDL.LU R73, [R1+0x1580] ;  /* 0x0015800001497983 */ /* 0x000ee20000300800 */
[----:B------:R-:W-:-:S03]  /*4a4e0*/  IMAD.MOV.U32 R243, RZ, RZ, R75 ;  /* 0x000000fffff37224 */ /* 0x000fc600078e004b */
[----:B------:R-:W3:Y:S04]  /*4a4f0*/  LDL.LU R74, [R1+0x157c] ;  /* 0x00157c00014a7983 */ /* 0x000ee80000300800 */
[----:B------:R-:W3:Y:S04]  /*4a500*/  LDL.LU R75, [R1+0x1578] ;  /* 0x00157800014b7983 */ /* 0x000ee80000300800 */
[----:B------:R-:W-:Y:S04]  /*4a510*/  STL.64 [R1], R68 ;  /* 0x0000004401007387 */ /* 0x000fe80000100a00 */
[----:B------:R1:W-:Y:S04]  /*4a520*/  STL.64 [R1+0x8], R70 ;  /* 0x0000084601007387 */ /* 0x0003e80000100a00 */
[----:B-1----:R-:W2:Y:S04]  /*4a530*/  LDL.LU.64 R70, [R1+0x1570] ;  /* 0x0015700001467983 */ /* 0x002ea80000300a00 */
[----:B------:R-:W2:Y:S02]  /*4a540*/  LDL.LU.64 R68, [R1+0x1568] ;  /* 0x0015680001447983 */ /* 0x000ea40000300a00 */
[----:B--2---:R-:W-:Y:S11]  /*4a550*/  HMMA.1688.F32.TF32 R68, R244, R10, R68 ;  /* 0x0000000af444723c */ /* 0x004ff60000081044 */
[----:B------:R-:W-:Y:S11]  /*4a560*/  @!UPT UIADD3 URZ, URZ, URZ, URZ ;  /* 0x0000003f3f3ff290 */ /* 0x000ff6000fffe03f */
[----:B------:R-:W-:Y:S01]  /*4a570*/  @!UPT UIADD3 URZ, URZ, URZ, URZ ;  /* 0x0000003f3f3ff290 */ /* 0x000fe2000fffe03f */
[----:B------:R1:W-:Y:S04]  /*4a580*/  STL.64 [R1+0x10], R68 ;  /* 0x0000104401007387 */ /* 0x0003e80000100a00 */
[----:B------:R2:W-:Y:S01]  /*4a590*/  STL.64 [R1+0x18], R70 ;  /* 0x0000184601007387 */ /* 0x0005e20000100a00 */
[----:B-1----:R-:W-:-:S03]  /*4a5a0*/  IMAD.MOV.U32 R68, RZ, RZ, R76 ;  /* 0x000000ffff447224 */ /* 0x002fc600078e004c */
[----:B------:R-:W4:Y:S01]  /*4a5b0*/  LDL.LU R76, [R1+0x1564] ;  /* 0x00156400014c7983 */ /* 0x000f220000300800 */
[----:B------:R-:W-:Y:S02]  /*4a5c0*/  IMAD.MOV.U32 R69, RZ, RZ, R77 ;  /* 0x000000ffff457224 */ /* 0x000fe400078e004d */
[----:B--2---:R-:W-:Y:S01]  /*4a5d0*/  IMAD.MOV.U32 R70, RZ, RZ, R78 ;  /* 0x000000ffff467224 */ /* 0x004fe200078e004e */
[----:B------:R-:W4:Y:S01]  /*4a5e0*/  LDL.LU R77, [R1+0x1560] ;  /* 0x00156000014d7983 */ /* 0x000f220000300800 */
[----:B------:R-:W-:-:S03]  /*4a5f0*/  IMAD.MOV.U32 R71, RZ, RZ, R79 ;  /* 0x000000ffff477224 */ /* 0x000fc600078e004f */
[----:B------:R-:W4:Y:S04]  /*4a600*/  LDL.LU R78, [R1+0x155c] ;  /* 0x00155c00014e7983 */ /* 0x000f280000300800 */
[----:B------:R-:W4:Y:S01]  /*4a610*/  LDL.LU R79, [R1+0x1558] ;  /* 0x00155800014f7983 */ /* 0x000f220000300800 */
[----:B---3--:R-:W-:Y:S11]  /*4a620*/  HMMA.1688.F32.TF32 R72, R244, R14, R72 ;  /* 0x0000000ef448723c */ /* 0x008ff60000081048 */
[----:B------:R-:W-:Y:S11]  /*4a630*/  @!UPT UIADD3 URZ, URZ, URZ, URZ ;  /* 0x0000003f3f3ff290 */ /* 0x000ff6000fffe03f */
[----:B------:R-:W-:Y:S01]  /*4a640*/  @!UPT UIADD3 URZ, URZ, URZ, URZ ;  /* 0x0000003f3f3ff290 */ /* 0x000fe2000fffe03f */
[----:B------:R1:W-:Y:S04]  /*4a650*/  STL.64 [R1+0x20], R72 ;  /* 0x0000204801007387 */ /* 0x0003e80000100a00 */
[----:B------:R2:W-:Y:S01]  /*4a660*/  STL.64 [R1+0x28], R74 ;  /* 0x0000284a01007387 */ /* 0x0005e20000100a00 */
[----:B-1----:R-:W-:-:S03]  /*4a670*/  IMAD.MOV.U32 R72, RZ, RZ, R80 ;  /* 0x000000ffff487224 */ /* 0x002fc600078e0050 */
[----:B------:R-:W3:Y:S01]  /*4a680*/  LDL.LU R80, [R1+0x1554] ;  /* 0x0015540001507983 */ /* 0x000ee20000300800 */
[----:B------:R-:W-:Y:S02]  /*4a690*/  IMAD.MOV.U32 R73, RZ, RZ, R81 ;  /* 0x000000ffff497224 */ /* 0x000fe400078e0051 */
[----:B--2---:R-:W-:Y:S01]  /*4a6a0*/  IMAD.MOV.U32 R74, RZ, RZ, R82 ;  /* 0x000000ffff4a7224 */ /* 0x004fe200078e0052 */
[----:B------:R-:W3:Y:S01]  /*4a6b0*/  LDL.LU R81, [R1+0x1550] ;  /* 0x0015500001517983 */ /* 0x000ee20000300800 */
[----:B------:R-:W-:-:S03]  /*4a6c0*/  IMAD.MOV.U32 R75, RZ, RZ, R83 ;  /* 0x000000ffff4b7224 */ /* 0x000fc600078e0053 */
[----:B------:R-:W3:Y:S04]  /*4a6d0*/  LDL.LU R82, [R1+0x154c] ;  /* 0x00154c0001527983 */ /* 0x000ee80000300800 */
[----:B------:R-:W3:Y:S01]  /*4a6e0*/  LDL.LU R83, [R1+0x1548] ;  /* 0x0015480001537983 */ /* 0x000ee20000300800 */
[----:B----4-:R-:W-:Y:S11]  /*4a6f0*/  HMMA.1688.F32.TF32 R76, R244, R18, R76 ;  /* 0x00000012f44c723c */ /* 0x010ff6000008104c */
[----:B------:R-:W-:Y:S11]  /*4a700*/  @!UPT UIADD3 URZ, URZ, URZ, URZ ;  /* 0x0000003f3f3ff290 */ /* 0x000ff6000fffe03f */
[----:B------:R-:W-:Y:S01]  /*4a710*/  @!UPT UIADD3 URZ, URZ, URZ, URZ ;  /* 0x0000003f3f3ff290 */ /* 0x000fe2000fffe03f */
[----:B------:R1:W-:Y:S04]  /*4a720*/  STL.64 [R1+0x30], R76 ;  /* 0x0000304c01007387 */ /* 0x0003e80000100a00 */
[----:B------:R5:W-:Y:S01]  /*4a730*/  STL.64 [R1+0x38], R78 ;  /* 0x0000384e01007387 */ /* 0x000be20000100a00 */
[----:B-1----:R-:W-:-:S03]  /*4a740*/  IMAD.MOV.U32 R76, RZ, RZ, R84 ;  /* 0x000000ffff4c7224 */ /* 0x002fc600078e0054 */
[----:B------:R-:W2:Y:S01]  /*4a750*/  LDL.LU R84, [R1+0x1544] ;  /* 0x0015440001547983 */ /* 0x000ea20000300800 */
[----:B------:R-:W-:Y:S02]  /*4a760*/  IMAD.MOV.U32 R77, RZ, RZ, R85 ;  /* 0x000000ffff4d7224 */ /* 0x000fe400078e0055 */
[----:B-----5:R-:W-:Y:S01]  /*4a770*/  IMAD.MOV.U32 R78, RZ, RZ, R86 ;  /* 0x000000ffff4e7224 */ /* 0x020fe200078e0056 */
[----:B------:R-:W2:Y:S01]  /*4a780*/  LDL.LU R85, [R1+0x1540] ;  /* 0x0015400001557983 */ /* 0x000ea20000300800 */
[----:B------:R-:W-:-:S03]  /*4a790*/  IMAD.MOV.U32 R79, RZ, RZ, R87 ;  /* 0x000000ffff4f7224 */ /* 0x000fc600078e0057 */
[----:B------:R-:W2:Y:S04]  /*4a7a0*/  LDL.LU R86, [R1+0x153c] ;  /* 0x00153c0001567983 */ /* 0x000ea80000300800 */
[----:B------:R-:W2:Y:S01]  /*4a7b0*/  LDL.LU R87, [R1+0x1538] ;  /* 0x0015380001577983 */ /* 0x000ea20000300800 */
[----:B---3--:R-:W-:Y:S11]  /*4a7c0*/  HMMA.1688.F32.TF32 R80, R244, R22, R80 ;  /* 0x00000016f450723c */ /* 0x008ff60000081050 */
[----:B------:R-:W-:Y:S11]  /*4a7d0*/  @!UPT UIADD3 URZ, URZ, URZ, URZ ;  /* 0x0000003f3f3ff290 */ /* 0x000ff6000fffe03f */
[----:B------:R-:W-:Y:S01]  /*4a7e0*/  @!UPT UIADD3 URZ, URZ, URZ, URZ ;  /* 0x0000003f3f3ff290 */ /* 0x000fe2000fffe03f */
[----:B------:R1:W-:Y:S04]  /*4a7f0*/  STL.64 [R1+0x7e0], R80 ;  /* 0x0007e05001007387 */ /* 0x0003e80000100a00 */
[----:B------:R3:W-:Y:S01]  /*4a800*/  STL.64 [R1+0x7e8], R82 ;  /* 0x0007e85201007387 */ /* 0x0007e20000100a00 */
[----:B-1----:R-:W-:-:S03]  /*4a810*/  IMAD.MOV.U32 R80, RZ, RZ, R88 ;  /* 0x000000ffff507224 */ /* 0x002fc600078e0058 */
[----:B------:R-:W4:Y:S01]  /*4a820*/  LDL.LU R88, [R1+0x1534] ;  /* 0x0015340001587983 */ /* 0x000f220000300800 */
[----:B------:R-:W-:Y:S02]  /*4a830*/  IMAD.MOV.U32 R81, RZ, RZ, R89 ;  /* 0x000000ffff517224 */ /* 0x000fe400078e0059 */
[----:B---3--:R-:W-:Y:S01]  /*4a840*/  IMAD.MOV.U32 R82, RZ, RZ, R90 ;  /* 0x000000ffff527224 */ /* 0x008fe200078e005a */
[----:B------:R-:W4:Y:S01]  /*4a850*/  LDL.LU R89, [R1+0x1530] ;  /* 0x0015300001597983 */ /* 0x000f220000300800 */
[----:B------:R-:W-:-:S03]  /*4a860*/  IMAD.MOV.U32 R83, RZ, RZ, R91 ;  /* 0x000000ffff537224 */ /* 0x000fc600078e005b */
[----:B------:R-:W4:Y:S04]  /*4a870*/  LDL.LU R90, [R1+0x152c] ;  /* 0x00152c00015a7983 */ /* 0x000f280000300800 */
[----:B------:R-:W4:Y:S01]  /*4a880*/  LDL.LU R91, [R1+0x1528] ;  /* 0x00152800015b7983 */ /* 0x000f220000300800 */
[----:B--2---:R-:W-:Y:S11]  /*4a890*/  HMMA.1688.F32.TF32 R84, R244, R26, R84 ;  /* 0x0000001af454723c */ /* 0x004ff60000081054 */
        /* <DEDUP_REMOVED lines=12> */
[C---:B----4-:R-:W-:Y:S11]  /*4a960*/  HMMA.1688.F32.TF32 R88, R244.reuse, R30, R88 ;  /* 0x0000001ef458723c */ /* 0x050ff60000081058 */
[----:B------:R-:W-:Y:S11]  /*4a970*/  @!UPT UIADD3 URZ, URZ, URZ, URZ ;  /* 0x0000003f3f3ff290 */ /* 0x000ff6000fffe03f */
[----:B------:R-:W-:Y:S01]  /*4a980*/  @!UPT UIADD3 URZ, URZ, URZ, URZ ;  /* 0x0000003f3f3ff290 */ /* 0x000fe2000fffe03f */
[----:B------:R1:W-:Y:S04]  /*4a990*/  STL.64 [R1+0x7c0], R88 ;  /* 0x0007c05801007387 */ /* 0x0003e80000100a00 */
[----:B------:R2:W-:Y:S04]  /*4a9a0*/  STL.64 [R1+0x7c8], R90 ;  /* 0x0007c85a01007387 */ /* 0x0005e80000100a00 */
[----:B-1----:R-:W4:Y:S04]  /*4a9b0*/  LDL.LU R88, [R1+0xe0] ;  /* 0x0000e00001587983 */ /* 0x002f280000300800 */
[----:B------:R-:W4:Y:S04]  /*4a9c0*/  LDL.LU R89, [R1+0xe4] ;  /* 0x0000e40001597983 */ /* 0x000f280000300800 */
[----:B--2---:R-:W4:Y:S04]  /*4a9d0*/  LDL.LU R90, [R1+0xe8] ;  /* 0x0000e800015a7983 */ /* 0x004f280000300800 */
[----:B------:R-:W4:Y:S01]  /*4a9e0*/  LDL.LU R91, [R1+0xec] ;  /* 0x0000ec00015b7983 */ /* 0x000f220000300800 */
[-C--:B------:R-:W-:Y:S08]  /*4a9f0*/  HMMA.1688.F32.TF32 R96, R244, R38.reuse, R96 ;  /* 0x00000026f460723c */ /* 0x080ff00000081060 */
[C---:B------:R-:W-:Y:S08]  /*4aa00*/  HMMA.1688.F32.TF32 R76, R248.reuse, R38, R76 ;  /* 0x00000026f84c723c */ /* 0x040ff0000008104c */
[----:B------:R-:W-:Y:S08]  /*4aa10*/  HMMA.1688.F32.TF32 R68, R248, R42, R68 ;  /* 0x0000002af844723c */ /* 0x000ff00000081044 */
[C---:B---3--:R-:W-:Y:S11]  /*4aa20*/  HMMA.1688.F32.TF32 R92, R244.reuse, R34, R92 ;  /* 0x00000022f45c723c */ /* 0x048ff6000008105c */
[----:B------:R-:W-:Y:S11]  /*4aa30*/  @!UPT UIADD3 URZ, URZ, URZ, URZ ;  /* 0x0000003f3f3ff290 */ /* 0x000ff6000fffe03f */
[----:B------:R-:W-:Y:S01]  /*4aa40*/  @!UPT UIADD3 URZ, URZ, URZ, URZ ;  /* 0x0000003f3f3ff290 */ /* 0x000fe2000fffe03f */
[----:B------:R-:W-:Y:S04]  /*4aa50*/  STL.64 [R1+0x7b0], R92 ;  /* 0x0007b05c01007387 */ /* 0x000fe80000100a00 */
[----:B------:R1:W-:Y:S02]  /*4aa60*/  STL.64 [R1+0x7b8], R94 ;  /* 0x0007b85e01007387 */ /* 0x0003e40000100a00 */
[C---:B-1----:R-:W-:Y:S02]  /*4aa70*/  HMMA.1688.F32.TF32 R92, R244.reuse, R42, R100 ;  /* 0x0000002af45c723c */ /* 0x042fe40000081064 */
[----:B------:R-:W-:Y:S04]  /*4aa80*/  STL.64 [R1+0x7a0], R96 ;  /* 0x0007a06001007387 */ /* 0x000fe80000100a00 */
[----:B------:R1:W-:Y:S02]  /*4aa90*/  STL.64 [R1+0x7a8], R98 ;  /* 0x0007a86201007387 */ /* 0x0003e40000100a00 */
[C---:B------:R-:W-:Y:S08]  /*4aaa0*/  HMMA.1688.F32.TF32 R100, R244.reuse, R46, R104 ;  /* 0x0000002ef464723c */ /* 0x040ff00000081068 */
[C---:B-1----:R-:W-:Y:S07]  /*4aab0*/  HMMA.1688.F32.TF32 R96, R244.reuse, R50, R108 ;  /* 0x00000032f460723c */ /* 0x042fee000008106c */
        /* <DEDUP_REMOVED lines=10> */
[----:B------:R1:W-:Y:S05]  /*4ab60*/  STL.64 [R1+0x768], R94 ;  /* 0x0007685e01007387 */ /* 0x0003ea0000100a00 */
[----:B-1----:R-:W-:Y:S06]  /*4ab70*/  HMMA.1688.F32.TF32 R92, R244, R66, R124 ;  /* 0x00000042f45c723c */ /* 0x002fec000008107c */
[----:B------:R-:W-:Y:S04]  /*4ab80*/  STL.64 [R1+0x750], R100 ;  /* 0x0007506401007387 */ /* 0x000fe80000100a00 */
[----:B------:R-:W-:Y:S05]  /*4ab90*/  STL.64 [R1+0x758], R102 ;  /* 0x0007586601007387 */ /* 0x000fea0000100a00 */
[----:B------:R-:W-:Y:S04]  /*4aba0*/  STL.64 [R1+0x740], R96 ;  /* 0x0007406001007387 */ /* 0x000fe80000100a00 */
[----:B------:R-:W-:Y:S04]  /*4abb0*/  STL.64 [R1+0x748], R98 ;  /* 0x0007486201007387 */ /* 0x000fe80000100a00 */
[----:B------:R-:W-:Y:S04]  /*4abc0*/  STL.64 [R1+0x730], R92 ;  /* 0x0007305c01007387 */ /* 0x000fe80000100a00 */
[----:B------:R4:W-:Y:S02]  /*4abd0*/  STL.64 [R1+0x738], R94 ;  /* 0x0007385e01007387 */ /* 0x0009e40000100a00 */
[C---:B----4-:R-:W-:Y:S08]  /*4abe0*/  HMMA.1688.F32.TF32 R92, R248.reuse, R22, R88 ;  /* 0x00000016f85c723c */ /* 0x050ff00000081058 */
        /* <DEDUP_REMOVED lines=13> */
[----:B-1----:R-:W-:Y:S01]  /*4acc0*/  HMMA.1688.F32.TF32 R80, R248, R46, R240 ;  /* 0x0000002ef850723c */ /* 0x002fe200000810f0 */
[----:B------:R-:W-:-:S02]  /*4acd0*/  IMAD.MOV.U32 R92, RZ, RZ, R180 ;  /* 0x000000ffff5c7224 */ /* 0x000fc400078e00b4 */
[----:B------:R-:W-:Y:S01]  /*4ace0*/  LDS R72, [R5+0x87100] ;  /* 0x0871000005487984 */ /* 0x000fe20000000800 */
[----:B------:R-:W-:Y:S02]  /*4acf0*/  IMAD.MOV.U32 R93, RZ, RZ, R181 ;  /* 0x000000ffff5d7224 */ /* 0x000fe400078e00b5 */
[----:B------:R-:W-:Y:S01]  /*4ad00*/  IMAD.MOV.U32 R94, RZ, RZ, R182 ;  /* 0x000000ffff5e7224 */ /* 0x000fe200078e00b6 */
[----:B------:R-:W-:Y:S01]  /*4ad10*/  LDS R74, [R5+0x87900] ;  /* 0x08790000054a7984 */ /* 0x000fe20000000800 */
[C---:B--2---:R-:W-:Y:S03]  /*4ad20*/  HMMA.1688.F32.TF32 R76, R248.reuse, R50, R144 ;  /* 0x00000032f84c723c */ /* 0x044fe60000081090 */
[----:B------:R-:W-:Y:S04]  /*4ad30*/  STL.64 [R1+0x6d0], R68 ;  /* 0x0006d04401007387 */ /* 0x000fe80000100a00 */
[----:B------:R-:W-:Y:S01]  /*4ad40*/  STL.64 [R1+0x6d8], R70 ;  /* 0x0006d84601007387 */ /* 0x000fe20000100a00 */
[----:B------:R-:W-:Y:S01]  /*4ad50*/  HMMA.1688.F32.TF32 R84, R248, R54, R148 ;  /* 0x00000036f854723c */ /* 0x000fe20000081094 */
[----:B------:R-:W-:-:S02]  /*4ad60*/  IMAD.MOV.U32 R95, RZ, RZ, R183 ;  /* 0x000000ffff5f7224 */ /* 0x000fc400078e00b7 */
[----:B------:R-:W-:Y:S01]  /*4ad70*/  LDS R73, [R3+0x87100] ;  /* 0x0871000003497984 */ /* 0x000fe20000000800 */
[----:B------:R-:W-:Y:S02]  /*4ad80*/  IMAD.MOV.U32 R100, RZ, RZ, R172 ;  /* 0x000000ffff647224 */ /* 0x000fe400078e00ac */
[----:B------:R-:W-:Y:S01]  /*4ad90*/  IMAD.MOV.U32 R101, RZ, RZ, R178 ;  /* 0x000000ffff657224 */ /* 0x000fe200078e00b2 */
[----:B------:R-:W1:Y:S04]  /*4ada0*/  LDS R75, [R3+0x87900] ;  /* 0x08790000034b7984 */ /* 0x000e680000000800 */
[----:B------:R-:W-:Y:S04]  /*4adb0*/  STL.64 [R1+0x6c0], R80 ;  /* 0x0006c05001007387 */ /* 0x000fe80000100a00 */
[----:B------:R2:W-:Y:S04]  /*4adc0*/  STL.64 [R1+0x6c8], R82 ;  /* 0x0006c85201007387 */ /* 0x0005e80000100a00 */
[----:B------:R-:W-:Y:S04]  /*4add0*/  STL.64 [R1+0x6b0], R76 ;  /* 0x0006b04c01007387 */ /* 0x000fe80000100a00 */
[----:B------:R3:W-:Y:S01]  /*4ade0*/  STL.64 [R1+0x6b8], R78 ;  /* 0x0006b84e01007387 */ /* 0x0007e20000100a00 */
[----:B--2---:R-:W-:Y:S01]  /*4adf0*/  HMMA.1688.F32.TF32 R80, R248, R58, R152 ;  /* 0x0000003af850723c */ /* 0x004fe20000081098 */
[----:B------:R-:W-:-:S02]  /*4ae00*/  IMAD.MOV.U32 R102, RZ, RZ, R177 ;  /* 0x000000ffff667224 */ /* 0x000fc400078e00b1 */
[----:B------:R-:W-:Y:S01]  /*4ae10*/  LDS R68, [R8+0x87100] ;  /* 0x0871000008447984 */ /* 0x000fe20000000800 */
[----:B------:R-:W-:Y:S02]  /*4ae20*/  IMAD.MOV.U32 R103, RZ, RZ, R176 ;  /* 0x000000ffff677224 */ /* 0x000fe400078e00b0 */
[----:B------:R-:W-:Y:S01]  /*4ae30*/  IMAD.MOV.U32 R104, RZ, RZ, R173 ;  /* 0x000000ffff687224 */ /* 0x000fe200078e00ad */
[----:B------:R-:W-:Y:S01]  /*4ae40*/  LDS R70, [R8+0x87900] ;  /* 0x0879000008467984 */ /* 0x000fe20000000800 */
[----:B---3--:R-:W-:Y:S03]  /*4ae50*/  HMMA.1688.F32.TF32 R76, R248, R62, R156 ;  /* 0x0000003ef84c723c */ /* 0x008fe6000008109c */
[----:B------:R-:W-:Y:S04]  /*4ae60*/  STL.64 [R1+0x6a0], R84 ;  /* 0x0006a05401007387 */ /* 0x000fe80000100a00 */
[----:B------:R-:W-:Y:S01]  /*4ae70*/  STL.64 [R1+0x6a8], R86 ;  /* 0x0006a85601007387 */ /* 0x000fe20000100a00 */
[----:B------:R-:W-:-:S02]  /*4ae80*/  IMAD.MOV.U32 R105, RZ, RZ, R174 ;  /* 0x000000ffff697224 */ /* 0x000fc400078e00ae */
[----:B------:R-:W-:Y:S01]  /*4ae90*/  IMAD.MOV.U32 R106, RZ, RZ, R175 ;  /* 0x000000ffff6a7224 */ /* 0x000fe200078e00af */
[----:B------:R-:W-:Y:S01]  /*4aea0*/  LDS R69, [R60+0x87100] ;  /* 0x087100003c457984 */ /* 0x000fe20000000800 */
[----:B------:R-:W-:Y:S02]  /*4aeb0*/  IMAD.MOV.U32 R107, RZ, RZ, R168 ;  /* 0x000000ffff6b7224 */ /* 0x000fe400078e00a8 */
[----:B------:R-:W-:Y:S01]  /*4aec0*/  IMAD.MOV.U32 R112, RZ, RZ, R169 ;  /* 0x000000ffff707224 */ /* 0x000fe200078e00a9 */
[----:B------:R-:W2:Y:S04]  /*4aed0*/  LDS R71, [R60+0x87900] ;  /* 0x087900003c477984 */ /* 0x000ea80000000800 */
[----:B------:R-:W-:Y:S04]  /*4aee0*/  STL.64 [R1+0x690], R80 ;  /* 0x0006905001007387 */ /* 0x000fe80000100a00 */
[----:B------:R-:W-:Y:S04]  /*4aef0*/  STL.64 [R1+0x698], R82 ;  /* 0x0006985201007387 */ /* 0x000fe80000100a00 */
[----:B------:R-:W3:Y:S04]  /*4af00*/  LDL.LU R180, [R1+0x1514] ;  /* 0x0015140001b47983 */ /* 0x000ee80000300800 */
[----:B------:R4:W-:Y:S04]  /*4af10*/  STL.64 [R1+0x680], R76 ;  /* 0x0006804c01007387 */ /* 0x0009e80000100a00 */
[----:B------:R5:W-:Y:S04]  /*4af20*/  STL.64 [R1+0x688], R78 ;  /* 0x0006884e01007387 */ /* 0x000be80000100a00 */
[----:B------:R-:W3:Y:S04]  /*4af30*/  LDL.LU R181, [R1+0x1510] ;  /* 0x0015100001b57983 */ /* 0x000ee80000300800 */
[----:B------:R-:W3:Y:S04]  /*4af40*/  LDL.LU R182, [R1+0x150c] ;  /* 0x00150c0001b67983 */ /* 0x000ee80000300800 */
[----:B------:R-:W3:Y:S04]  /*4af50*/  LDL.LU R183, [R1+0x1508] ;  /* 0x0015080001b77983 */ /* 0x000ee80000300800 */
[----:B------:R-:W2:Y:S04]  /*4af60*/  LDL.LU R172, [R1+0x1504] ;  /* 0x0015040001ac7983 */ /* 0x000ea80000300800 */
[----:B------:R-:W3:Y:S04]  /*4af70*/  LDL.LU R178, [R1+0x1500] ;  /* 0x0015000001b27983 */ /* 0x000ee80000300800 */
[----:B------:R-:W3:Y:S04]  /*4af80*/  LDL.LU R177, [R1+0x14fc] ;  /* 0x0014fc0001b17983 */ /* 0x000ee80000300800 */
[----:B------:R-:W3:Y:S04]  /*4af90*/  LDL.LU R176, [R1+0x14f8] ;  /* 0x0014f80001b07983 */ /* 0x000ee80000300800 */
[----:B----4-:R-:W4:Y:S04]  /*4afa0*/  LDL.LU R76, [R1+0xf0] ;  /* 0x0000f000014c7983 */ /* 0x010f280000300800 */
[----:B------:R-:W4:Y:S04]  /*4afb0*/  LDL.LU R77, [R1+0xf4] ;  /* 0x0000f400014d7983 */ /* 0x000f280000300800 */
[----:B-----5:R-:W4:Y:S04]  /*4afc0*/  LDL.LU R78, [R1+0xf8] ;  /* 0x0000f800014e7983 */ /* 0x020f280000300800 */
[----:B------:R-:W4:Y:S04]  /*4afd0*/  LDL.LU R79, [R1+0xfc] ;  /* 0x0000fc00014f7983 */ /* 0x000f280000300800 */
[----:B------:R-:W5:Y:S04]  /*4afe0*/  LDL.LU R84, [R1+0x110] ;  /* 0x0001100001547983 */ /* 0x000f680000300800 */
[----:B------:R-:W5:Y:S04]  /*4aff0*/  LDL.LU R85, [R1+0x114] ;  /* 0x0001140001557983 */ /* 0x000f680000300800 */
[----:B------:R-:W5:Y:S04]  /*4b000*/  LDL.LU R86, [R1+0x118] ;  /* 0x0001180001567983 */ /* 0x000f680000300800 */
        /* <DEDUP_REMOVED lines=16> */
[----:B------:R-:W4:Y:S01]  /*4b110*/  LDL.LU R127, [R1+0x14c] ;  /* 0x00014c00017f7983 */ /* 0x000f220000300800 */
[----:B------:R-:W-:-:S02]  /*4b120*/  IMAD.MOV.U32 R113, RZ, RZ, R170 ;  /* 0x000000ffff717224 */ /* 0x000fc400078e00aa */
[----:B------:R-:W-:Y:S01]  /*4b130*/  IMAD.MOV.U32 R114, RZ, RZ, R164 ;  /* 0x000000ffff727224 */ /* 0x000fe200078e00a4 */
[C---:B------:R-:W-:Y:S01]  /*4b140*/  HMMA.1688.F32.TF32 R128, R248.reuse, R6, R128 ;  /* 0x00000006f880723c */ /* 0x040fe20000081080 */
[----:B------:R-:W-:Y:S01]  /*4b150*/  IMAD.MOV.U32 R115, RZ, RZ, R160 ;  /* 0x000000ffff737224 */ /* 0x000fe200078e00a0 */
[----:B------:R-:W-:Y:S01]  /*4b160*/  LDS R88, [R5+0x87180] ;  /* 0x0871800005587984 */ /* 0x000fe20000000800 */
[----:B------:R-:W-:Y:S02]  /*4b170*/  IMAD.MOV.U32 R108, RZ, RZ, R161 ;  /* 0x000000ffff6c7224 */ /* 0x000fe400078e00a1 */
[----:B------:R-:W-:Y:S01]  /*4b180*/  IMAD.MOV.U32 R109, RZ, RZ, R162 ;  /* 0x000000ffff6d7224 */ /* 0x000fe200078e00a2 */
[----:B------:R-:W-:Y:S01]  /*4b190*/  LDS R90, [R5+0x87980] ;  /* 0x08798000055a7984 */ /* 0x000fe20000000800 */
[----:B------:R-:W-:Y:S02]  /*4b1a0*/  IMAD.MOV.U32 R110, RZ, RZ, R163 ;  /* 0x000000ffff6e7224 */ /* 0x000fe400078e00a3 */
[----:B------:R-:W-:Y:S01]  /*4b1b0*/  IMAD.MOV.U32 R111, RZ, RZ, R165 ;  /* 0x000000ffff6f7224 */ /* 0x000fe200078e00a5 */
[----:B------:R-:W-:Y:S01]  /*4b1c0*/  HMMA.1688.F32.TF32 R132, R248, R10, R132 ;  /* 0x0000000af884723c */ /* 0x000fe20000081084 */
[----:B------:R-:W-:Y:S01]  /*4b1d0*/  IMAD.MOV.U32 R240, RZ, RZ, R166 ;  /* 0x000000fffff07224 */ /* 0x000fe200078e00a6 */
[----:B------:R-:W-:Y:S01]  /*4b1e0*/  LDS R89, [R3+0x87180] ;  /* 0x0871800003597984 */ /* 0x000fe20000000800 */
[----:B------:R-:W-:-:S02]  /*4b1f0*/  IMAD.MOV.U32 R241, RZ, RZ, R167 ;  /* 0x000000fffff17224 */ /* 0x000fc400078e00a7 */
[----:B------:R-:W-:Y:S01]  /*4b200*/  IMAD.MOV.U32 R242, RZ, RZ, R171 ;  /* 0x000000fffff27224 */ /* 0x000fe200078e00ab */
[----:B------:R-:W1:Y:S01]  /*4b210*/  LDS R91, [R3+0x87980] ;  /* 0x08798000035b7984 */ /* 0x000e620000000800 */
[----:B------:R-:W-:Y:S02]  /*4b220*/  IMAD.MOV.U32 R243, RZ, RZ, R179 ;  /* 0x000000fffff37224 */ /* 0x000fe400078e00b3 */
[----:B--2---:R-:W-:Y:S02]  /*4b230*/  IMAD.MOV.U32 R83, RZ, RZ, R172 ;  /* 0x000000ffff537224 */ /* 0x004fe400078e00ac */
[----:B---3--:R-:W-:Y:S02]  /*4b240*/  IMAD.MOV.U32 R82, RZ, RZ, R178 ;  /* 0x000000ffff527224 */ /* 0x008fe400078e00b2 */
[----:B------:R-:W-:Y:S02]  /*4b250*/  IMAD.MOV.U32 R81, RZ, RZ, R177 ;  /* 0x000000ffff517224 */ /* 0x000fe400078e00b1 */
[----:B------:R-:W-:-:S02]  /*4b260*/  IMAD.MOV.U32 R80, RZ, RZ, R176 ;  /* 0x000000ffff507224 */ /* 0x000fc400078e00b0 */
        /* <DEDUP_REMOVED lines=19> */
[----:B------:R-:W3:Y:S01]  /*4b3a0*/  LDL.LU R179, [R1+0x14a8] ;  /* 0x0014a80001b37983 */ /* 0x000ee20000300800 */
[C---:B-1----:R-:W-:Y:S08]  /*4b3b0*/  HMMA.1688.F32.TF32 R144, R72.reuse, R22, R244 ;  /* 0x000000164890723c */ /* 0x042ff000000810f4 */
[C---:B----4-:R-:W-:Y:S08]  /*4b3c0*/  HMMA.1688.F32.TF32 R124, R72.reuse, R26, R124 ;  /* 0x0000001a487c723c */ /* 0x050ff0000008107c */
[C---:B------:R-:W-:Y:S08]  /*4b3d0*/  HMMA.1688.F32.TF32 R120, R72.reuse, R30, R120 ;  /* 0x0000001e4878723c */ /* 0x040ff00000081078 */
[C---:B------:R-:W-:Y:S08]  /*4b3e0*/  HMMA.1688.F32.TF32 R116, R72.reuse, R34, R116 ;  /* 0x000000224874723c */ /* 0x040ff00000081074 */
[C---:B-----5:R-:W-:Y:S08]  /*4b3f0*/  HMMA.1688.F32.TF32 R84, R72.reuse, R38, R84 ;  /* 0x000000264854723c */ /* 0x060ff00000081054 */
[----:B------:R-:W-:Y:S08]  /*4b400*/  HMMA.1688.F32.TF32 R80, R72, R42, R80 ;  /* 0x0000002a4850723c */ /* 0x000ff00000081050 */
[C---:B------:R-:W-:Y:S08]  /*4b410*/  HMMA.1688.F32.TF32 R112, R68.reuse, R22, R112 ;  /* 0x000000164470723c */ /* 0x040ff00000081070 */
[C---:B------:R-:W-:Y:S08]  /*4b420*/  HMMA.1688.F32.TF32 R108, R68.reuse, R26, R108 ;  /* 0x0000001a446c723c */ /* 0x040ff0000008106c */
[C---:B------:R-:W-:Y:S08]  /*4b430*/  HMMA.1688.F32.TF32 R100, R68.reuse, R34, R100 ;  /* 0x000000224464723c */ /* 0x040ff00000081064 */
[----:B------:R-:W-:Y:S08]  /*4b440*/  HMMA.1688.F32.TF32 R92, R68, R38, R92 ;  /* 0x00000026445c723c */ /* 0x000ff0000008105c */
[----:B--2---:R-:W-:Y:S11]  /*4b450*/  HMMA.1688.F32.TF32 R96, R248, R66, R160 ;  /* 0x00000042f860723c */ /* 0x004ff600000810a0 */
[----:B------:R-:W-:Y:S11]  /*4b460*/  @!UPT UIADD3 URZ, URZ, URZ, URZ ;  /* 0x0000003f3f3ff290 */ /* 0x000ff6000fffe03f */
[----:B------:R-:W-:Y:S01]  /*4b470*/  @!UPT UIADD3 URZ, URZ, URZ, URZ ;  /* 0x0000003f3f3ff290 */ /* 0x000fe2000fffe03f */
[----:B------:R-:W-:Y:S04]  /*4b480*/  STL.64 [R1+0x670], R96 ;  /* 0x0006706001007387 */ /* 0x000fe80000100a00 */
[----:B------:R-:W-:Y:S04]  /*4b490*/  STL.64 [R1+0x678], R98 ;  /* 0x0006786201007387 */ /* 0x000fe80000100a00 */
[----:B------:R-:W-:Y:S04]  /*4b4a0*/  STL.64 [R1+0x660], R144 ;  /* 0x0006609001007387 */ /* 0x000fe80000100a00 */
[----:B------:R-:W-:Y:S04]  /*4b4b0*/  STL.64 [R1+0x668], R146 ;  /* 0x0006689201007387 */ /* 0x000fe80000100a00 */
[----:B------:R-:W-:Y:S04]  /*4b4c0*/  STL.64 [R1+0x650], R124 ;  /* 0x0006507c01007387 */ /* 0x000fe80000100a00 */
[----:B------:R1:W-:Y:S02]  /*4b4d0*/  STL.64 [R1+0x658], R126 ;  /* 0x0006587e01007387 */ /* 0x0003e40000100a00 */
[C---:B-1----:R-:W-:Y:S08]  /*4b4e0*/  HMMA.1688.F32.TF32 R124, R72.reuse, R46, R76 ;  /* 0x0000002e487c723c */ /* 0x042ff0000008104c */
        /* <DEDUP_REMOVED lines=13> */
[C---:B---3--:R-:W-:Y:S08]  /*4b5c0*/  HMMA.1688.F32.TF32 R164, R72.reuse, R6, R164 ;  /* 0x0000000648a4723c */ /* 0x048ff000000810a4 */
[C---:B-1----:R-:W-:Y:S08]  /*4b5d0*/  HMMA.1688.F32.TF32 R76, R72.reuse, R62, R192 ;  /* 0x0000003e484c723c */ /* 0x042ff000000810c0 */
        /* <DEDUP_REMOVED lines=12> */
[C---:B-1----:R-:W-:Y:S02]  /*4b6a0*/  HMMA.1688.F32.TF32 R72, R68.reuse, R30, R104 ;  /* 0x0000001e4448723c */ /* 0x042fe40000081068 */
[----:B------:R-:W-:Y:S04]  /*4b6b0*/  STL.64 [R1+0x530], R112 ;  /* 0x0005307001007387 */ /* 0x000fe80000100a00 */
[----:B------:R-:W-:Y:S04]  /*4b6c0*/  STL.64 [R1+0x538], R114 ;  /* 0x0005387201007387 */ /* 0x000fe80000100a00 */
[----:B------:R-:W-:Y:S04]  /*4b6d0*/  STL.64 [R1+0x510], R108 ;  /* 0x0005106c01007387 */ /* 0x000fe80000100a00 */
[----:B------:R-:W-:Y:S09]  /*4b6e0*/  STL.64 [R1+0x518], R110 ;  /* 0x0005186e01007387 */ /* 0x000ff20000100a00 */
[----:B------:R-:W-:Y:S04]  /*4b6f0*/  STL.64 [R1+0x500], R72 ;  /* 0x0005004801007387 */ /* 0x000fe80000100a00 */
[----:B------:R1:W-:Y:S02]  /*4b700*/  STL.64 [R1+0x508], R74 ;  /* 0x0005084a01007387 */ /* 0x0003e40000100a00 */
[----:B-1----:R-:W-:Y:S02]  /*4b710*/  HMMA.1688.F32.TF32 R72, R68, R42, R240 ;  /* 0x0000002a4448723c */ /* 0x002fe400000810f0 */
[----:B------:R1:W-:Y:S01]  /*4b720*/  STL.64 [R1+0x4a0], R100 ;  /* 0x0004a06401007387 */ /* 0x0003e20000100a00 */
[----:B------:R-:W-:-:S03]  /*4b730*/  IMAD.MOV.U32 R116, RZ, RZ, R231 ;  /* 0x000000ffff747224 */ /* 0x000fc600078e00e7 */
[----:B------:R2:W-:Y:S04]  /*4b740*/  STL.64 [R1+0x4a8], R102 ;  /* 0x0004a86601007387 */ /* 0x0005e80000100a00 */
[----:B------:R3:W-:Y:S01]  /*4b750*/  STL.64 [R1+0x4b0], R92 ;  /* 0x0004b05c01007387 */ /* 0x0007e20000100a00 */
[----:B------:R-:W-:-:S03]  /*4b760*/  IMAD.MOV.U32 R117, RZ, RZ, R230 ;  /* 0x000000ffff757224 */ /* 0x000fc600078e00e6 */
[----:B------:R-:W-:Y:S01]  /*4b770*/  STL.64 [R1+0x4b8], R94 ;  /* 0x0004b85e01007387 */ /* 0x000fe20000100a00 */
[----:B------:R-:W-:-:S03]  /*4b780*/  IMAD.MOV.U32 R118, RZ, RZ, R232 ;  /* 0x000000ffff767224 */ /* 0x000fc600078e00e8 */
[----:B------:R-:W4:Y:S01]  /*4b790*/  LDL.LU R231, [R1+0x14a4] ;  /* 0x0014a40001e77983 */ /* 0x000f220000300800 */
[----:B------:R-:W-:-:S04]  /*4b7a0*/  IMAD.MOV.U32 R119, RZ, RZ, R233 ;  /* 0x000000ffff777224 */ /* 0x000fc800078e00e9 */
[----:B------:R-:W-:Y:S01]  /*4b7b0*/  STL.64 [R1+0x4c0], R72 ;  /* 0x0004c04801007387 */ /* 0x000fe20000100a00 */
[----:B------:R-:W-:-:S03]  /*4b7c0*/  IMAD.MOV.U32 R240, RZ, RZ, R234 ;  /* 0x000000fffff07224 */ /* 0x000fc600078e00ea */
[----:B------:R5:W-:Y:S01]  /*4b7d0*/  STL.64 [R1+0x4c8], R74 ;  /* 0x0004c84a01007387 */ /* 0x000be20000100a00 */
[----:B------:R-:W-:-:S03]  /*4b7e0*/  IMAD.MOV.U32 R241, RZ, RZ, R235 ;  /* 0x000000fffff17224 */ /* 0x000fc600078e00eb */
[----:B------:R-:W2:Y:S01]  /*4b7f0*/  LDL.LU R230, [R1+0x14a0] ;  /* 0x0014a00001e67983 */ /* 0x000ea20000300800 */
[----:B------:R-:W-:-:S03]  /*4b800*/  IMAD.MOV.U32 R242, RZ, RZ, R236 ;  /* 0x000000fffff27224 */ /* 0x000fc600078e00ec */
[----:B------:R-:W2:Y:S01]  /*4b810*/  LDL.LU R232, [R1+0x149c] ;  /* 0x00149c0001e87983 */ /* 0x000ea20000300800 */
[----:B------:R-:W-:-:S03]  /*4b820*/  IMAD.MOV.U32 R243, RZ, RZ, R237 ;  /* 0x000000fffff37224 */ /* 0x000fc600078e00ed */
        /* <DEDUP_REMOVED lines=8> */
[----:B------:R-:W5:Y:S01]  /*4b8b0*/  LDL.LU R239, [R1+0x1480] ;  /* 0x0014800001ef7983 */ /* 0x000f620000300800 */
[----:B------:R-:W-:-:S02]  /*4b8c0*/  IMAD.MOV.U32 R122, RZ, RZ, R229 ;  /* 0x000000ffff7a7224 */ /* 0x000fc400078e00e5 */
[----:B------:R-:W-:Y:S01]  /*4b8d0*/  IMAD.MOV.U32 R123, RZ, RZ, R228 ;  /* 0x000000ffff7b7224 */ /* 0x000fe200078e00e4 */
[----:B------:R-:W5:Y:S04]  /*4b8e0*/  LDL.LU R229, [R1+0x147c] ;  /* 0x00147c0001e57983 */ /* 0x000f680000300800 */
[----:B------:R-:W5:Y:S01]  /*4b8f0*/  LDL.LU R228, [R1+0x1478] ;  /* 0x0014780001e47983 */ /* 0x000f620000300800 */
[----:B--2---:R-:W-:Y:S02]  /*4b900*/  IMAD.MOV.U32 R147, RZ, RZ, R232 ;  /* 0x000000ffff937224 */ /* 0x004fe400078e00e8 */
[----:B---3--:R-:W-:Y:S02]  /*4b910*/  IMAD.MOV.U32 R146, RZ, RZ, R233 ;  /* 0x000000ffff927224 */ /* 0x008fe400078e00e9 */
[----:B----4-:R-:W-:-:S02]  /*4b920*/  IMAD.MOV.U32 R145, RZ, RZ, R234 ;  /* 0x000000ffff917224 */ /* 0x010fc400078e00ea */
[----:B-----5:R-:W-:Y:S02]  /*4b930*/  IMAD.MOV.U32 R144, RZ, RZ, R235 ;  /* 0x000000ffff907224 */ /* 0x020fe400078e00eb */
[----:B------:R-:W2:Y:S04]  /*4b940*/  LDL.LU R235, [R1+0x1474] ;  /* 0x0014740001eb7983 */ /* 0x000ea80000300800 */
[----:B------:R-:W3:Y:S04]  /*4b950*/  LDL.LU R234, [R1+0x1470] ;  /* 0x0014700001ea7983 */ /* 0x000ee80000300800 */
[----:B------:R-:W4:Y:S01]  /*4b960*/  LDL.LU R233, [R1+0x146c] ;  /* 0x00146c0001e97983 */ /* 0x000f220000300800 */
[----:B------:R-:W-:-:S03]  /*4b970*/  IMAD.MOV.U32 R149, RZ, RZ, R238 ;  /* 0x000000ffff957224 */ /* 0x000fc600078e00ee */
[----:B------:R-:W5:Y:S01]  /*4b980*/  LDL.LU R232, [R1+0x1468] ;  /* 0x0014680001e87983 */ /* 0x000f620000300800 */
[----:B------:R-:W-:-:S03]  /*4b990*/  IMAD.MOV.U32 R148, RZ, RZ, R239 ;  /* 0x000000ffff947224 */ /* 0x000fc600078e00ef */
[----:B------:R-:W2:Y:S04]  /*4b9a0*/  LDL.LU R239, [R1+0x1464] ;  /* 0x0014640001ef7983 */ /* 0x000ea80000300800 */
[----:B------:R-:W3:Y:S01]  /*4b9b0*/  LDL.LU R238, [R1+0x1460] ;  /* 0x0014600001ee7983 */ /* 0x000ee20000300800 */
[----:B------:R-:W-:Y:S02]  /*4b9c0*/  IMAD.MOV.U32 R150, RZ, RZ, R237 ;  /* 0x000000ffff967224 */ /* 0x000fe400078e00ed */
[----:B------:R-:W-:Y:S01]  /*4b9d0*/  IMAD.MOV.U32 R151, RZ, RZ, R236 ;  /* 0x000000ffff977224 */ /* 0x000fe200078e00ec */
[----:B------:R-:W3:Y:S04]  /*4b9e0*/  LDL.LU R237, [R1+0x145c] ;  /* 0x00145c0001ed7983 */ /* 0x000ee80000300800 */
[----:B------:R-:W3:Y:S01]  /*4b9f0*/  LDL.LU R236, [R1+0x1458] ;  /* 0x0014580001ec7983 */ /* 0x000ee20000300800 */
[----:B----4-:R-:W-:-:S03]  /*4ba00*/  IMAD.MOV.U32 R156, RZ, RZ, R233 ;  /* 0x000000ffff9c7224 */ /* 0x010fc600078e00e9 */
[----:B------:R-:W4:Y:S01]  /*4ba10*/  LDL.LU R233, [R1+0x1454] ;  /* 0x0014540001e97983 */ /* 0x000f220000300800 */
[----:B-----5:R-:W-:-:S03]  /*4ba20*/  IMAD.MOV.U32 R157, RZ, RZ, R232 ;  /* 0x000000ffff9d7224 */ /* 0x020fc600078e00e8 */
[----:B------:R-:W5:Y:S01]  /*4ba30*/  LDL.LU R232, [R1+0x1450] ;  /* 0x0014500001e87983 */ /* 0x000f620000300800 */
[----:B--2---:R-:W-:-:S03]  /*4ba40*/  IMAD.MOV.U32 R158, RZ, RZ, R239 ;  /* 0x000000ffff9e7224 */ /* 0x004fc600078e00ef */
[----:B------:R-:W2:Y:S01]  /*4ba50*/  LDL.LU R239, [R1+0x144c] ;  /* 0x00144c0001ef7983 */ /* 0x000ea20000300800 */
[----:B---3--:R-:W-:-:S03]  /*4ba60*/  IMAD.MOV.U32 R159, RZ, RZ, R238 ;  /* 0x000000ffff9f7224 */ /* 0x008fc600078e00ee */
[----:B------:R-:W3:Y:S01]  /*4ba70*/  LDL.LU R238, [R1+0x1448] ;  /* 0x0014480001ee7983 */ /* 0x000ee20000300800 */
[C---:B------:R-:W-:Y:S08]  /*4ba80*/  HMMA.1688.F32.TF32 R136, R248.reuse, R14, R136 ;  /* 0x0000000ef888723c */ /* 0x040ff00000081088 */
[----:B------:R-:W-:Y:S01]  /*4ba90*/  HMMA.1688.F32.TF32 R140, R248, R18, R140 ;  /* 0x00000012f88c723c */ /* 0x000fe2000008108c */
        /* <DEDUP_REMOVED lines=9> */
[----:B------:R-:W3:Y:S04]  /*4bb30*/  LDL.LU R179, [R1+0x17c] ;  /* 0x00017c0001b37983 */ /* 0x000ee80000300800 */
[----:B------:R-:W3:Y:S04]  /*4bb40*/  LDL.LU R160, [R1+0x200] ;  /* 0x0002000001a07983 */ /* 0x000ee80000300800 */
[----:B------:R-:W3:Y:S04]  /*4bb50*/  LDL.LU R161, [R1+0x204] ;  /* 0x0002040001a17983 */ /* 0x000ee80000300800 */
[----:B------:R-:W3:Y:S04]  /*4bb60*/  LDL.LU R236, [R1+0x1444] ;  /* 0x0014440001ec7983 */ /* 0x000ee80000300800 */
        /* <DEDUP_REMOVED lines=13> */
[----:B-1----:R-:W-:-:S02]  /*4bc40*/  IMAD.MOV.U32 R100, RZ, RZ, R217 ;  /* 0x000000ffff647224 */ /* 0x002fc400078e00d9 */
[----:B------:R-:W-:Y:S02]  /*4bc50*/  IMAD.MOV.U32 R101, RZ, RZ, R218 ;  /* 0x000000ffff657224 */ /* 0x000fe400078e00da */
[----:B------:R-:W-:Y:S02]  /*4bc60*/  IMAD.MOV.U32 R102, RZ, RZ, R219 ;  /* 0x000000ffff667224 */ /* 0x000fe400078e00db */
[----:B------:R-:W-:Y:S02]  /*4bc70*/  IMAD.MOV.U32 R103, RZ, RZ, R222 ;  /* 0x000000ffff677224 */ /* 0x000fe400078e00de */
[----:B------:R-:W-:Y:S02]  /*4bc80*/  IMAD.MOV.U32 R92, RZ, RZ, R223 ;  /* 0x000000ffff5c7224 */ /* 0x000fe400078e00df */
[----:B------:R-:W-:Y:S02]  /*4bc90*/  IMAD.MOV.U32 R93, RZ, RZ, R227 ;  /* 0x000000ffff5d7224 */ /* 0x000fe400078e00e3 */
[----:B----4-:R-:W-:-:S02]  /*4bca0*/  IMAD.MOV.U32 R107, RZ, RZ, R233 ;  /* 0x000000ffff6b7224 */ /* 0x010fc400078e00e9 */
[----:B-----5:R-:W-:Y:S02]  /*4bcb0*/  IMAD.MOV.U32 R106, RZ, RZ, R232 ;  /* 0x000000ffff6a7224 */ /* 0x020fe400078e00e8 */
[----:B--2---:R-:W-:Y:S02]  /*4bcc0*/  IMAD.MOV.U32 R105, RZ, RZ, R239 ;  /* 0x000000ffff697224 */ /* 0x004fe400078e00ef */
[----:B---3--:R-:W-:Y:S02]  /*4bcd0*/  IMAD.MOV.U32 R104, RZ, RZ, R238 ;  /* 0x000000ffff687224 */ /* 0x008fe400078e00ee */
        /* <DEDUP_REMOVED lines=28> */
[----:B------:R-:W-:-:S02]  /*4bea0*/  IMAD.MOV.U32 R94, RZ, RZ, R252 ;  /* 0x000000ffff5e7224 */ /* 0x000fc400078e00fc */
[----:B------:R-:W5:Y:S11]  /*4beb0*/  LDL.LU R252, [R1+0x13e4] ;  /* 0x0013e40001fc7983 */ /* 0x000f760000300800 */
[----:B------:R-:W-:Y:S01]  /*4bec0*/  @!UPT UIADD3 URZ, URZ, URZ, URZ ;  /* 0x0000003f3f3ff290 */ /* 0x000fe2000fffe03f */
[----:B------:R-:W-:Y:S04]  /*4bed0*/  STL.64 [R1+0x4f0], R176 ;  /* 0x0004f0b001007387 */ /* 0x000fe80000100a00 */
[----:B------:R1:W-:Y:S04]  /*4bee0*/  STL.64 [R1+0x4f8], R178 ;  /* 0x0004f8b201007387 */ /* 0x0003e80000100a00 */
[----:B------:R-:W-:Y:S04]  /*4bef0*/  STL.64 [R1+0x490], R72 ;  /* 0x0004904801007387 */ /* 0x000fe80000100a00 */
[----:B------:R1:W-:Y:S01]  /*4bf00*/  STL.64 [R1+0x498], R74 ;  /* 0x0004984a01007387 */ /* 0x0003e20000100a00 */
[C---:B------:R-:W-:Y:S08]  /*4bf10*/  HMMA.1688.F32.TF32 R200, R68.reuse, R6, R200 ;  /* 0x0000000644c8723c */ /* 0x040ff000000810c8 */
[C---:B------:R-:W-:Y:S08]  /*4bf20*/  HMMA.1688.F32.TF32 R84, R68.reuse, R10, R204 ;  /* 0x0000000a4454723c */ /* 0x040ff000000810cc */
[C---:B------:R-:W-:Y:S08]  /*4bf30*/  HMMA.1688.F32.TF32 R80, R68.reuse, R14, R208 ;  /* 0x0000000e4450723c */ /* 0x040ff000000810d0 */
        /* <DEDUP_REMOVED lines=8> */
[C---:B--2---:R-:W-:Y:S08]  /*4bfc0*/  HMMA.1688.F32.TF32 R236, R88.reuse, R10, R236 ;  /* 0x0000000a58ec723c */ /* 0x044ff000000810ec */
[C---:B----4-:R-:W-:Y:S08]  /*4bfd0*/  HMMA.1688.F32.TF32 R108, R88.reuse, R14, R108 ;  /* 0x0000000e586c723c */ /* 0x050ff0000008106c */
[----:B---3--:R-:W-:Y:S08]  /*4bfe0*/  HMMA.1688.F32.TF32 R232, R88, R6, R232 ;  /* 0x0000000658e8723c */ /* 0x008ff000000810e8 */
[C---:B-----5:R-:W-:Y:S08]  /*4bff0*/  HMMA.1688.F32.TF32 R180, R68.reuse, R54, R216 ;  /* 0x0000003644b4723c */ /* 0x060ff000000810d8 */
[C---:B-1----:R-:W-:Y:S08]  /*4c000*/  HMMA.1688.F32.TF32 R176, R68.reuse, R58, R220 ;  /* 0x0000003a44b0723c */ /* 0x042ff000000810dc */
[C---:B------:R-:W-:Y:S08]  /*4c010*/  HMMA.1688.F32.TF32 R72, R68.reuse, R62, R224 ;  /* 0x0000003e4448723c */ /* 0x040ff000000810e0 */
[----:B------:R-:W-:Y:S01]  /*4c020*/  HMMA.1688.F32.TF32 R68, R68, R66, R228 ;  /* 0x000000424444723c */ /* 0x000fe200000810e4 */
[----:B------:R-:W-:Y:S04]  /*4c030*/  STL.64 [R1+0x430], R180 ;  /* 0x000430b401007387 */ /* 0x000fe80000100a00 */
[----:B------:R-:W-:Y:S04]  /*4c040*/  STL.64 [R1+0x438], R182 ;  /* 0x000438b601007387 */ /* 0x000fe80000100a00 */
[----:B------:R-:W2:Y:S04]  /*4c050*/  LDL.LU R2, [R1+0x988] ;  /* 0x0009880001027983 */ /* 0x000ea80000300800 */
[----:B------:R-:W-:Y:S04]  /*4c060*/  STL.64 [R1+0x340], R176 ;  /* 0x000340b001007387 */ /* 0x000fe80000100a00 */
[----:B------:R-:W-:Y:S04]  /*4c070*/  STL.64 [R1+0x348], R178 ;  /* 0x000348b201007387 */ /* 0x000fe80000100a00 */
[----:B------:R-:W-:Y:S04]  /*4c080*/  STL.64 [R1+0x330], R72 ;  /* 0x0003304801007387 */ /* 0x000fe80000100a00 */
[----:B------:R1:W-:Y:S04]  /*4c090*/  STL.64 [R1+0x338], R74 ;  /* 0x0003384a01007387 */ /* 0x0003e80000100a00 */
[----:B------:R-:W3:Y:S04]  /*4c0a0*/  LDL.LU R9, [R1+0x998] ;  /* 0x0009980001097983 */ /* 0x000ee80000300800 */
[----:B------:R-:W-:Y:S04]  /*4c0b0*/  STL.64 [R1+0x310], R68 ;  /* 0x0003104401007387 */ /* 0x000fe80000100a00 */
[----:B------:R4:W-:Y:S04]  /*4c0c0*/  STL.64 [R1+0x318], R70 ;  /* 0x0003184601007387 */ /* 0x0009e80000100a00 */
[----:B------:R-:W5:Y:S04]  /*4c0d0*/  LDL.LU R53, [R1+0x1204] ;  /* 0x0012040001357983 */ /* 0x000f680000300800 */
[----:B------:R-:W5:Y:S01]  /*4c0e0*/  LDL.LU R5, [R1+0x1208] ;  /* 0x0012080001057983 */ /* 0x000f620000300800 */
[C---:B-1----:R-:W-:Y:S08]  /*4c0f0*/  HMMA.1688.F32.TF32 R72, R88.reuse, R22, R160 ;  /* 0x000000165848723c */ /* 0x042ff000000810a0 */
[C---:B----4-:R-:W-:Y:S08]  /*4c100*/  HMMA.1688.F32.TF32 R68, R88.reuse, R26, R156 ;  /* 0x0000001a5844723c */ /* 0x050ff0000008109c */
[C---:B------:R-:W-:Y:S08]  /*4c110*/  HMMA.1688.F32.TF32 R216, R88.reuse, R34, R148 ;  /* 0x0000002258d8723c */ /* 0x040ff00000081094 */
[C---:B------:R-:W-:Y:S08]  /*4c120*/  HMMA.1688.F32.TF32 R220, R88.reuse, R38, R144 ;  /* 0x0000002658dc723c */ /* 0x040ff00000081090 */
[C---:B------:R-:W-:Y:S08]  /*4c130*/  HMMA.1688.F32.TF32 R224, R88.reuse, R42, R244 ;  /* 0x0000002a58e0723c */ /* 0x040ff000000810f4 */
[----:B------:R-:W-:Y:S01]  /*4c140*/  HMMA.1688.F32.TF32 R228, R88, R46, R120 ;  /* 0x0000002e58e4723c */ /* 0x000fe20000081078 */
[----:B------:R-:W-:Y:S01]  /*4c150*/  STL.64 [R1+0x1a0], R116 ;  /* 0x0001a07401007387 */ /* 0x000fe20000100a00 */
[----:B------:R-:W-:-:S02]  /*4c160*/  IMAD.MOV.U32 R21, RZ, RZ, 0x3f ;  /* 0x0000003fff157424 */ /* 0x000fc400078e00ff */
[----:B------:R-:W-:Y:S01]  /*4c170*/  IMAD.MOV.U32 R13, RZ, RZ, c[0x0][0x180] ;  /* 0x00006000ff0d7624 */ /* 0x000fe200078e00ff */
[----:B------:R-:W1:Y:S03]  /*4c180*/  S2R R52, SR_TID.X ;  /* 0x0000000000347919 */ /* 0x000e660000002100 */
[----:B------:R-:W-:Y:S01]  /*4c190*/  HMMA.1688.F32.TF32 R88, R88, R66, R92 ;  /* 0x000000425858723c */ /* 0x000fe2000008105c */
[----:B------:R-:W-:Y:S04]  /*4c1a0*/  STL.64 [R1+0x1a8], R118 ;  /* 0x0001a87601007387 */ /* 0x000fe80000100a00 */
[----:B------:R-:W-:Y:S04]  /*4c1b0*/  STL.64 [R1+0x1b0], R112 ;  /* 0x0001b07001007387 */ /* 0x000fe80000100a00 */
[----:B------:R-:W-:Y:S04]  /*4c1c0*/  STL.64 [R1+0x1b8], R114 ;  /* 0x0001b87201007387 */ /* 0x000fe80000100a00 */
[----:B------:R-:W-:Y:S04]  /*4c1d0*/  STL.64 [R1+0x1e0], R100 ;  /* 0x0001e06401007387 */ /* 0x000fe80000100a00 */
[----:B------:R-:W-:Y:S04]  /*4c1e0*/  STL.64 [R1+0x1e8], R102 ;  /* 0x0001e86601007387 */ /* 0x000fe80000100a00 */
[----:B------:R-:W-:Y:S04]  /*4c1f0*/  LDS R157, [R60+0x87180] ;  /* 0x087180003c9d7984 */ /* 0x000fe80000000800 */
[----:B------:R4:W-:Y:S04]  /*4c200*/  STL.64 [R1+0x1d0], R88 ;  /* 0x0001d05801007387 */ /* 0x0009e80000100a00 */
[----:B------:R-:W-:Y:S04]  /*4c210*/  STL.64 [R1+0x1d8], R90 ;  /* 0x0001d85a01007387 */ /* 0x000fe80000100a00 */
[----:B------:R-:W5:Y:S04]  /*4c220*/  LDL.LU R61, [R1+0x1228] ;  /* 0x00122800013d7983 */ /* 0x000f680000300800 */
[----:B----4-:R-:W4:Y:S01]  /*4c230*/  LDL.LU R89, [R1+0x1224] ;  /* 0x0012240001597983 */ /* 0x010f220000300800 */
[----:B------:R-:W-:-:S02]  /*4c240*/  IADD3 R21, R21, c[0x0][0x180], RZ ;  /* 0x0000600015157a10 */ /* 0x000fc40007ffe0ff */
[----:B------:R-:W-:Y:S01]  /*4c250*/  IADD3 R3, R13, -0x100, RZ ;  /* 0xffffff000d037810 */ /* 0x000fe20007ffe0ff */
[----:B------:R-:W4:Y:S01]  /*4c260*/  LDL.LU R65, [R1+0x1244] ;  /* 0x0012440001417983 */ /* 0x000f220000300800 */
[----:B------:R-:W-:Y:S01]  /*4c270*/  SHF.R.S32.HI R4, RZ, 0x1f, R21 ;  /* 0x0000001fff047819 */ /* 0x000fe20000011415 */
[----:B------:R-:W-:Y:S02]  /*4c280*/  IMAD.MOV.U32 R13, RZ, RZ, c[0x0][0x188] ;  /* 0x00006200ff0d7624 */ /* 0x000fe400078e00ff */
[----:B------:R-:W4:Y:S01]  /*4c290*/  LDL.LU R57, [R1+0x1248] ;  /* 0x0012480001397983 */ /* 0x000f220000300800 */
[----:B------:R-:W-:Y:S01]  /*4c2a0*/  LEA.HI R4, R4, R21, RZ, 0x6 ;  /* 0x0000001504047211 */ /* 0x000fe200078f30ff */
[----:B------:R-:W-:Y:S02]  /*4c2b0*/  IMAD.SHL.U32 R13, R13, 0x40, RZ ;  /* 0x000000400d0d7824 */ /* 0x000fe400078e00ff */
[----:B------:R1:W-:Y:S01]  /*4c2c0*/  LDS R159, [R60+0x87980] ;  /* 0x087980003c9f7984 */ /* 0x0003e20000000800 */
[----:B------:R-:W-:Y:S01]  /*4c2d0*/  SHF.R.S32.HI R4, RZ, 0x6, R4 ;  /* 0x00000006ff047819 */ /* 0x000fe20000011404 */
[----:B------:R-:W-:-:S02]  /*4c2e0*/  IMAD.SHL.U32 R13, R13, 0x4, RZ ;  /* 0x000000040d0d7824 */ /* 0x000fc400078e00ff */
[----:B------:R-:W-:Y:S01]  /*4c2f0*/  LDS R156, [R8+0x87180] ;  /* 0x08718000089c7984 */ /* 0x000fe20000000800 */
[----:B------:R-:W-:-:S03]  /*4c300*/  IADD3 R4, R4, -0x4, RZ ;  /* 0xfffffffc04047810 */ /* 0x000fc60007ffe0ff */
[----:B------:R-:W2:Y:S01]  /*4c310*/  LDS R158, [R8+0x87980] ;  /* 0x08798000089e7984 */ /* 0x000ea20000000800 */
[----:B-1----:R-:W-:-:S05]  /*4c320*/  LOP3.LUT R56, R52, 0x7f, RZ, 0xc0, !PT ;  /* 0x0000007f34387812 */ /* 0x002fca00078ec0ff */
[----:B------:R-:W-:Y:S01]  /*4c330*/  IMAD.SHL.U32 R64, R56, 0x4, RZ ;  /* 0x0000000438407824 */ /* 0x000fe200078e00ff */
[----:B--2---:R-:W-:Y:S01]  /*4c340*/  IADD3 R2, R2, 0x1, RZ ;  /* 0x0000000102027810 */ /* 0x004fe20007ffe0ff */
[C---:B---3--:R-:W-:Y:S01]  /*4c350*/  IMAD R3, R9.reuse, -0x40, R3 ;  /* 0xffffffc009037824 */ /* 0x048fe200078e0203 */
[----:B------:R-:W-:-:S04]  /*4c360*/  ISETP.GE.AND P5, PT, R9, R4, PT ;  /* 0x000000040900720c */ /* 0x000fc80003fa6270 */
[----:B------:R-:W-:-:S04]  /*4c370*/  ISETP.GT.AND P0, PT, R3, RZ, PT ;  /* 0x000000ff0300720c */ /* 0x000fc80003f04270 */
[----:B------:R-:W-:Y:S02]  /*4c380*/  SEL R4, RZ, 0x4, !P0 ;  /* 0x00000004ff047807 */ /* 0x000fe40004000000 */
[C---:B------:R-:W-:Y:S02]  /*4c390*/  ISETP.GT.AND P0, PT, R2.reuse, 0x3, PT ;  /* 0x000000030200780c */ /* 0x040fe40003f04270 */
[----:B-----5:R-:W-:Y:S02]  /*4c3a0*/  IADD3 R5, P2, R5, R13, RZ ;  /* 0x0000000d05057210 */ /* 0x020fe40007f5e0ff */
[----:B------:R-:W-:-:S03]  /*4c3b0*/  SEL R21, R2, RZ, !P0 ;  /* 0x000000ff02157207 */ /* 0x000fc60004000000 */
[----:B------:R-:W-:Y:S01]  /*4c3c0*/  IMAD.X R53, R53, 0x1, R252, P2 ;  /* 0x0000000135357824 */ /* 0x000fe200010e06fc */
[----:B------:R1:W-:Y:S04]  /*4c3d0*/  STL [R1+0x1208], R5 ;  /* 0x0012080501007387 */ /* 0x0003e80000100800 */
[----:B------:R-:W-:Y:S04]  /*4c3e0*/  STL [R1+0x988], R21 ;  /* 0x0009881501007387 */ /* 0x000fe80000100800 */
[----:B------:R2:W-:Y:S04]  /*4c3f0*/  STL [R1+0x1204], R53 ;  /* 0x0012043501007387 */ /* 0x0005e80000100800 */
[----:B------:R-:W3:Y:S01]  /*4c400*/  LDL.LU R60, [R1+0x1268] ;  /* 0x00126800013c7983 */ /* 0x000ee20000300800 */
[----:B------:R-:W-:-:S03]  /*4c410*/  SEL R4, R4, RZ, !P5 ;  /* 0x000000ff04047207 */ /* 0x000fc60006800000 */
[----:B------:R-:W5:Y:S01]  /*4c420*/  LDL.LU R88, [R1+0x1264] ;  /* 0x0012640001587983 */ /* 0x000f620000300800 */
[----:B------:R-:W-:Y:S01]  /*4c430*/  ISETP.NE.U32.AND P1, PT, R4, RZ, PT ;  /* 0x000000ff0400720c */ /* 0x000fe20003f25070 */
[----:B------:R-:W-:Y:S02]  /*4c440*/  IMAD R2, R21, 0x8000, R64 ;  /* 0x0000800015027824 */ /* 0x000fe400078e0240 */
[----:B------:R-:W-:Y:S02]  /*4c450*/  IMAD.MOV.U32 R4, RZ, RZ, R5 ;  /* 0x000000ffff047224 */ /* 0x000fe400078e0005 */
[----:B-1----:R-:W-:Y:S01]  /*4c460*/  IMAD.MOV.U32 R5, RZ, RZ, R53 ;  /* 0x000000ffff057224 */ /* 0x002fe200078e0035 */
[----:B------:R-:W-:Y:S01]  /*4c470*/  IADD3 R8, R2, 0x100000, RZ ;  /* 0x0010000002087810 */ /* 0x000fe20007ffe0ff */
[----:B------:R-:W-:Y:S01]  /*4c480*/  BAR.SYNC.DEFER_BLOCKING 0x0 ;  /* 0x0000000000007b1d */ /* 0x000fe20000010000 */
[----:B------:R-:W-:-:S05]  /*4c490*/  ISETP.GT.AND P0, PT, R3, 0x4, PT ;  /* 0x000000040300780c */ /* 0x000fca0003f04270 */
[----:B--2---:R-:W2:Y:S04]  /*4c4a0*/  LDL.LU R53, [R1+0x1288] ;  /* 0x0012880001357983 */ /* 0x004ea80000300800 */
[----:B------:R-:W-:Y:S01]  /*4c4b0*/  @!PT LDS RZ, [RZ] ;  /* 0x00000000fffff984 */ /* 0x000fe20000000800 */
[----:B------:R-:W-:Y:S01]  /*4c4c0*/  @!PT LDS RZ, [RZ] ;  /* 0x00000000fffff984 */ /* 0x000fe20000000800 */
[----:B------:R-:W-:Y:S01]  /*4c4d0*/  @!PT LDS RZ, [RZ] ;  /* 0x00000000fffff984 */ /* 0x000fe20000000800 */
[----:B------:R1:W-:Y:S02]  /*4c4e0*/  LDGSTS.E [R8+-0x80000], [R4.64], P1 ;  /* 0x8000000004087fae */ /* 0x0003e40008921844 */
[----:B-1----:R-:W-:-:S04]  /*4c4f0*/  SEL R4, RZ, 0x4, !P0 ;  /* 0x00000004ff047807 */ /* 0x002fc80004000000 */
[----:B------:R-:W-:Y:S02]  /*4c500*/  SEL R4, R4, RZ, !P5 ;  /* 0x000000ff04047207 */ /* 0x000fe40006800000 */
[----:B------:R-:W-:-:S05]  /*4c510*/  IADD3 R61, P1, R61, R13, RZ ;  /* 0x0000000d3d3d7210 */ /* 0x000fca0007f3e0ff */
[----:B----4-:R-:W-:Y:S01]  /*4c520*/  IMAD.X R89, R89, 0x1, R252, P1 ;  /* 0x0000000159597824 */ /* 0x010fe200008e06fc */
[----:B------:R-:W-:Y:S01]  /*4c530*/  ISETP.NE.U32.AND P0, PT, R4, RZ, PT ;  /* 0x000000ff0400720c */ /* 0x000fe20003f05070 */
[----:B------:R1:W-:Y:S01]  /*4c540*/  STL [R1+0x1228], R61 ;  /* 0x0012283d01007387 */ /* 0x0003e20000100800 */
[----:B------:R-:W-:-:S03]  /*4c550*/  IMAD.MOV.U32 R4, RZ, RZ, R61 ;  /* 0x000000ffff047224 */ /* 0x000fc600078e003d */
[----:B------:R-:W-:Y:S04]  /*4c560*/  STL [R1+0x1224], R89 ;  /* 0x0012245901007387 */ /* 0x000fe80000100800 */
[----:B-1----:R-:W4:Y:S01]  /*4c570*/  LDL.LU R61, [R1+0x1284] ;  /* 0x00128400013d7983 */ /* 0x002f220000300800 */
[----:B------:R-:W-:Y:S01]  /*4c580*/  IMAD.MOV.U32 R5, RZ, RZ, R89 ;  /* 0x000000ffff057224 */ /* 0x000fe200078e0059 */
[----:B------:R-:W-:-:S04]  /*4c590*/  IADD3 R57, P1, R57, R13, RZ ;  /* 0x0000000d39397210 */ /* 0x000fc80007f3e0ff */
[----:B------:R1:W-:Y:S01]  /*4c5a0*/  LDGSTS.E [R8+-0x7f800], [R4.64], P0 ;  /* 0x8080000004087fae */ /* 0x0003e20008121844 */
[----:B------:R-:W-:Y:S01]  /*4c5b0*/  ISETP.GT.AND P0, PT, R3, 0x8, PT ;  /* 0x000000080300780c */ /* 0x000fe20003f04270 */
[----:B------:R-:W-:Y:S02]  /*4c5c0*/  IMAD.X R65, R65, 0x1, R252, P1 ;  /* 0x0000000141417824 */ /* 0x000fe400008e06fc */
[----:B------:R-:W-:Y:S04]  /*4c5d0*/  STL [R1+0x1248], R57 ;  /* 0x0012483901007387 */ /* 0x000fe80000100800 */
[----:B------:R1:W-:Y:S02]  /*4c5e0*/  STL [R1+0x1244], R65 ;  /* 0x0012444101007387 */ /* 0x0003e40000100800 */
[----:B-1----:R-:W-:Y:S01]  /*4c5f0*/  SEL R4, RZ, 0x4, !P0 ;  /* 0x00000004ff047807 */ /* 0x002fe20004000000 */
[----:B------:R-:W-:Y:S01]  /*4c600*/  IMAD.MOV.U32 R5, RZ, RZ, R65 ;  /* 0x000000ffff057224 */ /* 0x000fe200078e0041 */
[----:B------:R-:W4:Y:S02]  /*4c610*/  LDL.LU R90, [R1+0x1298] ;  /* 0x00129800015a7983 */ /* 0x000f240000300800 */
[----:B------:R-:W-:-:S02]  /*4c620*/  SEL R4, R4, RZ, !P5 ;  /* 0x000000ff04047207 */ /* 0x000fc40006800000 */
[----:B------:R-:W4:Y:S02]  /*4c630*/  LDL.LU R65, [R1+0x1398] ;  /* 0x0013980001417983 */ /* 0x000f240000300800 */
[----:B------:R-:W-:Y:S01]  /*4c640*/  ISETP.NE.U32.AND P0, PT, R4, RZ, PT ;  /* 0x000000ff0400720c */ /* 0x000fe20003f05070 */
[----:B------:R-:W-:Y:S02]  /*4c650*/  IMAD.MOV.U32 R4, RZ, RZ, R57 ;  /* 0x000000ffff047224 */ /* 0x000fe400078e0039 */
[----:B------:R-:W4:Y:S10]  /*4c660*/  LDL.LU R57, [R1+0x1388] ;  /* 0x0013880001397983 */ /* 0x000f340000300800 */
[----:B------:R1:W-:Y:S01]  /*4c670*/  LDGSTS.E [R8+-0x7f000], [R4.64], P0 ;  /* 0x8100000004087fae */ /* 0x0003e20008121844 */
[----:B------:R-:W-:-:S04]  /*4c680*/  ISETP.GT.AND P0, PT, R3, 0xc, PT ;  /* 0x0000000c0300780c */ /* 0x000fc80003f04270 */
[----:B-1----:R-:W-:-:S04]  /*4c690*/  SEL R4, RZ, 0x4, !P0 ;  /* 0x00000004ff047807 */ /* 0x002fc80004000000 */
[----:B------:R-:W-:-:S04]  /*4c6a0*/  SEL R4, R4, RZ, !P5 ;  /* 0x000000ff04047207 */ /* 0x000fc80006800000 */
[----:B------:R-:W-:Y:S02]  /*4c6b0*/  ISETP.NE.U32.AND P0, PT, R4, RZ, PT ;  /* 0x000000ff0400720c */ /* 0x000fe40003f05070 */
[----:B---3--:R-:W-:-:S05]  /*4c6c0*/  IADD3 R60, P1, R60, R13, RZ ;  /* 0x0000000d3c3c7210 */ /* 0x008fca0007f3e0ff */
[----:B-----5:R-:W-:Y:S01]  /*4c6d0*/  IMAD.X R88, R88, 0x1, R252, P1 ;  /* 0x0000000158587824 */ /* 0x020fe200008e06fc */
[----:B------:R-:W-:Y:S03]  /*4c6e0*/  STL [R1+0x1268], R60 ;  /* 0x0012683c01007387 */ /* 0x000fe60000100800 */
[----:B------:R-:W-:Y:S01]  /*4c6f0*/  IMAD.MOV.U32 R5, RZ, RZ, R88 ;  /* 0x000000ffff057224 */ /* 0x000fe200078e0058 */
[----:B------:R1:W-:Y:S04]  /*4c700*/  STL [R1+0x1264], R88 ;  /* 0x0012645801007387 */ /* 0x0003e80000100800 */
[----:B-1----:R-:W3:Y:S01]  /*4c710*/  LDL.LU R88, [R1+0x12a8] ;  /* 0x0012a80001587983 */ /* 0x002ee20000300800 */
[----:B--2---:R-:W-:Y:S01]  /*4c720*/  IADD3 R53, P1, R53, R13, RZ ;  /* 0x0000000d35357210 */ /* 0x004fe20007f3e0ff */
[----:B------:R-:W-:-:S02]  /*4c730*/  IMAD.MOV.U32 R4, RZ, RZ, R60 ;  /* 0x000000ffff047224 */ /* 0x000fc400078e003c */
[----:B------:R-:W2:Y:S04]  /*4c740*/  LDL.LU R60, [R1+0x1378] ;  /* 0x00137800013c7983 */ /* 0x000ea80000300800 */
[----:B------:R-:W-:Y:S04]  /*4c750*/  STL [R1+0x1288], R53 ;  /* 0x0012883501007387 */ /* 0x000fe80000100800 */
[----:B------:R1:W-:Y:S01]  /*4c760*/  LDGSTS.E [R8+-0x7e800], [R4.64], P0 ;  /* 0x8180000004087fae */ /* 0x0003e20008121844 */
[----:B----4-:R-:W-:-:S05]  /*4c770*/  IMAD.X R61, R61, 0x1, R252, P1 ;  /* 0x000000013d3d7824 */ /* 0x010fca00008e06fc */
[----:B------:R4:W-:Y:S04]  /*4c780*/  STL [R1+0x1284], R61 ;  /* 0x0012843d01007387 */ /* 0x0009e80000100800 */
[----:B------:R-:W5:Y:S01]  /*4c790*/  LDL.LU R89, [R1+0x12bc] ;  /* 0x0012bc0001597983 */ /* 0x000f620000300800 */
[----:B------:R-:W-:-:S04]  /*4c7a0*/  ISETP.GT.AND P0, PT, R3, 0x10, PT ;  /* 0x000000100300780c */ /* 0x000fc80003f04270 */
[----:B-1----:R-:W-:-:S04]  /*4c7b0*/  SEL R4, RZ, 0x4, !P0 ;  /* 0x00000004ff047807 */ /* 0x002fc80004000000 */
[----:B------:R-:W-:-:S04]  /*4c7c0*/  SEL R4, R4, RZ, !P5 ;  /* 0x000000ff04047207 */ /* 0x000fc80006800000 */
[----:B------:R-:W-:Y:S01]  /*4c7d0*/  ISETP.NE.U32.AND P0, PT, R4, RZ, PT ;  /* 0x000000ff0400720c */ /* 0x000fe20003f05070 */
[----:B------:R-:W-:Y:S02]  /*4c7e0*/  IMAD.MOV.U32 R4, RZ, RZ, R53 ;  /* 0x000000ffff047224 */ /* 0x000fe400078e0035 */
[----:B------:R-:W-:Y:S01]  /*4c7f0*/  IMAD.MOV.U32 R5, RZ, RZ, R61 ;  /* 0x000000ffff057224 */ /* 0x000fe200078e003d */
[----:B------:R-:W-:Y:S01]  /*4c800*/  IADD3 R65, P1, R65, R13, RZ ;  /* 0x0000000d41417210 */ /* 0x000fe20007f3e0ff */
[----:B----4-:R-:W5:Y:S04]  /*4c810*/  LDL.LU R61, [R1+0x12cc] ;  /* 0x0012cc00013d7983 */ /* 0x010f680000300800 */
[----:B------:R-:W5:Y:S04]  /*4c820*/  LDL.LU R53, [R1+0x136c] ;  /* 0x00136c0001357983 */ /* 0x000f680000300800 */
[----:B------:R1:W-:Y:S01]  /*4c830*/  LDGSTS.E [R8+-0x7e000], [R4.64], P0 ;  /* 0x8200000004087fae */ /* 0x0003e20008121844 */
[----:B------:R-:W-:-:S04]  /*4c840*/  ISETP.GT.AND P0, PT, R3, 0x14, PT ;  /* 0x000000140300780c */ /* 0x000fc80003f04270 */
[----:B-1----:R-:W-:-:S04]  /*4c850*/  SEL R4, RZ, 0x4, !P0 ;  /* 0x00000004ff047807 */ /* 0x002fc80004000000 */
[----:B------:R-:W-:-:S04]  /*4c860*/  SEL R4, R4, RZ, !P5 ;  /* 0x000000ff04047207 */ /* 0x000fc80006800000 */
[----:B------:R-:W-:Y:S01]  /*4c870*/  ISETP.NE.U32.AND P0, PT, R4, RZ, PT ;  /* 0x000000ff0400720c */ /* 0x000fe20003f05070 */
[----:B------:R-:W-:Y:S02]  /*4c880*/  IMAD.X R90, R90, 0x1, R252, P1 ;  /* 0x000000015a5a7824 */ /* 0x000fe400008e06fc */
[----:B------:R-:W-:Y:S02]  /*4c890*/  IMAD.MOV.U32 R4, RZ, RZ, R65 ;  /* 0x000000ffff047224 */ /* 0x000fe400078e0041 */
[----:B------:R-:W-:Y:S01]  /*4c8a0*/  IMAD.MOV.U32 R5, RZ, RZ, R90 ;  /* 0x000000ffff057224 */ /* 0x000fe200078e005a */
[----:B------:R-:W-:Y:S01]  /*4c8b0*/  IADD3 R57, P1, R57, R13, RZ ;  /* 0x0000000d39397210 */ /* 0x000fe20007f3e0ff */
[----:B------:R1:W-:Y:S06]  /*4c8c0*/  STL [R1+0x1398], R65 ;  /* 0x0013984101007387 */ /* 0x0003ec0000100800 */
[----:B------:R1:W-:Y:S01]  /*4c8d0*/  LDGSTS.E [R8+-0x7d800], [R4.64], P0 ;  /* 0x8280000004087fae */ /* 0x0003e20008121844 */
[----:B------:R-:W-:-:S03]  /*4c8e0*/  ISETP.GT.AND P0, PT, R3, 0x18, PT ;  /* 0x000000180300780c */ /* 0x000fc60003f04270 */
[----:B------:R-:W-:Y:S04]  /*4c8f0*/  STL [R1+0x1298], R90 ;  /* 0x0012985a01007387 */ /* 0x000fe80000100800 */
[----:B-1----:R-:W5:Y:S01]  /*4c900*/  LDL.LU R65, [R1+0x135c] ;  /* 0x00135c0001417983 */ /* 0x002f620000300800 */
[----:B------:R-:W-:-:S03]  /*4c910*/  SEL R4, RZ, 0x4, !P0 ;  /* 0x00000004ff047807 */ /* 0x000fc60004000000 */
[----:B------:R-:W-:Y:S01]  /*4c920*/  STL [R1+0x1388], R57 ;  /* 0x0013883901007387 */ /* 0x000fe20000100800 */
[----:B------:R-:W-:-:S04]  /*4c930*/  SEL R4, R4, RZ, !P5 ;  /* 0x000000ff04047207 */ /* 0x000fc80006800000 */
[----:B------:R-:W-:Y:S01]  /*4c940*/  ISETP.NE.U32.AND P0, PT, R4, RZ, PT ;  /* 0x000000ff0400720c */ /* 0x000fe20003f05070 */
[----:B------:R-:W-:Y:S02]  /*4c950*/  IMAD.MOV.U32 R4, RZ, RZ, R57 ;  /* 0x000000ffff047224 */ /* 0x000fe400078e0039 */
[----:B---3--:R-:W-:-:S04]  /*4c960*/  IMAD.X R88, R88, 0x1, R252, P1 ;  /* 0x0000000158587824 */ /* 0x008fc800008e06fc */
[----:B------:R-:W-:Y:S01]  /*4c970*/  IMAD.MOV.U32 R5, RZ, RZ, R88 ;  /* 0x000000ffff057224 */ /* 0x000fe200078e0058 */
[----:B------:R1:W-:Y:S05]  /*4c980*/  STL [R1+0x12a8], R88 ;  /* 0x0012a85801007387 */ /* 0x0003ea0000100800 */
[----:B------:R3:W-:Y:S04]  /*4c990*/  LDGSTS.E [R8+-0x7d000], [R4.64], P0 ;  /* 0x8300000004087fae */ /* 0x0007e80008121844 */
[----:B-1----:R-:W4:Y:S01]  /*4c9a0*/  LDL.LU R88, [R1+0x12e0] ;  /* 0x0012e00001587983 */ /* 0x002f220000300800 */
[----:B------:R-:W-:-:S02]  /*4c9b0*/  ISETP.GT.AND P0, PT, R3, 0x1c, PT ;  /* 0x0000001c0300780c */ /* 0x000fc40003f04270 */
[----:B--2---:R-:W-:Y:S01]  /*4c9c0*/  IADD3 R60, P1, R60, R13, RZ ;  /* 0x0000000d3c3c7210 */ /* 0x004fe20007f3e0ff */
[----:B------:R-:W2:Y:S01]  /*4c9d0*/  LDL.LU R57, [R1+0x1350] ;  /* 0x0013500001397983 */ /* 0x000ea20000300800 */
[----:B---3--:R-:W-:-:S04]  /*4c9e0*/  SEL R4, RZ, 0x4, !P0 ;  /* 0x00000004ff047807 */ /* 0x008fc80004000000 */
[----:B------:R-:W-:Y:S01]  /*4c9f0*/  SEL R4, R4, RZ, !P5 ;  /* 0x000000ff04047207 */ /* 0x000fe20006800000 */
[----:B------:R1:W-:Y:S03]  /*4ca00*/  STL [R1+0x1378], R60 ;  /* 0x0013783c01007387 */ /* 0x0003e60000100800 */
[----:B------:R-:W-:Y:S01]  /*4ca10*/  ISETP.NE.U32.AND P0, PT, R4, RZ, PT ;  /* 0x000000ff0400720c */ /* 0x000fe20003f05070 */
[----:B------:R-:W-:Y:S02]  /*4ca20*/  IMAD.MOV.U32 R4, RZ, RZ, R60 ;  /* 0x000000ffff047224 */ /* 0x000fe400078e003c */
[----:B-----5:R-:W-:-:S05]  /*4ca30*/  IMAD.X R89, R89, 0x1, R252, P1 ;  /* 0x0000000159597824 */ /* 0x020fca00008e06fc */
[----:B------:R-:W-:Y:S04]  /*4ca40*/  STL [R1+0x12bc], R89 ;  /* 0x0012bc5901007387 */ /* 0x000fe80000100800 */
[----:B-1----:R-:W3:Y:S01]  /*4ca50*/  LDL.LU R60, [R1+0x12ec] ;  /* 0x0012ec00013c7983 */ /* 0x002ee20000300800 */
[----:B------:R-:W-:-:S05]  /*4ca60*/  IMAD.MOV.U32 R5, RZ, RZ, R89 ;  /* 0x000000ffff057224 */ /* 0x000fca00078e0059 */
[----:B------:R1:W-:Y:S01]  /*4ca70*/  LDGSTS.E [R8+-0x7c800], [R4.64], P0 ;  /* 0x8380000004087fae */ /* 0x0003e20008121844 */
[----:B------:R-:W-:-:S04]  /*4ca80*/  ISETP.GT.AND P0, PT, R3, 0x20, PT ;  /* 0x000000200300780c */ /* 0x000fc80003f04270 */
[----:B-1----:R-:W-:-:S04]  /*4ca90*/  SEL R4, RZ, 0x4, !P0 ;  /* 0x00000004ff047807 */ /* 0x002fc80004000000 */
[----:B------:R-:W-:Y:S02]  /*4caa0*/  SEL R4, R4, RZ, !P5 ;  /* 0x000000ff04047207 */ /* 0x000fe40006800000 */
[----:B------:R-:W-:Y:S02]  /*4cab0*/  IADD3 R53, P1, R53, R13, RZ ;  /* 0x0000000d35357210 */ /* 0x000fe40007f3e0ff */
[----:B------:R-:W-:-:S03]  /*4cac0*/  ISETP.NE.U32.AND P0, PT, R4, RZ, PT ;  /* 0x000000ff0400720c */ /* 0x000fc60003f05070 */
[----:B------:R-:W-:Y:S01]  /*4cad0*/  IMAD.X R61, R61, 0x1, R252, P1 ;  /* 0x000000013d3d7824 */ /* 0x000fe200008e06fc */
[----:B------:R-:W-:Y:S01]  /*4cae0*/  STL [R1+0x136c], R53 ;  /* 0x00136c3501007387 */ /* 0x000fe20000100800 */
[----:B------:R-:W-:Y:S02]  /*4caf0*/  IMAD.MOV.U32 R4, RZ, RZ, R53 ;  /* 0x000000ffff047224 */ /* 0x000fe400078e0035 */
[----:B------:R-:W-:Y:S01]  /*4cb00*/  IMAD.MOV.U32 R5, RZ, RZ, R61 ;  /* 0x000000ffff057224 */ /* 0x000fe200078e003d */
[----:B------:R1:W-:Y:S04]  /*4cb10*/  STL [R1+0x12cc], R61 ;  /* 0x0012cc3d01007387 */ /* 0x0003e80000100800 */
[----:B------:R-:W3:Y:S04]  /*4cb20*/  LDL.LU R90, [R1+0x12f8] ;  /* 0x0012f800015a7983 */ /* 0x000ee80000300800 */
[----:B------:R1:W-:Y:S01]  /*4cb30*/  LDGSTS.E [R8+-0x7c000], [R4.64], P0 ;  /* 0x8400000004087fae */ /* 0x0003e20008121844 */
[----:B------:R-:W-:-:S03]  /*4cb40*/  ISETP.GT.AND P0, PT, R3, 0x24, PT ;  /* 0x000000240300780c */ /* 0x000fc60003f04270 */
[----:B-1----:R-:W3:Y:S04]  /*4cb50*/  LDL.LU R61, [R1+0x133c] ;  /* 0x00133c00013d7983 */ /* 0x002ee80000300800 */
[----:B------:R-:W3:Y:S01]  /*4cb60*/  LDL.LU R53, [R1+0x1330] ;  /* 0x0013300001357983 */ /* 0x000ee20000300800 */
[----:B------:R-:W-:Y:S02]  /*4cb70*/  SEL R4, RZ, 0x4, !P0 ;  /* 0x00000004ff047807 */ /* 0x000fe40004000000 */
[----:B------:R-:W-:Y:S02]  /*4cb80*/  IADD3 R65, P1, R65, R13, RZ ;  /* 0x0000000d41417210 */ /* 0x000fe40007f3e0ff */
[----:B------:R-:W-:-:S03]  /*4cb90*/  SEL R4, R4, RZ, !P5 ;  /* 0x000000ff04047207 */ /* 0x000fc60006800000 */
[----:B------:R1:W-:Y:S01]  /*4cba0*/  STL [R1+0x135c], R65 ;  /* 0x00135c4101007387 */ /* 0x0003e20000100800 */
[----:B------:R-:W-:Y:S01]  /*4cbb0*/  ISETP.NE.U32.AND P0, PT, R4, RZ, PT ;  /* 0x000000ff0400720c */ /* 0x000fe20003f05070 */
[----:B------:R-:W-:Y:S02]  /*4cbc0*/  IMAD.MOV.U32 R4, RZ, RZ, R65 ;  /* 0x000000ffff047224 */ /* 0x000fe400078e0041 */
[----:B----4-:R-:W-:-:S05]  /*4cbd0*/  IMAD.X R88, R88, 0x1, R252, P1 ;  /* 0x0000000158587824 */ /* 0x010fca00008e06fc */
[----:B------:R4:W-:Y:S04]  /*4cbe0*/  STL [R1+0x12e0], R88 ;  /* 0x0012e05801007387 */ /* 0x0009e80000100800 */
[----:B-1----:R-:W5:Y:S01]  /*4cbf0*/  LDL.LU R65, [R1+0x1300] ;  /* 0x0013000001417983 */ /* 0x002f620000300800 */
[----:B------:R-:W-:Y:S01]  /*4cc00*/  IMAD.MOV.U32 R5, RZ, RZ, R88 ;  /* 0x000000ffff057224 */ /* 0x000fe200078e0058 */
[----:B--2---:R-:W-:-:S04]  /*4cc10*/  IADD3 R57, P1, R57, R13, RZ ;  /* 0x0000000d39397210 */ /* 0x004fc80007f3e0ff */
[----:B------:R1:W-:Y:S01]  /*4cc20*/  LDGSTS.E [R8+-0x7b800], [R4.64], P0 ;  /* 0x8480000004087fae */ /* 0x0003e20008121844 */
[----:B------:R-:W-:-:S03]  /*4cc30*/  ISETP.GT.AND P0, PT, R3, 0x28, PT ;  /* 0x000000280300780c */ /* 0x000fc60003f04270 */
[----:B----4-:R-:W2:Y:S04]  /*4cc40*/  LDL.LU R88, [R1+0x1320] ;  /* 0x0013200001587983 */ /* 0x010ea80000300800 */
[----:B------:R-:W-:Y:S01]  /*4cc50*/  STL [R1+0x1350], R57 ;  /* 0x0013503901007387 */ /* 0x000fe20000100800 */
[----:B-1----:R-:W-:-:S04]  /*4cc60*/  SEL R4, RZ, 0x4, !P0 ;  /* 0x00000004ff047807 */ /* 0x002fc80004000000 */
[----:B------:R-:W-:-:S04]  /*4cc70*/  SEL R4, R4, RZ, !P5 ;  /* 0x000000ff04047207 */ /* 0x000fc80006800000 */
[----:B------:R-:W-:Y:S01]  /*4cc80*/  ISETP.NE.U32.AND P0, PT, R4, RZ, PT ;  /* 0x000000ff0400720c */ /* 0x000fe20003f05070 */
[----:B------:R-:W-:Y:S02]  /*4cc90*/  IMAD.MOV.U32 R4, RZ, RZ, R57 ;  /* 0x000000ffff047224 */ /* 0x000fe400078e0039 */
[----:B---3--:R-:W-:-:S05]  /*4cca0*/  IMAD.X R60, R60, 0x1, R252, P1 ;  /* 0x000000013c3c7824 */ /* 0x008fca00008e06fc */
[----:B------:R1:W-:Y:S04]  /*4ccb0*/  STL [R1+0x12ec], R60 ;  /* 0x0012ec3c01007387 */ /* 0x0003e80000100800 */
[----:B------:R-:W3:Y:S01]  /*4ccc0*/  LDL.LU R89, [R1+0x1308] ;  /* 0x0013080001597983 */ /* 0x000ee20000300800 */
[----:B------:R-:W-:-:S03]  /*4ccd0*/  IMAD.MOV.U32 R5, RZ, RZ, R60 ;  /* 0x000000ffff057224 */ /* 0x000fc600078e003c */
[----:B-1----:R-:W3:Y:S04]  /*4cce0*/  LDL.LU R60, [R1+0x9a4] ;  /* 0x0009a400013c7983 */ /* 0x002ee80000300800 */
[----:B------:R-:W3:Y:S04]  /*4ccf0*/  LDL.LU R57, [R1+0x9a8] ;  /* 0x0009a80001397983 */ /* 0x000ee80000300800 */
[----:B------:R1:W-:Y:S01]  /*4cd00*/  LDGSTS.E [R8+-0x7b000], [R4.64], P0 ;  /* 0x8500000004087fae */ /* 0x0003e20008121844 */
[----:B------:R-:W-:-:S04]  /*4cd10*/  ISETP.GT.AND P0, PT, R3, 0x2c, PT ;  /* 0x0000002c0300780c */ /* 0x000fc80003f04270 */
[----:B-1----:R-:W-:-:S04]  /*4cd20*/  SEL R4, RZ, 0x4, !P0 ;  /* 0x00000004ff047807 */ /* 0x002fc80004000000 */
[----:B------:R-:W-:-:S04]  /*4cd30*/  SEL R4, R4, RZ, !P5 ;  /* 0x000000ff04047207 */ /* 0x000fc80006800000 */
[----:B------:R-:W-:Y:S02]  /*4cd40*/  ISETP.NE.U32.AND P0, PT, R4, RZ, PT ;  /* 0x000000ff0400720c */ /* 0x000fe40003f05070 */
[----:B------:R-:W-:-:S05]  /*4cd50*/  IADD3 R61, P1, R61, R13, RZ ;  /* 0x0000000d3d3d7210 */ /* 0x000fca0007f3e0ff */
[----:B------:R-:W-:Y:S02]  /*4cd60*/  IMAD.X R90, R90, 0x1, R252, P1 ;  /* 0x000000015a5a7824 */ /* 0x000fe400008e06fc */
[----:B------:R-:W-:Y:S02]  /*4cd70*/  IMAD.MOV.U32 R4, RZ, RZ, R61 ;  /* 0x000000ffff047224 */ /* 0x000fe400078e003d */
[----:B------:R-:W-:Y:S01]  /*4cd80*/  IMAD.MOV.U32 R5, RZ, RZ, R90 ;  /* 0x000000ffff057224 */ /* 0x000fe200078e005a */
[----:B------:R-:W-:Y:S01]  /*4cd90*/  IADD3 R53, P1, R53, R13, RZ ;  /* 0x0000000d35357210 */ /* 0x000fe20007f3e0ff */
[----:B------:R1:W-:Y:S04]  /*4cda0*/  STL [R1+0x133c], R61 ;  /* 0x00133c3d01007387 */ /* 0x0003e80000100800 */
[----:B------:R1:W-:Y:S01]  /*4cdb0*/  LDGSTS.E [R8+-0x7a800], [R4.64], P0 ;  /* 0x8580000004087fae */ /* 0x0003e20008121844 */
[----:B------:R-:W-:-:S03]  /*4cdc0*/  ISETP.GT.AND P0, PT, R3, 0x30, PT ;  /* 0x000000300300780c */ /* 0x000fc60003f04270 */
[----:B------:R-:W-:Y:S04]  /*4cdd0*/  STL [R1+0x12f8], R90 ;  /* 0x0012f85a01007387 */ /* 0x000fe80000100800 */
[----:B-1----:R-:W3:Y:S01]  /*4cde0*/  LDL.LU R61, [R1+0x9c8] ;  /* 0x0009c800013d7983 */ /* 0x002ee20000300800 */
[----:B------:R-:W-:-:S03]  /*4cdf0*/  SEL R4, RZ, 0x4, !P0 ;  /* 0x00000004ff047807 */ /* 0x000fc60004000000 */
[----:B------:R-:W-:Y:S01]  /*4ce00*/  STL [R1+0x1330], R53 ;  /* 0x0013303501007387 */ /* 0x000fe20000100800 */
[----:B------:R-:W-:-:S04]  /*4ce10*/  SEL R4, R4, RZ, !P5 ;  /* 0x000000ff04047207 */ /* 0x000fc80006800000 */
[----:B------:R-:W-:Y:S01]  /*4ce20*/  ISETP.NE.U32.AND P0, PT, R4, RZ, PT ;  /* 0x000000ff0400720c */ /* 0x000fe20003f05070 */
[----:B------:R-:W-:Y:S02]  /*4ce30*/  IMAD.MOV.U32 R4, RZ, RZ, R53 ;  /* 0x000000ffff047224 */ /* 0x000fe400078e0035 */
[----:B-----5:R-:W-:-:S04]  /*4ce40*/  IMAD.X R65, R65, 0x1, R252, P1 ;  /* 0x0000000141417824 */ /* 0x020fc800008e06fc */
[----:B------:R-:W-:Y:S01]  /*4ce50*/  IMAD.MOV.U32 R5, RZ, RZ, R65 ;  /* 0x000000ffff057224 */ /* 0x000fe200078e0041 */
[----:B------:R1:W-:Y:S05]  /*4ce60*/  STL [R1+0x1300], R65 ;  /* 0x0013004101007387 */ /* 0x0003ea0000100800 */
[----:B------:R5:W-:Y:S04]  /*4ce70*/  LDGSTS.E [R8+-0x7a000], [R4.64], P0 ;  /* 0x8600000004087fae */ /* 0x000be80008121844 */
[----:B-1----:R-:W4:Y:S01]  /*4ce80*/  LDL.LU R65, [R1+0x9c4] ;  /* 0x0009c40001417983 */ /* 0x002f220000300800 */
[----:B------:R-:W-:-:S02]  /*4ce90*/  ISETP.GT.AND P0, PT, R3, 0x34, PT ;  /* 0x000000340300780c */ /* 0x000fc40003f04270 */
[----:B--2---:R-:W-:Y:S01]  /*4cea0*/  IADD3 R88, P1, R88, R13, RZ ;  /* 0x0000000d58587210 */ /* 0x004fe20007f3e0ff */
[----:B------:R-:W2:Y:S01]  /*4ceb0*/  LDL.LU R53, [R1+0x1210] ;  /* 0x0012100001357983 */ /* 0x000ea20000300800 */
[----:B-----5:R-:W-:-:S04]  /*4cec0*/  SEL R4, RZ, 0x4, !P0 ;  /* 0x00000004ff047807 */ /* 0x020fc80004000000 */
[----:B------:R-:W-:Y:S01]  /*4ced0*/  SEL R4, R4, RZ, !P5 ;  /* 0x000000ff04047207 */ /* 0x000fe20006800000 */
[----:B------:R-:W-:Y:S03]  /*4cee0*/  STL [R1+0x1320], R88 ;  /* 0x0013205801007387 */ /* 0x000fe60000100800 */
[----:B------:R-:W-:Y:S01]  /*4cef0*/  ISETP.NE.U32.AND P0, PT, R4, RZ, PT ;  /* 0x000000ff0400720c */ /* 0x000fe20003f05070 */
[----:B------:R-:W-:Y:S02]  /*4cf00*/  IMAD.MOV.U32 R4, RZ, RZ, R88 ;  /* 0x000000ffff047224 */ /* 0x000fe400078e0058 */
[----:B---3--:R-:W-:-:S04]  /*4cf10*/  IMAD.X R89, R89, 0x1, R252, P1 ;  /* 0x0000000159597824 */ /* 0x008fc800008e06fc */
[----:B------:R-:W-:Y:S01]  /*4cf20*/  IMAD.MOV.U32 R5, RZ, RZ, R89 ;  /* 0x000000ffff057224 */ /* 0x000fe200078e0059 */
[----:B------:R1:W-:Y:S05]  /*4cf30*/  STL [R1+0x1308], R89 ;  /* 0x0013085901007387 */ /* 0x0003ea0000100800 */
[----:B------:R3:W-:Y:S01]  /*4cf40*/  LDGSTS.E [R8+-0x79800], [R4.64], P0 ;  /* 0x8680000004087fae */ /* 0x0007e20008121844 */
[----:B------:R-:W-:-:S03]  /*4cf50*/  IADD3 R57, P1, R57, R13, RZ ;  /* 0x0000000d39397210 */ /* 0x000fc60007f3e0ff */
[----:B-1----:R-:W5:Y:S02]  /*4cf60*/  LDL.LU R89, [R1+0x120c] ;  /* 0x00120c0001597983 */ /* 0x002f640000300800 */
[----:B------:R-:W-:Y:S02]  /*4cf70*/  IMAD.X R60, R60, 0x1, R252, P1 ;  /* 0x000000013c3c7824 */ /* 0x000fe400008e06fc */
[----:B------:R-:W-:Y:S02]  /*4cf80*/  STL [R1+0x9a8], R57 ;  /* 0x0009a83901007387 */ /* 0x000fe40000100800 */
[----:B---3--:R-:W-:Y:S02]  /*4cf90*/  IMAD.MOV.U32 R5, RZ, RZ, R60 ;  /* 0x000000ffff057224 */ /* 0x008fe400078e003c */
[----:B------:R1:W-:Y:S04]  /*4cfa0*/  STL [R1+0x9a4], R60 ;  /* 0x0009a43c01007387 */ /* 0x0003e80000100800 */
[----:B------:R-:W5:Y:S04]  /*4cfb0*/  LDL.LU R88, [R1+0x122c] ;  /* 0x00122c0001587983 */ /* 0x000f680000300800 */
[----:B-1----:R-:W5:Y:S01]  /*4cfc0*/  LDL.LU R60, [R1+0x1230] ;  /* 0x00123000013c7983 */ /* 0x002f620000300800 */
[----:B------:R-:W-:-:S04]  /*4cfd0*/  ISETP.GT.AND P0, PT, R3, 0x38, PT ;  /* 0x000000380300780c */ /* 0x000fc80003f04270 */
[----:B------:R-:W-:-:S04]  /*4cfe0*/  SEL R4, RZ, 0x4, !P0 ;  /* 0x00000004ff047807 */ /* 0x000fc80004000000 */
[----:B------:R-:W-:-:S04]  /*4cff0*/  SEL R4, R4, RZ, !P5 ;  /* 0x000000ff04047207 */ /* 0x000fc80006800000 */
[----:B------:R-:W-:Y:S01]  /*4d000*/  ISETP.NE.U32.AND P0, PT, R4, RZ, PT ;  /* 0x000000ff0400720c */ /* 0x000fe20003f05070 */
[----:B------:R-:W-:Y:S02]  /*4d010*/  IMAD.MOV.U32 R4, RZ, RZ, R57 ;  /* 0x000000ffff047224 */ /* 0x000fe400078e0039 */
[----:B------:R-:W5:Y:S10]  /*4d020*/  LDL.LU R57, [R1+0x1250] ;  /* 0x0012500001397983 */ /* 0x000f740000300800 */
[----:B------:R1:W-:Y:S01]  /*4d030*/  LDGSTS.E [R8+-0x79000], [R4.64], P0 ;  /* 0x8700000004087fae */ /* 0x0003e20008121844 */
[----:B------:R-:W-:-:S02]  /*4d040*/  ISETP.GT.AND P0, PT, R3, 0x3c, PT ;  /* 0x0000003c0300780c */ /* 0x000fc40003f04270 */
[----:B------:R-:W-:Y:S02]  /*4d050*/  IADD3 R61, P1, R61, R13, RZ ;  /* 0x0000000d3d3d7210 */ /* 0x000fe40007f3e0ff */
[----:B-1----:R-:W-:-:S04]  /*4d060*/  SEL R4, RZ, 0x4, !P0 ;  /* 0x00000004ff047807 */ /* 0x002fc80004000000 */
[----:B------:R-:W-:-:S04]  /*4d070*/  SEL R4, R4, RZ, !P5 ;  /* 0x000000ff04047207 */ /* 0x000fc80006800000 */
[----:B------:R-:W-:Y:S01]  /*4d080*/  ISETP.NE.U32.AND P0, PT, R4, RZ, PT ;  /* 0x000000ff0400720c */ /* 0x000fe20003f05070 */
[----:B------:R-:W-:Y:S01]  /*4d090*/  STL [R1+0x9c8], R61 ;  /* 0x0009c83d01007387 */ /* 0x000fe20000100800 */
[----:B------:R-:W-:Y:S01]  /*4d0a0*/  IADD3 R2, R2, 0x100000, RZ ;  /* 0x0010000002027810 */ /* 0x000fe20007ffe0ff */
[----:B------:R-:W-:Y:S01]  /*4d0b0*/  IMAD.MOV.U32 R4, RZ, RZ, R61 ;  /* 0x000000ffff047224 */ /* 0x000fe200078e003d */
[----:B------:R-:W-:-:S05]  /*4d0c0*/  LOP3.LUT R52, R52, 0x7f, RZ, 0xc0, !PT ;  /* 0x0000007f34347812 */ /* 0x000fca00078ec0ff */
[----:B------:R-:W-:-:S05]  /*4d0d0*/  IMAD.SHL.U32 R52, R52, 0x4, RZ ;  /* 0x0000000434347824 */ /* 0x000fca00078e00ff */
[----:B------:R-:W-:Y:S01]  /*4d0e0*/  LOP3.LUT R52, R52, 0x20, RZ, 0x3c, !PT ;  /* 0x0000002034347812 */ /* 0x000fe200078e3cff */
[----:B----4-:R-:W-:-:S04]  /*4d0f0*/  IMAD.X R65, R65, 0x1, R252, P1 ;  /* 0x0000000141417824 */ /* 0x010fc800008e06fc */
[----:B------:R-:W-:Y:S01]  /*4d100*/  IMAD.MOV.U32 R5, RZ, RZ, R65 ;  /* 0x000000ffff057224 */ /* 0x000fe200078e0041 */
[----:B------:R1:W-:Y:S04]  /*4d110*/  STL [R1+0x9c4], R65 ;  /* 0x0009c44101007387 */ /* 0x0003e80000100800 */
[----:B------:R4:W-:Y:S04]  /*4d120*/  LDGSTS.E [R2+-0x78800], [R4.64], P0 ;  /* 0x8780000004027fae */ /* 0x0009e80008121844 */
[----:B-1----:R-:W3:Y:S01]  /*4d130*/  LDL.LU R65, [R1+0x124c] ;  /* 0x00124c0001417983 */ /* 0x002ee20000300800 */
[----:B------:R-:W-:-:S02]  /*4d140*/  ISETP.GT.AND P0, PT, R3, 0x1, PT ;  /* 0x000000010300780c */ /* 0x000fc40003f04270 */
[----:B--2---:R-:W-:Y:S01]  /*4d150*/  IADD3 R53, P1, R53, R13, RZ ;  /* 0x0000000d35357210 */ /* 0x004fe20007f3e0ff */
[----:B------:R-:W2:Y:S01]  /*4d160*/  LDL.LU R61, [R1+0x126c] ;  /* 0x00126c00013d7983 */ /* 0x000ea20000300800 */
[----:B----4-:R-:W-:-:S04]  /*4d170*/  SEL R2, RZ, 0x4, !P0 ;  /* 0x00000004ff027807 */ /* 0x010fc80004000000 */
[----:B------:R-:W-:-:S04]  /*4d180*/  SEL R2, R2, RZ, !P5 ;  /* 0x000000ff02027207 */ /* 0x000fc80006800000 */
[----:B------:R-:W-:Y:S01]  /*4d190*/  ISETP.NE.U32.AND P0, PT, R2, RZ, PT ;  /* 0x000000ff0200720c */ /* 0x000fe20003f05070 */
[----:B------:R-:W-:Y:S02]  /*4d1a0*/  IMAD R2, R21, 0x8000, R52 ;  /* 0x0000800015027824 */ /* 0x000fe400078e0234 */
[----:B------:R-:W4:Y:S01]  /*4d1b0*/  LDL.LU R52, [R1+0x1270] ;  /* 0x0012700001347983 */ /* 0x000f220000300800 */
[----:B------:R-:W-:Y:S02]  /*4d1c0*/  IMAD.MOV.U32 R4, RZ, RZ, R53 ;  /* 0x000000ffff047224 */ /* 0x000fe400078e0035 */
[----:B------:R-:W-:Y:S01]  /*4d1d0*/  IADD3 R8, R2, 0x100000, RZ ;  /* 0x0010000002087810 */ /* 0x000fe20007ffe0ff */
[----:B------:R1:W-:Y:S01]  /*4d1e0*/  STL [R1+0x1210], R53 ;  /* 0x0012103501007387 */ /* 0x0003e20000100800 */
[----:B-----5:R-:W-:-:S04]  /*4d1f0*/  IMAD.X R89, R89, 0x1, R252, P1 ;  /* 0x0000000159597824 */ /* 0x020fc800008e06fc */
[----:B------:R-:W-:-:S05]  /*4d200*/  IMAD.MOV.U32 R5, RZ, RZ, R89 ;  /* 0x000000ffff057224 */ /* 0x000fca00078e0059 */
[----:B------:R5:W-:Y:S01]  /*4d210*/  LDGSTS.E [R8+-0x7fe00], [R4.64], P0 ;  /* 0x8020000004087fae */ /* 0x000be20008121844 */
[----:B------:R-:W-:-:S03]  /*4d220*/  ISETP.GT.AND P0, PT, R3, 0x5, PT ;  /* 0x000000050300780c */ /* 0x000fc60003f04270 */
[----:B------:R-:W-:Y:S04]  /*4d230*/  STL [R1+0x120c], R89 ;  /* 0x00120c5901007387 */ /* 0x000fe80000100800 */
[----:B-1----:R-:W2:Y:S01]  /*4d240*/  LDL.LU R53, [R1+0x1290] ;  /* 0x0012900001357983 */ /* 0x002ea20000300800 */
[----:B------:R-:W-:Y:S02]  /*4d250*/  IADD3 R60, P1, R60, R13, RZ ;  /* 0x0000000d3c3c7210 */ /* 0x000fe40007f3e0ff */
[----:B-----5:R-:W-:-:S03]  /*4d260*/  SEL R4, RZ, 0x4, !P0 ;  /* 0x00000004ff047807 */ /* 0x020fc60004000000 */
[----:B------:R-:W-:Y:S01]  /*4d270*/  IMAD.X R88, R88, 0x1, R252, P1 ;  /* 0x0000000158587824 */ /* 0x000fe200008e06fc */
[----:B------:R-:W-:Y:S01]  /*4d280*/  SEL R4, R4, RZ, !P5 ;  /* 0x000000ff04047207 */ /* 0x000fe20006800000 */
[----:B------:R1:W-:Y:S03]  /*4d290*/  STL [R1+0x1230], R60 ;  /* 0x0012303c01007387 */ /* 0x0003e60000100800 */
[----:B------:R-:W-:Y:S01]  /*4d2a0*/  ISETP.NE.U32.AND P0, PT, R4, RZ, PT ;  /* 0x000000ff0400720c */ /* 0x000fe20003f05070 */
[----:B------:R-:W-:Y:S01]  /*4d2b0*/  STL [R1+0x122c], R88 ;  /* 0x00122c5801007387 */ /* 0x000fe20000100800 */
[----:B------:R-:W-:-:S03]  /*4d2c0*/  IMAD.MOV.U32 R4, RZ, RZ, R60 ;  /* 0x000000ffff047224 */ /* 0x000fc600078e003c */
[----:B-1----:R-:W2:Y:S01]  /*4d2d0*/  LDL.LU R60, [R1+0x128c] ;  /* 0x00128c00013c7983 */ /* 0x002ea20000300800 */
[----:B------:R-:W-:Y:S01]  /*4d2e0*/  IMAD.MOV.U32 R5, RZ, RZ, R88 ;  /* 0x000000ffff057224 */ /* 0x000fe200078e0058 */
[----:B------:R-:W-:-:S06]  /*4d2f0*/  IADD3 R57, P1, R57, R13, RZ ;  /* 0x0000000d39397210 */ /* 0x000fcc0007f3e0ff */
[----:B------:R1:W-:Y:S01]  /*4d300*/  LDGSTS.E [R8+-0x7f600], [R4.64], P0 ;  /* 0x80a0000004087fae */ /* 0x0003e20008121844 */
[----:B------:R-:W-:-:S03]  /*4d310*/  ISETP.GT.AND P0, PT, R3, 0x9, PT ;  /* 0x000000090300780c */ /* 0x000fc60003f04270 */
[----:B------:R-:W-:Y:S01]  /*4d320*/  STL [R1+0x1250], R57 ;  /* 0x0012503901007387 */ /* 0x000fe20000100800 */
[----:B-1----:R-:W-:-:S04]  /*4d330*/  SEL R4, RZ, 0x4, !P0 ;  /* 0x00000004ff047807 */ /* 0x002fc80004000000 */
[----:B------:R-:W-:-:S04]  /*4d340*/  SEL R4, R4, RZ, !P5 ;  /* 0x000000ff04047207 */ /* 0x000fc80006800000 */
[----:B------:R-:W-:Y:S01]  /*4d350*/  ISETP.NE.U32.AND P0, PT, R4, RZ, PT ;  /* 0x000000ff0400720c */ /* 0x000fe20003f05070 */
[----:B------:R-:W-:Y:S02]  /*4d360*/  IMAD.MOV.U32 R4, RZ, RZ, R57 ;  /* 0x000000ffff047224 */ /* 0x000fe400078e0039 */
[----:B---3--:R-:W-:-:S04]  /*4d370*/  IMAD.X R65, R65, 0x1, R252, P1 ;  /* 0x0000000141417824 */ /* 0x008fc800008e06fc */
[----:B------:R-:W-:Y:S01]  /*4d380*/  IMAD.MOV.U32 R5, RZ, RZ, R65 ;  /* 0x000000ffff057224 */ /* 0x000fe200078e0041 */
[----:B------:R1:W-:Y:S05]  /*4d390*/  STL [R1+0x124c], R65 ;  /* 0x00124c4101007387 */ /* 0x0003ea0000100800 */
[----:B------:R3:W-:Y:S04]  /*4d3a0*/  LDGSTS.E [R8+-0x7ee00], [R4.64], P0 ;  /* 0x8120000004087fae */ /* 0x0007e80008121844 */
[----:B-1----:R-:W5:Y:S04]  /*4d3b0*/  LDL.LU R65, [R1+0x129c] ;  /* 0x00129c0001417983 */ /* 0x002f680000300800 */
[----:B------:R-:W5:Y:S01]  /*4d3c0*/  LDL.LU R57, [R1+0x12a0] ;  /* 0x0012a00001397983 */ /* 0x000f620000300800 */
[----:B------:R-:W-:-:S02]  /*4d3d0*/  ISETP.GT.AND P0, PT, R3, 0xd, PT ;  /* 0x0000000d0300780c */ /* 0x000fc40003f04270 */
[----:B----4-:R-:W-:Y:S02]  /*4d3e0*/  IADD3 R52, P1, R52, R13, RZ ;  /* 0x0000000d34347210 */ /* 0x010fe40007f3e0ff */
[----:B---3--:R-:W-:-:S03]  /*4d3f0*/  SEL R4, RZ, 0x4, !P0 ;  /* 0x00000004ff047807 */ /* 0x008fc60004000000 */
[----:B--2---:R-:W-:Y:S01]  /*4d400*/  IMAD.X R61, R61, 0x1, R252, P1 ;  /* 0x000000013d3d7824 */ /* 0x004fe200008e06fc */
[----:B------:R-:W-:Y:S01]  /*4d410*/  SEL R4, R4, RZ, !P5 ;  /* 0x000000ff04047207 */ /* 0x000fe20006800000 */
[----:B------:R1:W-:Y:S03]  /*4d420*/  STL [R1+0x1270], R52 ;  /* 0x0012703401007387 */ /* 0x0003e60000100800 */
[----:B------:R-:W-:Y:S01]  /*4d430*/  ISETP.NE.U32.AND P0, PT, R4, RZ, PT ;  /* 0x000000ff0400720c */ /* 0x000fe20003f05070 */
[----:B------:R2:W-:Y:S01]  /*4d440*/  STL [R1+0x126c], R61 ;  /* 0x00126c3d01007387 */ /* 0x0005e20000100800 */
[----:B------:R-:W-:-:S03]  /*4d450*/  IMAD.MOV.U32 R4, RZ, RZ, R52 ;  /* 0x000000ffff047224 */ /* 0x000fc600078e0034 */
[----:B------:R-:W3:Y:S04]  /*4d460*/  LDL.LU R89, [R1+0x12ac] ;  /* 0x0012ac0001597983 */ /* 0x000ee80000300800 */
[----:B-1----:R-:W4:Y:S01]  /*4d470*/  LDL.LU R52, [R1+0x12b0] ;  /* 0x0012b00001347983 */ /* 0x002f220000300800 */
[----:B------:R-:W-:-:S03]  /*4d480*/  IMAD.MOV.U32 R5, RZ, RZ, R61 ;  /* 0x000000ffff057224 */ /* 0x000fc600078e003d */
[----:B--2---:R-:W2:Y:S04]  /*4d490*/  LDL.LU R61, [R1+0x12c4] ;  /* 0x0012c400013d7983 */ /* 0x004ea80000300800 */
[----:B------:R1:W-:Y:S01]  /*4d4a0*/  LDGSTS.E [R8+-0x7e600], [R4.64], P0 ;  /* 0x81a0000004087fae */ /* 0x0003e20008121844 */
[----:B------:R-:W-:-:S05]  /*4d4b0*/  IADD3 R53, P1, R53, R13, RZ ;  /* 0x0000000d35357210 */ /* 0x000fca0007f3e0ff */
[----:B------:R-:W-:Y:S01]  /*4d4c0*/  STL [R1+0x1290], R53 ;  /* 0x0012903501007387 */ /* 0x000fe20000100800 */
[----:B------:R-:W-:-:S05]  /*4d4d0*/  IMAD.X R60, R60, 0x1, R252, P1 ;  /* 0x000000013c3c7824 */ /* 0x000fca00008e06fc */
[----:B------:R1:W-:Y:S04]  /*4d4e0*/  STL [R1+0x128c], R60 ;  /* 0x00128c3c01007387 */ /* 0x0003e80000100800 */
[----:B------:R-:W2:Y:S01]  /*4d4f0*/  LDL.LU R88, [R1+0x12c0] ;  /* 0x0012c00001587983 */ /* 0x000ea20000300800 */
[----:B------:R-:W-:-:S04]  /*4d500*/  ISETP.GT.AND P0, PT, R3, 0x11, PT ;  /* 0x000000110300780c */ /* 0x000fc80003f04270 */
[----:B-1----:R-:W-:-:S04]  /*4d510*/  SEL R4, RZ, 0x4, !P0 ;  /* 0x00000004ff047807 */ /* 0x002fc80004000000 */
[----:B------:R-:W-:-:S04]  /*4d520*/  SEL R4, R4, RZ, !P5 ;  /* 0x000000ff04047207 */ /* 0x000fc80006800000 */
[----:B------:R-:W-:Y:S01]  /*4d530*/  ISETP.NE.U32.AND P0, PT, R4, RZ, PT ;  /* 0x000000ff0400720c */ /* 0x000fe20003f05070 */
[----:B------:R-:W-:Y:S02]  /*4d540*/  IMAD.MOV.U32 R4, RZ, RZ, R53 ;  /* 0x000000ffff047224 */ /* 0x000fe400078e0035 */
[----:B------:R-:W-:Y:S02]  /*4d550*/  IMAD.MOV.U32 R5, RZ, RZ, R60 ;  /* 0x000000ffff057224 */ /* 0x000fe400078e003c */
[----:B------:R-:W2:Y:S04]  /*4d560*/  LDL.LU R60, [R1+0x12d0] ;  /* 0x0012d000013c7983 */ /* 0x000ea80000300800 */
[----:B------:R-:W2:Y:S04]  /*4d570*/  LDL.LU R53, [R1+0x12d4] ;  /* 0x0012d40001357983 */ /* 0x000ea80000300800 */
[----:B------:R1:W-:Y:S01]  /*4d580*/  LDGSTS.E [R8+-0x7de00], [R4.64], P0 ;  /* 0x8220000004087fae */ /* 0x0003e20008121844 */
[----:B------:R-:W-:-:S04]  /*4d590*/  ISETP.GT.AND P0, PT, R3, 0x15, PT ;  /* 0x000000150300780c */ /* 0x000fc80003f04270 */
[----:B-1----:R-:W-:-:S04]  /*4d5a0*/  SEL R4, RZ, 0x4, !P0 ;  /* 0x00000004ff047807 */ /* 0x002fc80004000000 */
[----:B------:R-:W-:-:S04]  /*4d5b0*/  SEL R4, R4, RZ, !P5 ;  /* 0x000000ff04047207 */ /* 0x000fc80006800000 */
[----:B------:R-:W-:Y:S02]  /*4d5c0*/  ISETP.NE.U32.AND P0, PT, R4, RZ, PT ;  /* 0x000000ff0400720c */ /* 0x000fe40003f05070 */
[----:B-----5:R-:W-:-:S05]  /*4d5d0*/  IADD3 R57, P1, R57, R13, RZ ;  /* 0x0000000d39397210 */ /* 0x020fca0007f3e0ff */
[----:B------:R-:W-:Y:S02]  /*4d5e0*/  IMAD.X R65, R65, 0x1, R252, P1 ;  /* 0x0000000141417824 */ /* 0x000fe400008e06fc */
[----:B------:R-:W-:Y:S02]  /*4d5f0*/  IMAD.MOV.U32 R4, RZ, RZ, R57 ;  /* 0x000000ffff047224 */ /* 0x000fe400078e0039 */
[----:B------:R-:W-:Y:S01]  /*4d600*/  IMAD.MOV.U32 R5, RZ, RZ, R65 ;  /* 0x000000ffff057224 */ /* 0x000fe200078e0041 */
[----:B------:R-:W-:Y:S04]  /*4d610*/  STL [R1+0x12a0], R57 ;  /* 0x0012a03901007387 */ /* 0x000fe80000100800 */
[----:B------:R1:W-:Y:S01]  /*4d620*/  LDGSTS.E [R8+-0x7d600], [R4.64], P0 ;  /* 0x82a0000004087fae */ /* 0x0003e20008121844 */
[----:B------:R-:W-:-:S03]  /*4d630*/  ISETP.GT.AND P0, PT, R3, 0x19, PT ;  /* 0x000000190300780c */ /* 0x000fc60003f04270 */
[----:B------:R5:W-:Y:S01]  /*4d640*/  STL [R1+0x129c], R65 ;  /* 0x00129c4101007387 */ /* 0x000be20000100800 */
[----:B-1----:R-:W-:-:S03]  /*4d650*/  SEL R4, RZ, 0x4, !P0 ;  /* 0x00000004ff047807 */ /* 0x002fc60004000000 */
[----:B-----5:R-:W5:Y:S04]  /*4d660*/  LDL.LU R65, [R1+0x12e4] ;  /* 0x0012e40001417983 */ /* 0x020f680000300800 */
[----:B------:R-:W5:Y:S01]  /*4d670*/  LDL.LU R57, [R1+0x12e8] ;  /* 0x0012e80001397983 */ /* 0x000f620000300800 */
[----:B------:R-:W-:Y:S02]  /*4d680*/  SEL R4, R4, RZ, !P5 ;  /* 0x000000ff04047207 */ /* 0x000fe40006800000 */
[----:B----4-:R-:W-:Y:S02]  /*4d690*/  IADD3 R52, P1, R52, R13, RZ ;  /* 0x0000000d34347210 */ /* 0x010fe40007f3e0ff */
[----:B------:R-:W-:-:S03]  /*4d6a0*/  ISETP.NE.U32.AND P0, PT, R4, RZ, PT ;  /* 0x000000ff0400720c */ /* 0x000fc60003f05070 */
[----:B---3--:R-:W-:Y:S02]  /*4d6b0*/  IMAD.X R89, R89, 0x1, R252, P1 ;  /* 0x0000000159597824 */ /* 0x008fe400008e06fc */
[----:B------:R-:W-:Y:S02]  /*4d6c0*/  IMAD.MOV.U32 R4, RZ, RZ, R52 ;  /* 0x000000ffff047224 */ /* 0x000fe400078e0034 */
[----:B------:R-:W-:Y:S01]  /*4d6d0*/  IMAD.MOV.U32 R5, RZ, RZ, R89 ;  /* 0x000000ffff057224 */ /* 0x000fe200078e0059 */
[----:B--2---:R-:W-:-:S05]  /*4d6e0*/  IADD3 R61, P1, R61, R13, RZ ;  /* 0x0000000d3d3d7210 */ /* 0x004fca0007f3e0ff */
[----:B------:R1:W-:Y:S01]  /*4d6f0*/  LDGSTS.E [R8+-0x7ce00], [R4.64], P0 ;  /* 0x8320000004087fae */ /* 0x0003e20008121844 */
[----:B------:R-:W-:-:S03]  /*4d700*/  ISETP.GT.AND P0, PT, R3, 0x1d, PT ;  /* 0x0000001d0300780c */ /* 0x000fc60003f04270 */
[----:B------:R2:W-:Y:S04]  /*4d710*/  STL [R1+0x12b0], R52 ;  /* 0x0012b03401007387 */ /* 0x0005e80000100800 */
[----:B------:R-:W-:Y:S01]  /*4d720*/  STL [R1+0x12ac], R89 ;  /* 0x0012ac5901007387 */ /* 0x000fe20000100800 */
[----:B-1----:R-:W-:-:S03]  /*4d730*/  SEL R4, RZ, 0x4, !P0 ;  /* 0x00000004ff047807 */ /* 0x002fc60004000000 */
[----:B--2---:R-:W2:Y:S01]  /*4d740*/  LDL.LU R52, [R1+0x12f4] ;  /* 0x0012f40001347983 */ /* 0x004ea20000300800 */
[----:B------:R-:W-:-:S03]  /*4d750*/  SEL R4, R4, RZ, !P5 ;  /* 0x000000ff04047207 */ /* 0x000fc60006800000 */
[----:B------:R1:W-:Y:S01]  /*4d760*/  STL [R1+0x12c4], R61 ;  /* 0x0012c43d01007387 */ /* 0x0003e20000100800 */
[----:B------:R-:W-:Y:S01]  /*4d770*/  ISETP.NE.U32.AND P0, PT, R4, RZ, PT ;  /* 0x000000ff0400720c */ /* 0x000fe20003f05070 */
[----:B------:R-:W-:Y:S02]  /*4d780*/  IMAD.X R88, R88, 0x1, R252, P1 ;  /* 0x0000000158587824 */ /* 0x000fe400008e06fc */
[----:B------:R-:W-:-:S03]  /*4d790*/  IMAD.MOV.U32 R4, RZ, RZ, R61 ;  /* 0x000000ffff047224 */ /* 0x000fc600078e003d */
[----:B------:R-:W-:Y:S04]  /*4d7a0*/  STL [R1+0x12c0], R88 ;  /* 0x0012c05801007387 */ /* 0x000fe80000100800 */
[----:B-1----:R-:W3:Y:S01]  /*4d7b0*/  LDL.LU R61, [R1+0x12f0] ;  /* 0x0012f000013d7983 */ /* 0x002ee20000300800 */
[----:B------:R-:W-:-:S05]  /*4d7c0*/  IMAD.MOV.U32 R5, RZ, RZ, R88 ;  /* 0x000000ffff057224 */ /* 0x000fca00078e0058 */
[----:B------:R1:W-:Y:S01]  /*4d7d0*/  LDGSTS.E [R8+-0x7c600], [R4.64], P0 ;  /* 0x83a0000004087fae */ /* 0x0003e20008121844 */
[----:B------:R-:W-:Y:S02]  /*4d7e0*/  ISETP.GT.AND P0, PT, R3, 0x21, PT ;  /* 0x000000210300780c */ /* 0x000fe40003f04270 */
[----:B------:R-:W-:Y:S02]  /*4d7f0*/  IADD3 R53, P1, R53, R13, RZ ;  /* 0x0000000d35357210 */ /* 0x000fe40007f3e0ff */
[----:B-1----:R-:W-:-:S03]  /*4d800*/  SEL R4, RZ, 0x4, !P0 ;  /* 0x00000004ff047807 */ /* 0x002fc60004000000 */
[----:B------:R-:W-:Y:S01]  /*4d810*/  IMAD.X R60, R60, 0x1, R252, P1 ;  /* 0x000000013c3c7824 */ /* 0x000fe200008e06fc */
[----:B------:R-:W-:Y:S01]  /*4d820*/  SEL R4, R4, RZ, !P5 ;  /* 0x000000ff04047207 */ /* 0x000fe20006800000 */
[----:B------:R-:W-:Y:S02]  /*4d830*/  STL [R1+0x12d4], R53 ;  /* 0x0012d43501007387 */ /* 0x000fe40000100800 */
[----:B------:R-:W-:Y:S01]  /*4d840*/  IMAD.MOV.U32 R5, RZ, RZ, R60 ;  /* 0x000000ffff057224 */ /* 0x000fe200078e003c */
[----:B------:R-:W-:Y:S01]  /*4d850*/  ISETP.NE.U32.AND P0, PT, R4, RZ, PT ;  /* 0x000000ff0400720c */ /* 0x000fe20003f05070 */
[----:B------:R1:W-:Y:S01]  /*4d860*/  STL [R1+0x12d0], R60 ;  /* 0x0012d03c01007387 */ /* 0x0003e20000100800 */
        /* <DEDUP_REMOVED lines=8> */
[----:B-----5:R-:W-:-:S05]  /*4d8f0*/  IADD3 R57, P1, R57, R13, RZ ;  /* 0x0000000d39397210 */ /* 0x020fca0007f3e0ff */
[----:B------:R-:W-:Y:S01]  /*4d900*/  IMAD.X R65, R65, 0x1, R252, P1 ;  /* 0x0000000141417824 */ /* 0x000fe200008e06fc */
[----:B------:R1:W-:Y:S01]  /*4d910*/  STL [R1+0x12e8], R57 ;  /* 0x0012e83901007387 */ /* 0x0003e20000100800 */
[----:B------:R-:W-:-:S03]  /*4d920*/  IMAD.MOV.U32 R4, RZ, RZ, R57 ;  /* 0x000000ffff047224 */ /* 0x000fc600078e0039 */
[----:B------:R5:W-:Y:S04]  /*4d930*/  STL [R1+0x12e4], R65 ;  /* 0x0012e44101007387 */ /* 0x000be80000100800 */
[----:B------:R-:W4:Y:S04]  /*4d940*/  LDL.LU R89, [R1+0x1304] ;  /* 0x0013040001597983 */ /* 0x000f280000300800 */
[----:B-1----:R-:W4:Y:S01]  /*4d950*/  LDL.LU R57, [R1+0x1314] ;  /* 0x0013140001397983 */ /* 0x002f220000300800 */
[----:B------:R-:W-:-:S03]  /*4d960*/  IMAD.MOV.U32 R5, RZ, RZ, R65 ;  /* 0x000000ffff057224 */ /* 0x000fc600078e0041 */
[----:B-----5:R-:W5:Y:S04]  /*4d970*/  LDL.LU R65, [R1+0x1310] ;  /* 0x0013100001417983 */ /* 0x020f680000300800 */
[----:B------:R1:W-:Y:S01]  /*4d980*/  LDGSTS.E [R8+-0x7b600], [R4.64], P0 ;  /* 0x84a0000004087fae */ /* 0x0003e20008121844 */
[----:B--2---:R-:W-:Y:S02]  /*4d990*/  IADD3 R52, P1, R52, R13, RZ ;  /* 0x0000000d34347210 */ /* 0x004fe40007f3e0ff */
[----:B------:R-:W-:-:S03]  /*4d9a0*/  ISETP.GT.AND P0, PT, R3, 0x29, PT ;  /* 0x000000290300780c */ /* 0x000fc60003f04270 */
[----:B------:R-:W-:Y:S01]  /*4d9b0*/  STL [R1+0x12f4], R52 ;  /* 0x0012f43401007387 */ /* 0x000fe20000100800 */
[----:B-1----:R-:W-:Y:S01]  /*4d9c0*/  SEL R4, RZ, 0x4, !P0 ;  /* 0x00000004ff047807 */ /* 0x002fe20004000000 */
[----:B---3--:R-:W-:-:S05]  /*4d9d0*/  IMAD.X R61, R61, 0x1, R252, P1 ;  /* 0x000000013d3d7824 */ /* 0x008fca00008e06fc */
[----:B------:R1:W-:Y:S04]  /*4d9e0*/  STL [R1+0x12f0], R61 ;  /* 0x0012f03d01007387 */ /* 0x0003e80000100800 */
[----:B------:R-:W2:Y:S01]  /*4d9f0*/  LDL.LU R88, [R1+0x130c] ;  /* 0x00130c0001587983 */ /* 0x000ea20000300800 */
[----:B------:R-:W-:Y:S01]  /*4da00*/  SEL R4, R4, RZ, !P5 ;  /* 0x000000ff04047207 */ /* 0x000fe20006800000 */
[----:B------:R-:W-:-:S03]  /*4da10*/  IMAD.MOV.U32 R5, RZ, RZ, R61 ;  /* 0x000000ffff057224 */ /* 0x000fc600078e003d */
[----:B------:R-:W-:Y:S01]  /*4da20*/  ISETP.NE.U32.AND P0, PT, R4, RZ, PT ;  /* 0x000000ff0400720c */ /* 0x000fe20003f05070 */
[----:B------:R-:W-:Y:S01]  /*4da30*/  IMAD.MOV.U32 R4, RZ, RZ, R52 ;  /* 0x000000ffff047224 */ /* 0x000fe200078e0034 */
[----:B-1----:R-:W3:Y:S04]  /*4da40*/  LDL.LU R61, [R1+0x9ac] ;  /* 0x0009ac00013d7983 */ /* 0x002ee80000300800 */
[----:B------:R-:W3:Y:S07]  /*4da50*/  LDL.LU R52, [R1+0x9b0] ;  /* 0x0009b00001347983 */ /* 0x000eee0000300800 */
[----:B------:R1:W-:Y:S01]  /*4da60*/  LDGSTS.E [R8+-0x7ae00], [R4.64], P0 ;  /* 0x8520000004087fae */ /* 0x0003e20008121844 */
[----:B------:R-:W-:-:S04]  /*4da70*/  ISETP.GT.AND P0, PT, R3, 0x2d, PT ;  /* 0x0000002d0300780c */ /* 0x000fc80003f04270 */
[----:B-1----:R-:W-:-:S04]  /*4da80*/  SEL R4, RZ, 0x4, !P0 ;  /* 0x00000004ff047807 */ /* 0x002fc80004000000 */
[----:B------:R-:W-:Y:S02]  /*4da90*/  SEL R4, R4, RZ, !P5 ;  /* 0x000000ff04047207 */ /* 0x000fe40006800000 */
[----:B------:R-:W-:Y:S02]  /*4daa0*/  IADD3 R53, P1, R53, R13, RZ ;  /* 0x0000000d35357210 */ /* 0x000fe40007f3e0ff */
[----:B------:R-:W-:-:S03]  /*4dab0*/  ISETP.NE.U32.AND P0, PT, R4, RZ, PT ;  /* 0x000000ff0400720c */ /* 0x000fc60003f05070 */
[----:B------:R-:W-:Y:S02]  /*4dac0*/  IMAD.X R60, R60, 0x1, R252, P1 ;  /* 0x000000013c3c7824 */ /* 0x000fe400008e06fc */
[----:B------:R-:W-:Y:S02]  /*4dad0*/  IMAD.MOV.U32 R4, RZ, RZ, R53 ;  /* 0x000000ffff047224 */ /* 0x000fe400078e0035 */
[----:B------:R-:W-:-:S06]  /*4dae0*/  IMAD.MOV.U32 R5, RZ, RZ, R60 ;  /* 0x000000ffff057224 */ /* 0x000fcc00078e003c */
[----:B------:R1:W-:Y:S01]  /*4daf0*/  LDGSTS.E [R8+-0x7a600], [R4.64], P0 ;  /* 0x85a0000004087fae */ /* 0x0003e20008121844 */
[----:B------:R-:W-:-:S04]  /*4db00*/  ISETP.GT.AND P0, PT, R3, 0x31, PT ;  /* 0x000000310300780c */ /* 0x000fc80003f04270 */
[----:B-1----:R-:W-:-:S04]  /*4db10*/  SEL R4, RZ, 0x4, !P0 ;  /* 0x00000004ff047807 */ /* 0x002fc80004000000 */
[----:B------:R-:W-:Y:S01]  /*4db20*/  SEL R4, R4, RZ, !P5 ;  /* 0x000000ff04047207 */ /* 0x000fe20006800000 */
[----:B------:R-:W-:Y:S03]  /*4db30*/  STL [R1+0x1324], R53 ;  /* 0x0013243501007387 */ /* 0x000fe60000100800 */
[----:B------:R-:W-:Y:S01]  /*4db40*/  ISETP.NE.U32.AND P0, PT, R4, RZ, PT ;  /* 0x000000ff0400720c */ /* 0x000fe20003f05070 */
[----:B------:R1:W-:Y:S04]  /*4db50*/  STL [R1+0x12fc], R60 ;  /* 0x0012fc3c01007387 */ /* 0x0003e80000100800 */
[----:B-1----:R-:W3:Y:S04]  /*4db60*/  LDL.LU R60, [R1+0x9cc] ;  /* 0x0009cc00013c7983 */ /* 0x002ee80000300800 */
[----:B------:R-:W3:Y:S01]  /*4db70*/  LDL.LU R53, [R1+0x9d0] ;  /* 0x0009d00001357983 */ /* 0x000ee20000300800 */
[----:B----4-:R-:W-:-:S05]  /*4db80*/  IADD3 R57, P1, R57, R13, RZ ;  /* 0x0000000d39397210 */ /* 0x010fca0007f3e0ff */
[----:B------:R-:W-:Y:S02]  /*4db90*/  IMAD.X R89, R89, 0x1, R252, P1 ;  /* 0x0000000159597824 */ /* 0x000fe400008e06fc */
[----:B------:R-:W-:Y:S02]  /*4dba0*/  IMAD.MOV.U32 R4, RZ, RZ, R57 ;  /* 0x000000ffff047224 */ /* 0x000fe400078e0039 */
[----:B------:R-:W-:-:S05]  /*4dbb0*/  IMAD.MOV.U32 R5, RZ, RZ, R89 ;  /* 0x000000ffff057224 */ /* 0x000fca00078e0059 */
[----:B------:R1:W-:Y:S01]  /*4dbc0*/  LDGSTS.E [R8+-0x79e00], [R4.64], P0 ;  /* 0x8620000004087fae */ /* 0x0003e20008121844 */
[----:B------:R-:W-:Y:S02]  /*4dbd0*/  ISETP.GT.AND P0, PT, R3, 0x35, PT ;  /* 0x000000350300780c */ /* 0x000fe40003f04270 */
[----:B-----5:R-:W-:Y:S02]  /*4dbe0*/  IADD3 R65, P1, R65, R13, RZ ;  /* 0x0000000d41417210 */ /* 0x020fe40007f3e0ff */
[----:B-1----:R-:W-:-:S04]  /*4dbf0*/  SEL R4, RZ, 0x4, !P0 ;  /* 0x00000004ff047807 */ /* 0x002fc80004000000 */
[----:B------:R-:W-:-:S04]  /*4dc00*/  SEL R4, R4, RZ, !P5 ;  /* 0x000000ff04047207 */ /* 0x000fc80006800000 */
[----:B------:R-:W-:Y:S01]  /*4dc10*/  ISETP.NE.U32.AND P0, PT, R4, RZ, PT ;  /* 0x000000ff0400720c */ /* 0x000fe20003f05070 */
[----:B------:R-:W-:Y:S02]  /*4dc20*/  IMAD.MOV.U32 R4, RZ, RZ, R65 ;  /* 0x000000ffff047224 */ /* 0x000fe400078e0041 */
[----:B--2---:R-:W-:-:S04]  /*4dc30*/  IMAD.X R88, R88, 0x1, R252, P1 ;  /* 0x0000000158587824 */ /* 0x004fc800008e06fc */
[----:B------:R-:W-:-:S06]  /*4dc40*/  IMAD.MOV.U32 R5, RZ, RZ, R88 ;  /* 0x000000ffff057224 */ /* 0x000fcc00078e0058 */
[----:B------:R1:W-:Y:S01]  /*4dc50*/  LDGSTS.E [R8+-0x79600], [R4.64], P0 ;  /* 0x86a0000004087fae */ /* 0x0003e20008121844 */
[----:B------:R-:W-:Y:S02]  /*4dc60*/  ISETP.GT.AND P0, PT, R3, 0x39, PT ;  /* 0x000000390300780c */ /* 0x000fe40003f04270 */
[----:B---3--:R-:W-:Y:S01]  /*4dc70*/  IADD3 R52, P1, R52, R13, RZ ;  /* 0x0000000d34347210 */ /* 0x008fe20007f3e0ff */
[----:B------:R2:W-:Y:S04]  /*4dc80*/  STL [R1+0x1314], R57 ;  /* 0x0013143901007387 */ /* 0x0005e80000100800 */
[----:B------:R-:W-:Y:S01]  /*4dc90*/  STL [R1+0x1304], R89 ;  /* 0x0013045901007387 */ /* 0x000fe20000100800 */
[----:B------:R-:W-:Y:S01]  /*4dca0*/  IMAD.X R61, R61, 0x1, R252, P1 ;  /* 0x000000013d3d7824 */ /* 0x000fe200008e06fc */
[----:B-1----:R-:W-:-:S02]  /*4dcb0*/  SEL R4, RZ, 0x4, !P0 ;  /* 0x00000004ff047807 */ /* 0x002fc40004000000 */
[----:B--2---:R-:W2:Y:S02]  /*4dcc0*/  LDL.LU R57, [R1+0x1218] ;  /* 0x0012180001397983 */ /* 0x004ea40000300800 */
[----:B------:R-:W-:Y:S02]  /*4dcd0*/  SEL R4, R4, RZ, !P5 ;  /* 0x000000ff04047207 */ /* 0x000fe40006800000 */
[----:B------:R-:W-:Y:S01]  /*4dce0*/  STL [R1+0x1310], R65 ;  /* 0x0013104101007387 */ /* 0x000fe20000100800 */
[----:B------:R-:W-:-:S03]  /*4dcf0*/  IMAD.MOV.U32 R5, RZ, RZ, R61 ;  /* 0x000000ffff057224 */ /* 0x000fc600078e003d */
[----:B------:R1:W-:Y:S01]  /*4dd00*/  STL [R1+0x130c], R88 ;  /* 0x00130c5801007387 */ /* 0x0003e20000100800 */
[----:B------:R-:W-:Y:S01]  /*4dd10*/  ISETP.NE.U32.AND P0, PT, R4, RZ, PT ;  /* 0x000000ff0400720c */ /* 0x000fe20003f05070 */
[----:B------:R-:W-:Y:S02]  /*4dd20*/  IMAD.MOV.U32 R4, RZ, RZ, R52 ;  /* 0x000000ffff047224 */ /* 0x000fe400078e0034 */
[----:B-1----:R-:W3:Y:S04]  /*4dd30*/  LDL.LU R88, [R1+0x1214] ;  /* 0x0012140001587983 */ /* 0x002ee80000300800 */
[----:B------:R-:W-:Y:S04]  /*4dd40*/  STL [R1+0x9b0], R52 ;  /* 0x0009b03401007387 */ /* 0x000fe80000100800 */
[----:B------:R1:W-:Y:S04]  /*4dd50*/  STL [R1+0x9ac], R61 ;  /* 0x0009ac3d01007387 */ /* 0x0003e80000100800 */
[----:B------:R4:W-:Y:S04]  /*4dd60*/  LDGSTS.E [R8+-0x78e00], [R4.64], P0 ;  /* 0x8720000004087fae */ /* 0x0009e80008121844 */
[----:B-1----:R-:W5:Y:S04]  /*4dd70*/  LDL.LU R61, [R1+0x1234] ;  /* 0x00123400013d7983 */ /* 0x002f680000300800 */
[----:B------:R-:W5:Y:S01]  /*4dd80*/  LDL.LU R52, [R1+0x1238] ;  /* 0x0012380001347983 */ /* 0x000f620000300800 */
[----:B------:R-:W-:-:S04]  /*4dd90*/  ISETP.GT.AND P0, PT, R3, 0x3d, PT ;  /* 0x0000003d0300780c */ /* 0x000fc80003f04270 */
[----:B----4-:R-:W-:-:S04]  /*4dda0*/  SEL R4, RZ, 0x4, !P0 ;  /* 0x00000004ff047807 */ /* 0x010fc80004000000 */
[----:B------:R-:W-:-:S04]  /*4ddb0*/  SEL R4, R4, RZ, !P5 ;  /* 0x000000ff04047207 */ /* 0x000fc80006800000 */
[----:B------:R-:W-:Y:S02]  /*4ddc0*/  ISETP.NE.U32.AND P0, PT, R4, RZ, PT ;  /* 0x000000ff0400720c */ /* 0x000fe40003f05070 */
[----:B------:R-:W-:-:S05]  /*4ddd0*/  IADD3 R53, P1, R53, R13, RZ ;  /* 0x0000000d35357210 */ /* 0x000fca0007f3e0ff */
[----:B------:R-:W-:Y:S01]  /*4dde0*/  IMAD.X R60, R60, 0x1, R252, P1 ;  /* 0x000000013c3c7824 */ /* 0x000fe200008e06fc */
[----:B------:R1:W-:Y:S01]  /*4ddf0*/  STL [R1+0x9d0], R53 ;  /* 0x0009d03501007387 */ /* 0x0003e20000100800 */
[----:B------:R-:W-:-:S03]  /*4de00*/  IMAD.MOV.U32 R4, RZ, RZ, R53 ;  /* 0x000000ffff047224 */ /* 0x000fc600078e0035 */
[----:B------:R4:W-:Y:S04]  /*4de10*/  STL [R1+0x9cc], R60 ;  /* 0x0009cc3c01007387 */ /* 0x0009e80000100800 */
[----:B------:R-:W5:Y:S04]  /*4de20*/  LDL.LU R65, [R1+0x1254] ;  /* 0x0012540001417983 */ /* 0x000f680000300800 */
[----:B-1----:R-:W5:Y:S01]  /*4de30*/  LDL.LU R53, [R1+0x1258] ;  /* 0x0012580001357983 */ /* 0x002f620000300800 */
[----:B------:R-:W-:Y:S01]  /*4de40*/  IADD3 R2, R2, 0x100000, RZ ;  /* 0x0010000002027810 */ /* 0x000fe20007ffe0ff */
[----:B------:R-:W-:-:S02]  /*4de50*/  IMAD.MOV.U32 R5, RZ, RZ, R60 ;  /* 0x000000ffff057224 */ /* 0x000fc400078e003c */
[----:B------:R-:W-:Y:S01]  /*4de60*/  IMAD.SHL.U32 R56, R56, 0x4, RZ ;  /* 0x0000000438387824 */ /* 0x000fe200078e00ff */
[----:B----4-:R-:W4:Y:S04]  /*4de70*/  LDL.LU R60, [R1+0x1274] ;  /* 0x00127400013c7983 */ /* 0x010f280000300800 */
[----:B------:R1:W-:Y:S01]  /*4de80*/  LDGSTS.E [R2+-0x78600], [R4.64], P0 ;  /* 0x87a0000004027fae */ /* 0x0003e20008121844 */
[----:B------:R-:W-:Y:S02]  /*4de90*/  ISETP.GT.AND P0, PT, R3, 0x2, PT ;  /* 0x000000020300780c */ /* 0x000fe40003f04270 */
[----:B------:R-:W-:Y:S02]  /*4dea0*/  LOP3.LUT R56, R56, 0x40, RZ, 0x3c, !PT ;  /* 0x0000004038387812 */ /* 0x000fe400078e3cff */
[----:B-1----:R-:W-:-:S04]  /*4deb0*/  SEL R2, RZ, 0x4, !P0 ;  /* 0x00000004ff027807 */ /* 0x002fc80004000000 */
[----:B------:R-:W-:-:S04]  /*4dec0*/  SEL R2, R2, RZ, !P5 ;  /* 0x000000ff02027207 */ /* 0x000fc80006800000 */
[----:B------:R-:W-:Y:S01]  /*4ded0*/  ISETP.NE.U32.AND P0, PT, R2, RZ, PT ;  /* 0x000000ff0200720c */ /* 0x000fe20003f05070 */
[----:B------:R-:W-:Y:S02]  /*4dee0*/  IMAD R2, R21, 0x8000, R56 ;  /* 0x0000800015027824 */ /* 0x000fe400078e0238 */
[----:B------:R-:W4:Y:S03]  /*4def0*/  LDL.LU R56, [R1+0x1278] ;  /* 0x0012780001387983 */ /* 0x000f260000300800 */
[----:B------:R-:W-:Y:S02]  /*4df00*/  IADD3 R8, R2, 0x100000, RZ ;  /* 0x0010000002087810 */ /* 0x000fe40007ffe0ff */
[----:B--2---:R-:W-:-:S05]  /*4df10*/  IADD3 R57, P1, R57, R13, RZ ;  /* 0x0000000d39397210 */ /* 0x004fca0007f3e0ff */
[----:B------:R1:W-:Y:S01]  /*4df20*/  STL [R1+0x1218], R57 ;  /* 0x0012183901007387 */ /* 0x0003e20000100800 */
[----:B------:R-:W-:Y:S02]  /*4df30*/  IMAD.MOV.U32 R4, RZ, RZ, R57 ;  /* 0x000000ffff047224 */ /* 0x000fe400078e0039 */
[----:B---3--:R-:W-:-:S04]  /*4df40*/  IMAD.X R88, R88, 0x1, R252, P1 ;  /* 0x0000000158587824 */ /* 0x008fc800008e06fc */
[----:B------:R-:W-:Y:S01]  /*4df50*/  IMAD.MOV.U32 R5, RZ, RZ, R88 ;  /* 0x000000ffff057224 */ /* 0x000fe200078e0058 */
[----:B------:R-:W-:Y:S04]  /*4df60*/  STL [R1+0x1214], R88 ;  /* 0x0012145801007387 */ /* 0x000fe80000100800 */
[----:B-1----:R-:W2:Y:S04]  /*4df70*/  LDL.LU R57, [R1+0x138c] ;  /* 0x00138c0001397983 */ /* 0x002ea80000300800 */
[----:B------:R1:W-:Y:S01]  /*4df80*/  LDGSTS.E [R8+-0x7fc00], [R4.64], P0 ;  /* 0x8040000004087fae */ /* 0x0003e20008121844 */
[----:B-----5:R-:W-:-:S05]  /*4df90*/  IADD3 R52, P1, R52, R13, RZ ;  /* 0x0000000d34347210 */ /* 0x020fca0007f3e0ff */
[----:B------:R-:W-:Y:S01]  /*4dfa0*/  IMAD.X R61, R61, 0x1, R252, P1 ;  /* 0x000000013d3d7824 */ /* 0x000fe200008e06fc */
[----:B------:R-:W-:Y:S03]  /*4dfb0*/  STL [R1+0x1238], R52 ;  /* 0x0012383401007387 */ /* 0x000fe60000100800 */
[----:B-1----:R-:W-:Y:S01]  /*4dfc0*/  IMAD.MOV.U32 R5, RZ, RZ, R61 ;  /* 0x000000ffff057224 */ /* 0x002fe200078e003d */
[----:B------:R1:W-:Y:S04]  /*4dfd0*/  STL [R1+0x1234], R61 ;  /* 0x0012343d01007387 */ /* 0x0003e80000100800 */
[----:B-1----:R-:W3:Y:S01]  /*4dfe0*/  LDL.LU R61, [R1+0x1294] ;  /* 0x00129400013d7983 */ /* 0x002ee20000300800 */
[----:B------:R-:W-:-:S04]  /*4dff0*/  ISETP.GT.AND P0, PT, R3, 0x6, PT ;  /* 0x000000060300780c */ /* 0x000fc80003f04270 */
[----:B------:R-:W-:-:S04]  /*4e000*/  SEL R4, RZ, 0x4, !P0 ;  /* 0x00000004ff047807 */ /* 0x000fc80004000000 */
[----:B------:R-:W-:-:S04]  /*4e010*/  SEL R4, R4, RZ, !P5 ;  /* 0x000000ff04047207 */ /* 0x000fc80006800000 */
[----:B------:R-:W-:Y:S01]  /*4e020*/  ISETP.NE.U32.AND P0, PT, R4, RZ, PT ;  /* 0x000000ff0400720c */ /* 0x000fe20003f05070 */
[----:B------:R-:W-:Y:S02]  /*4e030*/  IMAD.MOV.U32 R4, RZ, RZ, R52 ;  /* 0x000000ffff047224 */ /* 0x000fe400078e0034 */
[----:B------:R-:W5:Y:S01]  /*4e040*/  LDL.LU R52, [R1+0x137c] ;  /* 0x00137c0001347983 */ /* 0x000f620000300800 */
[----:B------:R-:W-:-:S09]  /*4e050*/  IADD3 R53, P1, R53, R13, RZ ;  /* 0x0000000d35357210 */ /* 0x000fd20007f3e0ff */
[----:B------:R1:W-:Y:S01]  /*4e060*/  LDGSTS.E [R8+-0x7f400], [R4.64], P0 ;  /* 0x80c0000004087fae */ /* 0x0003e20008121844 */
[----:B------:R-:W-:Y:S01]  /*4e070*/  ISETP.GT.AND P0, PT, R3, 0xa, PT ;  /* 0x0000000a0300780c */ /* 0x000fe20003f04270 */
[----:B------:R-:W-:Y:S02]  /*4e080*/  IMAD.X R65, R65, 0x1, R252, P1 ;  /* 0x0000000141417824 */ /* 0x000fe400008e06fc */
[----:B------:R1:W-:Y:S02]  /*4e090*/  STL [R1+0x1258], R53 ;  /* 0x0012583501007387 */ /* 0x0003e40000100800 */
[----:B-1----:R-:W-:-:S04]  /*4e0a0*/  SEL R4, RZ, 0x4, !P0 ;  /* 0x00000004ff047807 */ /* 0x002fc80004000000 */
[----:B------:R-:W-:Y:S01]  /*4e0b0*/  SEL R4, R4, RZ, !P5 ;  /* 0x000000ff04047207 */ /* 0x000fe20006800000 */
[----:B------:R-:W-:Y:S03]  /*4e0c0*/  STL [R1+0x1254], R65 ;  /* 0x0012544101007387 */ /* 0x000fe60000100800 */
[----:B------:R-:W-:Y:S01]  /*4e0d0*/  ISETP.NE.U32.AND P0, PT, R4, RZ, PT ;  /* 0x000000ff0400720c */ /* 0x000fe20003f05070 */
[----:B------:R-:W-:Y:S02]  /*4e0e0*/  IMAD.MOV.U32 R4, RZ, RZ, R53 ;  /* 0x000000ffff047224 */ /* 0x000fe400078e0035 */
[----:B------:R-:W5:Y:S01]  /*4e0f0*/  LDL.LU R53, [R1+0x12a4] ;  /* 0x0012a40001357983 */ /* 0x000f620000300800 */
[----:B------:R-:W-:Y:S01]  /*4e100*/  IMAD.MOV.U32 R5, RZ, RZ, R65 ;  /* 0x000000ffff057224 */ /* 0x000fe200078e0041 */
[----:B----4-:R-:W-:-:S08]  /*4e110*/  IADD3 R56, P1, R56, R13, RZ ;  /* 0x0000000d38387210 */ /* 0x010fd00007f3e0ff */
[----:B------:R1:W-:Y:S01]  /*4e120*/  LDGSTS.E [R8+-0x7ec00], [R4.64], P0 ;  /* 0x8140000004087fae */ /* 0x0003e20008121844 */
[----:B------:R-:W-:Y:S01]  /*4e130*/  ISETP.GT.AND P0, PT, R3, 0xe, PT ;  /* 0x0000000e0300780c */ /* 0x000fe20003f04270 */
[----:B------:R-:W-:-:S03]  /*4e140*/  IMAD.X R60, R60, 0x1, R252, P1 ;  /* 0x000000013c3c7824 */ /* 0x000fc600008e06fc */
[----:B-1----:R-:W-:-:S04]  /*4e150*/  SEL R4, RZ, 0x4, !P0 ;  /* 0x00000004ff047807 */ /* 0x002fc80004000000 */
[----:B------:R-:W-:Y:S01]  /*4e160*/  SEL R4, R4, RZ, !P5 ;  /* 0x000000ff04047207 */ /* 0x000fe20006800000 */
[----:B------:R-:W-:Y:S03]  /*4e170*/  STL [R1+0x1278], R56 ;  /* 0x0012783801007387 */ /* 0x000fe60000100800 */
[----:B------:R-:W-:Y:S01]  /*4e180*/  ISETP.NE.U32.AND P0, PT, R4, RZ, PT ;  /* 0x000000ff0400720c */ /* 0x000fe20003f05070 */
[----:B------:R1:W-:Y:S01]  /*4e190*/  STL [R1+0x1274], R60 ;  /* 0x0012743c01007387 */ /* 0x0003e20000100800 */
[----:B------:R-:W-:-:S03]  /*4e1a0*/  IMAD.MOV.U32 R5, RZ, RZ, R60 ;  /* 0x000000ffff057224 */ /* 0x000fc600078e003c */
[----:B------:R-:W4:Y:S01]  /*4e1b0*/  LDL.LU R88, [R1+0x12b4] ;  /* 0x0012b40001587983 */ /* 0x000f220000300800 */
[----:B------:R-:W-:-:S03]  /*4e1c0*/  IMAD.MOV.U32 R4, RZ, RZ, R56 ;  /* 0x000000ffff047224 */ /* 0x000fc600078e0038 */
[----:B-1----:R-:W4:Y:S04]  /*4e1d0*/  LDL.LU R60, [R1+0x12b8] ;  /* 0x0012b800013c7983 */ /* 0x002f280000300800 */
[----:B------:R-:W4:Y:S04]  /*4e1e0*/  LDL.LU R56, [R1+0x1360] ;  /* 0x0013600001387983 */ /* 0x000f280000300800 */
[----:B------:R1:W-:Y:S01]  /*4e1f0*/  LDGSTS.E [R8+-0x7e400], [R4.64], P0 ;  /* 0x81c0000004087fae */ /* 0x0003e20008121844 */
[----:B--2---:R-:W-:-:S05]  /*4e200*/  IADD3 R57, P1, R57, R13, RZ ;  /* 0x0000000d39397210 */ /* 0x004fca0007f3e0ff */
[----:B------:R-:W-:Y:S01]  /*4e210*/  STL [R1+0x138c], R57 ;  /* 0x00138c3901007387 */ /* 0x000fe20000100800 */
[----:B---3--:R-:W-:-:S04]  /*4e220*/  IMAD.X R61, R61, 0x1, R252, P1 ;  /* 0x000000013d3d7824 */ /* 0x008fc800008e06fc */
[----:B-1----:R-:W-:Y:S01]  /*4e230*/  IMAD.MOV.U32 R5, RZ, RZ, R61 ;  /* 0x000000ffff057224 */ /* 0x002fe200078e003d */
[----:B------:R1:W-:Y:S04]  /*4e240*/  STL [R1+0x1294], R61 ;  /* 0x0012943d01007387 */ /* 0x0003e80000100800 */
[----:B-1----:R-:W2:Y:S01]  /*4e250*/  LDL.LU R61, [R1+0x12c8] ;  /* 0x0012c800013d7983 */ /* 0x002ea20000300800 */
[----:B------:R-:W-:-:S04]  /*4e260*/  ISETP.GT.AND P0, PT, R3, 0x12, PT ;  /* 0x000000120300780c */ /* 0x000fc80003f04270 */
[----:B------:R-:W-:-:S04]  /*4e270*/  SEL R4, RZ, 0x4, !P0 ;  /* 0x00000004ff047807 */ /* 0x000fc80004000000 */
[----:B------:R-:W-:-:S04]  /*4e280*/  SEL R4, R4, RZ, !P5 ;  /* 0x000000ff04047207 */ /* 0x000fc80006800000 */
[----:B------:R-:W-:Y:S01]  /*4e290*/  ISETP.NE.U32.AND P0, PT, R4, RZ, PT ;  /* 0x000000ff0400720c */ /* 0x000fe20003f05070 */
[----:B------:R-:W-:Y:S01]  /*4e2a0*/  IMAD.MOV.U32 R4, RZ, RZ, R57 ;  /* 0x000000ffff047224 */ /* 0x000fe200078e0039 */
[----:B-----5:R-:W-:Y:S01]  /*4e2b0*/  IADD3 R52, P1, R52, R13, RZ ;  /* 0x0000000d34347210 */ /* 0x020fe20007f3e0ff */
[----:B------:R-:W3:Y:S10]  /*4e2c0*/  LDL.LU R57, [R1+0x12dc] ;  /* 0x0012dc0001397983 */ /* 0x000ef40000300800 */
[----:B------:R1:W-:Y:S01]  /*4e2d0*/  LDGSTS.E [R8+-0x7dc00], [R4.64], P0 ;  /* 0x8240000004087fae */ /* 0x0003e20008121844 */
[----:B------:R-:W-:-:S03]  /*4e2e0*/  ISETP.GT.AND P0, PT, R3, 0x16, PT ;  /* 0x000000160300780c */ /* 0x000fc60003f04270 */
[----:B------:R-:W-:Y:S01]  /*4e2f0*/  STL [R1+0x137c], R52 ;  /* 0x00137c3401007387 */ /* 0x000fe20000100800 */
[----:B------:R-:W-:Y:S01]  /*4e300*/  IMAD.X R53, R53, 0x1, R252, P1 ;  /* 0x0000000135357824 */ /* 0x000fe200008e06fc */
[----:B-1----:R-:W-:-:S04]  /*4e310*/  SEL R4, RZ, 0x4, !P0 ;  /* 0x00000004ff047807 */ /* 0x002fc80004000000 */
[----:B------:R1:W-:Y:S01]  /*4e320*/  STL [R1+0x12a4], R53 ;  /* 0x0012a43501007387 */ /* 0x0003e20000100800 */
[----:B------:R-:W-:-:S03]  /*4e330*/  SEL R4, R4, RZ, !P5 ;  /* 0x000000ff04047207 */ /* 0x000fc60006800000 */
[----:B------:R-:W5:Y:S01]  /*4e340*/  LDL.LU R65, [R1+0x12d8] ;  /* 0x0012d80001417983 */ /* 0x000f620000300800 */
[----:B------:R-:W-:Y:S01]  /*4e350*/  ISETP.NE.U32.AND P0, PT, R4, RZ, PT ;  /* 0x000000ff0400720c */ /* 0x000fe20003f05070 */
[----:B------:R-:W-:Y:S02]  /*4e360*/  IMAD.MOV.U32 R4, RZ, RZ, R52 ;  /* 0x000000ffff047224 */ /* 0x000fe400078e0034 */
[----:B------:R-:W-:Y:S02]  /*4e370*/  IMAD.MOV.U32 R5, RZ, RZ, R53 ;  /* 0x000000ffff057224 */ /* 0x000fe400078e0035 */
[----:B-1----:R-:W5:Y:S04]  /*4e380*/  LDL.LU R53, [R1+0x1340] ;  /* 0x0013400001357983 */ /* 0x002f680000300800 */
[----:B------:R-:W5:Y:S04]  /*4e390*/  LDL.LU R52, [R1+0x1344] ;  /* 0x0013440001347983 */ /* 0x000f680000300800 */
[----:B------:R1:W-:Y:S01]  /*4e3a0*/  LDGSTS.E [R8+-0x7d400], [R4.64], P0 ;  /* 0x82c0000004087fae */ /* 0x0003e20008121844 */
[----:B------:R-:W-:-:S04]  /*4e3b0*/  ISETP.GT.AND P0, PT, R3, 0x1a, PT ;  /* 0x0000001a0300780c */ /* 0x000fc80003f04270 */
[----:B-1----:R-:W-:-:S04]  /*4e3c0*/  SEL R4, RZ, 0x4, !P0 ;  /* 0x00000004ff047807 */ /* 0x002fc80004000000 */
[----:B------:R-:W-:Y:S02]  /*4e3d0*/  SEL R4, R4, RZ, !P5 ;  /* 0x000000ff04047207 */ /* 0x000fe40006800000 */
[----:B----4-:R-:W-:Y:S02]  /*4e3e0*/  IADD3 R60, P1, R60, R13, RZ ;  /* 0x0000000d3c3c7210 */ /* 0x010fe40007f3e0ff */
[----:B------:R-:W-:-:S03]  /*4e3f0*/  ISETP.NE.U32.AND P0, PT, R4, RZ, PT ;  /* 0x000000ff0400720c */ /* 0x000fc60003f05070 */
[----:B------:R-:W-:Y:S01]  /*4e400*/  IMAD.X R88, R88, 0x1, R252, P1 ;  /* 0x0000000158587824 */ /* 0x000fe200008e06fc */
[----:B------:R-:W-:Y:S01]  /*4e410*/  IADD3 R56, P1, R56, R13, RZ ;  /* 0x0000000d38387210 */ /* 0x000fe20007f3e0ff */
[----:B------:R1:W-:Y:S01]  /*4e420*/  STL [R1+0x12b8], R60 ;  /* 0x0012b83c01007387 */ /* 0x0003e20000100800 */
[----:B------:R-:W-:Y:S02]  /*4e430*/  IMAD.MOV.U32 R4, RZ, RZ, R60 ;  /* 0x000000ffff047224 */ /* 0x000fe400078e003c */
[----:B------:R-:W-:Y:S01]  /*4e440*/  IMAD.MOV.U32 R5, RZ, RZ, R88 ;  /* 0x000000ffff057224 */ /* 0x000fe200078e0058 */
[----:B------:R-:W-:Y:S04]  /*4e450*/  STL [R1+0x12b4], R88 ;  /* 0x0012b45801007387 */ /* 0x000fe80000100800 */
[----:B------:R4:W-:Y:S04]  /*4e460*/  LDGSTS.E [R8+-0x7cc00], [R4.64], P0 ;  /* 0x8340000004087fae */ /* 0x0009e80008121844 */
[----:B-1----:R-:W5:Y:S04]  /*4e470*/  LDL.LU R60, [R1+0x1338] ;  /* 0x00133800013c7983 */ /* 0x002f680000300800 */
[----:B------:R-:W-:Y:S01]  /*4e480*/  STL [R1+0x1360], R56 ;  /* 0x0013603801007387 */ /* 0x000fe20000100800 */
[----:B--2---:R-:W-:-:S04]  /*4e490*/  IMAD.X R61, R61, 0x1, R252, P1 ;  /* 0x000000013d3d7824 */ /* 0x004fc800008e06fc */
[----:B----4-:R-:W-:Y:S01]  /*4e4a0*/  IMAD.MOV.U32 R5, RZ, RZ, R61 ;  /* 0x000000ffff057224 */ /* 0x010fe200078e003d */
[----:B------:R1:W-:Y:S04]  /*4e4b0*/  STL [R1+0x12c8], R61 ;  /* 0x0012c83d01007387 */ /* 0x0003e80000100800 */
[----:B-1----:R-:W2:Y:S01]  /*4e4c0*/  LDL.LU R61, [R1+0x1334] ;  /* 0x00133400013d7983 */ /* 0x002ea20000300800 */
[----:B------:R-:W-:-:S04]  /*4e4d0*/  ISETP.GT.AND P0, PT, R3, 0x1e, PT ;  /* 0x0000001e0300780c */ /* 0x000fc80003f04270 */
[----:B------:R-:W-:-:S04]  /*4e4e0*/  SEL R4, RZ, 0x4, !P0 ;  /* 0x00000004ff047807 */ /* 0x000fc80004000000 */
[----:B------:R-:W-:-:S04]  /*4e4f0*/  SEL R4, R4, RZ, !P5 ;  /* 0x000000ff04047207 */ /* 0x000fc80006800000 */
[----:B------:R-:W-:Y:S01]  /*4e500*/  ISETP.NE.U32.AND P0, PT, R4, RZ, PT ;  /* 0x000000ff0400720c */ /* 0x000fe20003f05070 */
[----:B------:R-:W-:Y:S01]  /*4e510*/  IMAD.MOV.U32 R4, RZ, RZ, R56 ;  /* 0x000000ffff047224 */ /* 0x000fe200078e0038 */
[----:B---3--:R-:W-:Y:S01]  /*4e520*/  IADD3 R57, P1, R57, R13, RZ ;  /* 0x0000000d39397210 */ /* 0x008fe20007f3e0ff */
[----:B------:R-:W3:Y:S10]  /*4e530*/  LDL.LU R56, [R1+0x132c] ;  /* 0x00132c0001387983 */ /* 0x000ef40000300800 */
[----:B------:R1:W-:Y:S01]  /*4e540*/  LDGSTS.E [R8+-0x7c400], [R4.64], P0 ;  /* 0x83c0000004087fae */ /* 0x0003e20008121844 */
[----:B------:R-:W-:-:S04]  /*4e550*/  ISETP.GT.AND P0, PT, R3, 0x22, PT ;  /* 0x000000220300780c */ /* 0x000fc80003f04270 */
[----:B-1----:R-:W-:-:S04]  /*4e560*/  SEL R4, RZ, 0x4, !P0 ;  /* 0x00000004ff047807 */ /* 0x002fc80004000000 */
[----:B------:R-:W-:-:S04]  /*4e570*/  SEL R4, R4, RZ, !P5 ;  /* 0x000000ff04047207 */ /* 0x000fc80006800000 */
[----:B------:R-:W-:Y:S01]  /*4e580*/  ISETP.NE.U32.AND P0, PT, R4, RZ, PT ;  /* 0x000000ff0400720c */ /* 0x000fe20003f05070 */
[----:B-----5:R-:W-:Y:S01]  /*4e590*/  IMAD.X R65, R65, 0x1, R252, P1 ;  /* 0x0000000141417824 */ /* 0x020fe200008e06fc */
[----:B------:R1:W-:Y:S01]  /*4e5a0*/  STL [R1+0x12dc], R57 ;  /* 0x0012dc3901007387 */ /* 0x0003e20000100800 */
[----:B------:R-:W-:Y:S02]  /*4e5b0*/  IMAD.MOV.U32 R4, RZ, RZ, R57 ;  /* 0x000000ffff047224 */ /* 0x000fe400078e0039 */
[----:B------:R-:W-:Y:S01]  /*4e5c0*/  IMAD.MOV.U32 R5, RZ, RZ, R65 ;  /* 0x000000ffff057224 */ /* 0x000fe200078e0041 */
[----:B------:R-:W-:Y:S04]  /*4e5d0*/  STL [R1+0x12d8], R65 ;  /* 0x0012d84101007387 */ /* 0x000fe80000100800 */
[----:B-1----:R-:W4:Y:S04]  /*4e5e0*/  LDL.LU R57, [R1+0x1328] ;  /* 0x0013280001397983 */ /* 0x002f280000300800 */
[----:B------:R1:W-:Y:S01]  /*4e5f0*/  LDGSTS.E [R8+-0x7bc00], [R4.64], P0 ;  /* 0x8440000004087fae */ /* 0x0003e20008121844 */
[----:B------:R-:W-:-:S02]  /*4e600*/  ISETP.GT.AND P0, PT, R3, 0x26, PT ;  /* 0x000000260300780c */ /* 0x000fc40003f04270 */
[----:B------:R-:W-:Y:S02]  /*4e610*/  IADD3 R52, P1, R52, R13, RZ ;  /* 0x0000000d34347210 */ /* 0x000fe40007f3e0ff */
[----:B-1----:R-:W-:-:S03]  /*4e620*/  SEL R4, RZ, 0x4, !P0 ;  /* 0x00000004ff047807 */ /* 0x002fc60004000000 */
[----:B------:R-:W-:Y:S01]  /*4e630*/  IMAD.X R53, R53, 0x1, R252, P1 ;  /* 0x0000000135357824 */ /* 0x000fe200008e06fc */
[----:B------:R-:W-:Y:S01]  /*4e640*/  SEL R4, R4, RZ, !P5 ;  /* 0x000000ff04047207 */ /* 0x000fe20006800000 */
[----:B------:R1:W-:Y:S03]  /*4e650*/  STL [R1+0x1344], R52 ;  /* 0x0013443401007387 */ /* 0x0003e60000100800 */
[----:B------:R-:W-:Y:S01]  /*4e660*/  ISETP.NE.U32.AND P0, PT, R4, RZ, PT ;  /* 0x000000ff0400720c */ /* 0x000fe20003f05070 */
[----:B------:R5:W-:Y:S01]  /*4e670*/  STL [R1+0x1340], R53 ;  /* 0x0013403501007387 */ /* 0x000be20000100800 */
[----:B------:R-:W-:-:S03]  /*4e680*/  IMAD.MOV.U32 R4, RZ, RZ, R52 ;  /* 0x000000ffff047224 */ /* 0x000fc600078e0034 */
[----:B------:R-:W4:Y:S01]  /*4e690*/  LDL.LU R88, [R1+0x1318] ;  /* 0x0013180001587983 */ /* 0x000f220000300800 */
[----:B------:R-:W-:-:S03]  /*4e6a0*/  IMAD.MOV.U32 R5, RZ, RZ, R53 ;  /* 0x000000ffff057224 */ /* 0x000fc600078e0035 */
[----:B-1----:R-:W4:Y:S04]  /*4e6b0*/  LDL.LU R52, [R1+0x131c] ;  /* 0x00131c0001347983 */ /* 0x002f280000300800 */
[----:B------:R1:W-:Y:S01]  /*4e6c0*/  LDGSTS.E [R8+-0x7b400], [R4.64], P0 ;  /* 0x84c0000004087fae */ /* 0x0003e20008121844 */
[----:B------:R-:W-:Y:S02]  /*4e6d0*/  ISETP.GT.AND P0, PT, R3, 0x2a, PT ;  /* 0x0000002a0300780c */ /* 0x000fe40003f04270 */
[----:B------:R-:W-:Y:S01]  /*4e6e0*/  IADD3 R60, P1, R60, R13, RZ ;  /* 0x0000000d3c3c7210 */ /* 0x000fe20007f3e0ff */
[----:B-----5:R-:W4:Y:S01]  /*4e6f0*/  LDL.LU R53, [R1+0x1200] ;  /* 0x0012000001357983 */ /* 0x020f220000300800 */
[----:B-1----:R-:W-:-:S04]  /*4e700*/  SEL R4, RZ, 0x4, !P0 ;  /* 0x00000004ff047807 */ /* 0x002fc80004000000 */
[----:B------:R-:W-:Y:S01]  /*4e710*/  SEL R4, R4, RZ, !P5 ;  /* 0x000000ff04047207 */ /* 0x000fe20006800000 */
[----:B------:R1:W-:Y:S03]  /*4e720*/  STL [R1+0x1338], R60 ;  /* 0x0013383c01007387 */ /* 0x0003e60000100800 */
[----:B------:R-:W-:Y:S01]  /*4e730*/  ISETP.NE.U32.AND P0, PT, R4, RZ, PT ;  /* 0x000000ff0400720c */ /* 0x000fe20003f05070 */
[----:B------:R-:W-:Y:S02]  /*4e740*/  IMAD.MOV.U32 R4, RZ, RZ, R60 ;  /* 0x000000ffff047224 */ /* 0x000fe400078e003c */
[----:B--2---:R-:W-:-:S05]  /*4e750*/  IMAD.X R61, R61, 0x1, R252, P1 ;  /* 0x000000013d3d7824 */ /* 0x004fca00008e06fc */
[----:B------:R2:W-:Y:S04]  /*4e760*/  STL [R1+0x1334], R61 ;  /* 0x0013343d01007387 */ /* 0x0005e80000100800 */
[----:B-1----:R-:W5:Y:S01]  /*4e770*/  LDL.LU R60, [R1+0x11fc] ;  /* 0x0011fc00013c7983 */ /* 0x002f620000300800 */
[----:B------:R-:W-:-:S05]  /*4e780*/  IMAD.MOV.U32 R5, RZ, RZ, R61 ;  /* 0x000000ffff057224 */ /* 0x000fca00078e003d */
[----:B------:R1:W-:Y:S01]  /*4e790*/  LDGSTS.E [R8+-0x7ac00], [R4.64], P0 ;  /* 0x8540000004087fae */ /* 0x0003e20008121844 */
[----:B------:R-:W-:Y:S02]  /*4e7a0*/  ISETP.GT.AND P0, PT, R3, 0x2e, PT ;  /* 0x0000002e0300780c */ /* 0x000fe40003f04270 */
[----:B---3--:R-:W-:Y:S01]  /*4e7b0*/  IADD3 R56, P1, R56, R13, RZ ;  /* 0x0000000d38387210 */ /* 0x008fe20007f3e0ff */
[----:B--2---:R-:W2:Y:S01]  /*4e7c0*/  LDL.LU R61, [R1+0x9b8] ;  /* 0x0009b800013d7983 */ /* 0x004ea20000300800 */
[----:B-1----:R-:W-:-:S04]  /*4e7d0*/  SEL R4, RZ, 0x4, !P0 ;  /* 0x00000004ff047807 */ /* 0x002fc80004000000 */
[----:B------:R-:W-:-:S04]  /*4e7e0*/  SEL R4, R4, RZ, !P5 ;  /* 0x000000ff04047207 */ /* 0x000fc80006800000 */
[----:B------:R-:W-:Y:S01]  /*4e7f0*/  ISETP.NE.U32.AND P0, PT, R4, RZ, PT ;  /* 0x000000ff0400720c */ /* 0x000fe20003f05070 */
[----:B------:R-:W-:Y:S01]  /*4e800*/  IMAD.MOV.U32 R4, RZ, RZ, R56 ;  /* 0x000000ffff047224 */ /* 0x000fe200078e0038 */
[----:B------:R-:W-:Y:S01]  /*4e810*/  STL [R1+0x132c], R56 ;  /* 0x00132c3801007387 */ /* 0x000fe20000100800 */
[----:B----4-:R-:W-:-:S04]  /*4e820*/  IMAD.X R57, R57, 0x1, R252, P1 ;  /* 0x0000000139397824 */ /* 0x010fc800008e06fc */
[----:B------:R-:W-:Y:S01]  /*4e830*/  IMAD.MOV.U32 R5, RZ, RZ, R57 ;  /* 0x000000ffff057224 */ /* 0x000fe200078e0039 */
[----:B------:R1:W-:Y:S04]  /*4e840*/  STL [R1+0x1328], R57 ;  /* 0x0013283901007387 */ /* 0x0003e80000100800 */
[----:B------:R-:W3:Y:S04]  /*4e850*/  LDL.LU R65, [R1+0x9b4] ;  /* 0x0009b40001417983 */ /* 0x000ee80000300800 */
[----:B------:R4:W-:Y:S01]  /*4e860*/  LDGSTS.E [R8+-0x7a400], [R4.64], P0 ;  /* 0x85c0000004087fae */ /* 0x0009e20008121844 */
[----:B------:R-:W-:-:S03]  /*4e870*/  ISETP.GT.AND P0, PT, R3, 0x32, PT ;  /* 0x000000320300780c */ /* 0x000fc60003f04270 */
[----:B-1----:R-:W3:Y:S04]  /*4e880*/  LDL.LU R57, [R1+0x9d4] ;  /* 0x0009d40001397983 */ /* 0x002ee80000300800 */
[----:B------:R-:W3:Y:S01]  /*4e890*/  LDL.LU R56, [R1+0x9d8] ;  /* 0x0009d80001387983 */ /* 0x000ee20000300800 */
[----:B----4-:R-:W-:-:S04]  /*4e8a0*/  SEL R4, RZ, 0x4, !P0 ;  /* 0x00000004ff047807 */ /* 0x010fc80004000000 */
[----:B------:R-:W-:Y:S02]  /*4e8b0*/  SEL R4, R4, RZ, !P5 ;  /* 0x000000ff04047207 */ /* 0x000fe40006800000 */
[----:B------:R-:W-:Y:S02]  /*4e8c0*/  IADD3 R52, P1, R52, R13, RZ ;  /* 0x0000000d34347210 */ /* 0x000fe40007f3e0ff */
[----:B------:R-:W-:-:S03]  /*4e8d0*/  ISETP.NE.U32.AND P0, PT, R4, RZ, PT ;  /* 0x000000ff0400720c */ /* 0x000fc60003f05070 */
[----:B------:R-:W-:Y:S02]  /*4e8e0*/  IMAD.X R88, R88, 0x1, R252, P1 ;  /* 0x0000000158587824 */ /* 0x000fe400008e06fc */
[----:B------:R-:W-:Y:S02]  /*4e8f0*/  IMAD.MOV.U32 R4, RZ, RZ, R52 ;  /* 0x000000ffff047224 */ /* 0x000fe400078e0034 */
[----:B------:R-:W-:Y:S01]  /*4e900*/  IMAD.MOV.U32 R5, RZ, RZ, R88 ;  /* 0x000000ffff057224 */ /* 0x000fe200078e0058 */
[----:B------:R-:W-:-:S05]  /*4e910*/  IADD3 R53, P1, R53, R13, RZ ;  /* 0x0000000d35357210 */ /* 0x000fca0007f3e0ff */
[----:B------:R1:W-:Y:S01]  /*4e920*/  LDGSTS.E [R8+-0x79c00], [R4.64], P0 ;  /* 0x8640000004087fae */ /* 0x0003e20008121844 */
[----:B------:R-:W-:-:S03]  /*4e930*/  ISETP.GT.AND P0, PT, R3, 0x36, PT ;  /* 0x000000360300780c */ /* 0x000fc60003f04270 */
[----:B------:R4:W-:Y:S04]  /*4e940*/  STL [R1+0x131c], R52 ;  /* 0x00131c3401007387 */ /* 0x0009e80000100800 */
[----:B------:R-:W-:Y:S01]  /*4e950*/  STL [R1+0x1318], R88 ;  /* 0x0013185801007387 */ /* 0x000fe20000100800 */
[----:B-1----:R-:W-:-:S03]  /*4e960*/  SEL R4, RZ, 0x4, !P0 ;  /* 0x00000004ff047807 */ /* 0x002fc60004000000 */
[----:B----4-:R-:W3:Y:S01]  /*4e970*/  LDL.LU R52, [R1+0x1220] ;  /* 0x0012200001347983 */ /* 0x010ee20000300800 */
[----:B------:R-:W-:-:S03]  /*4e980*/  SEL R4, R4, RZ, !P5 ;  /* 0x000000ff04047207 */ /* 0x000fc60006800000 */
[----:B------:R1:W-:Y:S01]  /*4e990*/  STL [R1+0x1200], R53 ;  /* 0x0012003501007387 */ /* 0x0003e20000100800 */
[----:B------:R-:W-:Y:S01]  /*4e9a0*/  ISETP.NE.U32.AND P0, PT, R4, RZ, PT ;  /* 0x000000ff0400720c */ /* 0x000fe20003f05070 */
[----:B------:R-:W-:Y:S02]  /*4e9b0*/  IMAD.MOV.U32 R4, RZ, RZ, R53 ;  /* 0x000000ffff047224 */ /* 0x000fe400078e0035 */
[----:B-----5:R-:W-:-:S05]  /*4e9c0*/  IMAD.X R60, R60, 0x1, R252, P1 ;  /* 0x000000013c3c7824 */ /* 0x020fca00008e06fc */
[----:B------:R5:W-:Y:S04]  /*4e9d0*/  STL [R1+0x11fc], R60 ;  /* 0x0011fc3c01007387 */ /* 0x000be80000100800 */
[----:B-1----:R-:W4:Y:S01]  /*4e9e0*/  LDL.LU R53, [R1+0x121c] ;  /* 0x00121c0001357983 */ /* 0x002f220000300800 */
[----:B------:R-:W-:-:S05]  /*4e9f0*/  IMAD.MOV.U32 R5, RZ, RZ, R60 ;  /* 0x000000ffff057224 */ /* 0x000fca00078e003c */
[----:B------:R1:W-:Y:S01]  /*4ea00*/  LDGSTS.E [R8+-0x79400], [R4.64], P0 ;  /* 0x86c0000004087fae */ /* 0x0003e20008121844 */
[----:B------:R-:W-:Y:S02]  /*4ea10*/  ISETP.GT.AND P0, PT, R3, 0x3a, PT ;  /* 0x0000003a0300780c */ /* 0x000fe40003f04270 */
[----:B--2---:R-:W-:Y:S01]  /*4ea20*/  IADD3 R61, P1, R61, R13, RZ ;  /* 0x0000000d3d3d7210 */ /* 0x004fe20007f3e0ff */
[----:B-----5:R-:W2:Y:S01]  /*4ea30*/  LDL.LU R60, [R1+0x1240] ;  /* 0x00124000013c7983 */ /* 0x020ea20000300800 */
[----:B-1----:R-:W-:-:S04]  /*4ea40*/  SEL R4, RZ, 0x4, !P0 ;  /* 0x00000004ff047807 */ /* 0x002fc80004000000 */
[----:B------:R-:W-:-:S04]  /*4ea50*/  SEL R4, R4, RZ, !P5 ;  /* 0x000000ff04047207 */ /* 0x000fc80006800000 */
[----:B------:R-:W-:Y:S01]  /*4ea60*/  ISETP.NE.U32.AND P0, PT, R4, RZ, PT ;  /* 0x000000ff0400720c */ /* 0x000fe20003f05070 */
[----:B------:R-:W-:Y:S01]  /*4ea70*/  IMAD.MOV.U32 R4, RZ, RZ, R61 ;  /* 0x000000ffff047224 */ /* 0x000fe200078e003d */
[----:B------:R1:W-:Y:S01]  /*4ea80*/  STL [R1+0x9b8], R61 ;  /* 0x0009b83d01007387 */ /* 0x0003e20000100800 */
[----:B---3--:R-:W-:-:S04]  /*4ea90*/  IMAD.X R65, R65, 0x1, R252, P1 ;  /* 0x0000000141417824 */ /* 0x008fc800008e06fc */
[----:B------:R-:W-:-:S06]  /*4eaa0*/  IMAD.MOV.U32 R5, RZ, RZ, R65 ;  /* 0x000000ffff057224 */ /* 0x000fcc00078e0041 */
[----:B------:R3:W-:Y:S01]  /*4eab0*/  LDGSTS.E [R8+-0x78c00], [R4.64], P0 ;  /* 0x8740000004087fae */ /* 0x0007e20008121844 */
[----:B------:R-:W-:Y:S02]  /*4eac0*/  ISETP.GT.AND P0, PT, R3, 0x3e, PT ;  /* 0x0000003e0300780c */ /* 0x000fe40003f04270 */
[----:B------:R-:W-:Y:S01]  /*4ead0*/  IADD3 R56, P1, R56, R13, RZ ;  /* 0x0000000d38387210 */ /* 0x000fe20007f3e0ff */
[----:B------:R-:W-:Y:S04]  /*4eae0*/  STL [R1+0x9b4], R65 ;  /* 0x0009b44101007387 */ /* 0x000fe80000100800 */
[----:B------:R-:W-:Y:S01]  /*4eaf0*/  IMAD.X R57, R57, 0x1, R252, P1 ;  /* 0x0000000139397824 */ /* 0x000fe200008e06fc */
[----:B-1----:R-:W5:Y:S01]  /*4eb00*/  LDL.LU R61, [R1+0x123c] ;  /* 0x00123c00013d7983 */ /* 0x002f620000300800 */
[----:B---3--:R-:W-:-:S03]  /*4eb10*/  SEL R4, RZ, 0x4, !P0 ;  /* 0x00000004ff047807 */ /* 0x008fc60004000000 */
[----:B------:R-:W-:Y:S01]  /*4eb20*/  STL [R1+0x9d8], R56 ;  /* 0x0009d83801007387 */ /* 0x000fe20000100800 */
[----:B------:R-:W-:-:S03]  /*4eb30*/  SEL R4, R4, RZ, !P5 ;  /* 0x000000ff04047207 */ /* 0x000fc60006800000 */
[----:B------:R1:W-:Y:S01]  /*4eb40*/  STL [R1+0x9d4], R57 ;  /* 0x0009d43901007387 */ /* 0x0003e20000100800 */
[----:B------:R-:W-:Y:S01]  /*4eb50*/  IMAD.MOV.U32 R5, RZ, RZ, R57 ;  /* 0x000000ffff057224 */ /* 0x000fe200078e0039 */
[----:B------:R-:W-:Y:S01]  /*4eb60*/  ISETP.NE.U32.AND P0, PT, R4, RZ, PT ;  /* 0x000000ff0400720c */ /* 0x000fe20003f05070 */
[----:B------:R-:W-:Y:S01]  /*4eb70*/  IMAD.MOV.U32 R4, RZ, RZ, R56 ;  /* 0x000000ffff047224 */ /* 0x000fe200078e0038 */
[----:B-1----:R-:W3:Y:S04]  /*4eb80*/  LDL.LU R57, [R1+0x125c] ;  /* 0x00125c0001397983 */ /* 0x002ee80000300800 */
[----:B------:R-:W3:Y:S01]  /*4eb90*/  LDL.LU R56, [R1+0x1260] ;  /* 0x0012600001387983 */ /* 0x000ee20000300800 */
[----:B------:R-:W-:-:S06]  /*4eba0*/  IADD3 R2, R2, 0x100000, RZ ;  /* 0x0010000002027810 */ /* 0x000fcc0007ffe0ff */
[----:B------:R1:W-:Y:S01]  /*4ebb0*/  LDGSTS.E [R2+-0x78400], [R4.64], P0 ;  /* 0x87c0000004027fae */ /* 0x0003e20008121844 */
[----:B------:R-:W-:-:S05]  /*4ebc0*/  IADD3 R52, P1, R52, R13, RZ ;  /* 0x0000000d34347210 */ /* 0x000fca0007f3e0ff */
[----:B------:R-:W-:Y:S01]  /*4ebd0*/  STL [R1+0x1220], R52 ;  /* 0x0012203401007387 */ /* 0x000fe20000100800 */
[----:B-1----:R-:W-:Y:S02]  /*4ebe0*/  IMAD.MOV.U32 R4, RZ, RZ, R52 ;  /* 0x000000ffff047224 */ /* 0x002fe400078e0034 */
[----:B----4-:R-:W-:-:S04]  /*4ebf0*/  IMAD.X R53, R53, 0x1, R252, P1 ;  /* 0x0000000135357824 */ /* 0x010fc800008e06fc */
[----:B------:R-:W-:Y:S01]  /*4ec00*/  IMAD.MOV.U32 R5, RZ, RZ, R53 ;  /* 0x000000ffff057224 */ /* 0x000fe200078e0035 */
[----:B------:R1:W-:Y:S04]  /*4ec10*/  STL [R1+0x121c], R53 ;  /* 0x00121c3501007387 */ /* 0x0003e80000100800 */
[----:B-1----:R-:W4:Y:S04]  /*4ec20*/  LDL.LU R53, [R1+0x127c] ;  /* 0x00127c0001357983 */ /* 0x002f280000300800 */
[----:B------:R-:W4:Y:S01]  /*4ec30*/  LDL.LU R52, [R1+0x1280] ;  /* 0x0012800001347983 */ /* 0x000f220000300800 */
[----:B------:R-:W-:-:S04]  /*4ec40*/  ISETP.GT.AND P0, PT, R3, 0x3, PT ;  /* 0x000000030300780c */ /* 0x000fc80003f04270 */
[----:B------:R-:W-:Y:S02]  /*4ec50*/  SEL R2, RZ, 0x4, !P0 ;  /* 0x00000004ff027807 */ /* 0x000fe40004000000 */
[----:B------:R-:W-:Y:S02]  /*4ec60*/  LOP3.LUT R64, R64, 0x60, RZ, 0x3c, !PT ;  /* 0x0000006040407812 */ /* 0x000fe400078e3cff */
[----:B------:R-:W-:-:S04]  /*4ec70*/  SEL R2, R2, RZ, !P5 ;  /* 0x000000ff02027207 */ /* 0x000fc80006800000 */
[----:B------:R-:W-:Y:S01]  /*4ec80*/  ISETP.NE.U32.AND P0, PT, R2, RZ, PT ;  /* 0x000000ff0200720c */ /* 0x000fe20003f05070 */
[----:B------:R-:W-:-:S05]  /*4ec90*/  IMAD R2, R21, 0x8000, R64 ;  /* 0x0000800015027824 */ /* 0x000fca00078e0240 */
[----:B------:R-:W-:-:S07]  /*4eca0*/  IADD3 R8, R2, 0x100000, RZ ;  /* 0x0010000002087810 */ /* 0x000fce0007ffe0ff */
[----:B------:R1:W-:Y:S01]  /*4ecb0*/  LDGSTS.E [R8+-0x7fa00], [R4.64], P0 ;  /* 0x8060000004087fae */ /* 0x0003e20008121844 */
[----:B------:R-:W-:Y:S02]  /*4ecc0*/  ISETP.GT.AND P0, PT, R3, 0x7, PT ;  /* 0x000000070300780c */ /* 0x000fe40003f04270 */
[----:B--2---:R-:W-:Y:S02]  /*4ecd0*/  IADD3 R60, P1, R60, R13, RZ ;  /* 0x0000000d3c3c7210 */ /* 0x004fe40007f3e0ff */
[----:B-1----:R-:W-:-:S04]  /*4ece0*/  SEL R4, RZ, 0x4, !P0 ;  /* 0x00000004ff047807 */ /* 0x002fc80004000000 */
[----:B------:R-:W-:Y:S01]  /*4ecf0*/  SEL R4, R4, RZ, !P5 ;  /* 0x000000ff04047207 */ /* 0x000fe20006800000 */
[----:B------:R1:W-:Y:S03]  /*4ed00*/  STL [R1+0x1240], R60 ;  /* 0x0012403c01007387 */ /* 0x0003e60000100800 */
[----:B------:R-:W-:Y:S01]  /*4ed10*/  ISETP.NE.U32.AND P0, PT, R4, RZ, PT ;  /* 0x000000ff0400720c */ /* 0x000fe20003f05070 */
[----:B-----5:R-:W-:-:S05]  /*4ed20*/  IMAD.X R61, R61, 0x1, R252, P1 ;  /* 0x000000013d3d7824 */ /* 0x020fca00008e06fc */
[----:B------:R-:W-:Y:S04]  /*4ed30*/  STL [R1+0x123c], R61 ;  /* 0x00123c3d01007387 */ /* 0x000fe80000100800 */
[----:B------:R-:W2:Y:S01]  /*4ed40*/  LDL.LU R112, [R1+0x2d0] ;  /* 0x0002d00001707983 */ /* 0x000ea20000300800 */
[----:B------:R-:W-:-:S03]  /*4ed50*/  IMAD.MOV.U32 R4, RZ, RZ, R60 ;  /* 0x000000ffff047224 */ /* 0x000fc600078e003c */
[----:B------:R-:W2:Y:S01]  /*4ed60*/  LDL.LU R113, [R1+0x2d4] ;  /* 0x0002d40001717983 */ /* 0x000ea20000300800 */
[----:B---3--:R-:W-:-:S03]  /*4ed70*/  IADD3 R56, P1, R56, R13, RZ ;  /* 0x0000000d38387210 */ /* 0x008fc60007f3e0ff */
[----:B------:R-:W2:Y:S02]  /*4ed80*/  LDL.LU R114, [R1+0x2d8] ;  /* 0x0002d80001727983 */ /* 0x000ea40000300800 */
[----:B------:R-:W-:Y:S02]  /*4ed90*/  IMAD.X R57, R57, 0x1, R252, P1 ;  /* 0x0000000139397824 */ /* 0x000fe400008e06fc */
[----:B------:R-:W2:Y:S01]  /*4eda0*/  LDL.LU R115, [R1+0x2dc] ;  /* 0x0002dc0001737983 */ /* 0x000ea20000300800 */
[----:B------:R-:W-:-:S03]  /*4edb0*/  IMAD.MOV.U32 R5, RZ, RZ, R61 ;  /* 0x000000ffff057224 */ /* 0x000fc600078e003d */
[----:B------:R-:W-:Y:S04]  /*4edc0*/  STL [R1+0x1260], R56 ;  /* 0x0012603801007387 */ /* 0x000fe80000100800 */
[----:B------:R3:W-:Y:S04]  /*4edd0*/  STL [R1+0x125c], R57 ;  /* 0x00125c3901007387 */ /* 0x0007e80000100800 */
[----:B------:R-:W5:Y:S04]  /*4ede0*/  LDL.LU R100, [R1+0x2e0] ;  /* 0x0002e00001647983 */ /* 0x000f680000300800 */
[----:B------:R-:W5:Y:S04]  /*4edf0*/  LDL.LU R101, [R1+0x2e4] ;  /* 0x0002e40001657983 */ /* 0x000f680000300800 */
[----:B------:R-:W5:Y:S04]  /*4ee00*/  LDL.LU R102, [R1+0x2e8] ;  /* 0x0002e80001667983 */ /* 0x000f680000300800 */
[----:B------:R3:W-:Y:S01]  /*4ee10*/  LDGSTS.E [R8+-0x7f200], [R4.64], P0 ;  /* 0x80e0000004087fae */ /* 0x0007e20008121844 */
[----:B------:R-:W-:-:S03]  /*4ee20*/  ISETP.GT.AND P0, PT, R3, 0xb, PT ;  /* 0x0000000b0300780c */ /* 0x000fc60003f04270 */
[----:B------:R-:W5:Y:S04]  /*4ee30*/  LDL.LU R103, [R1+0x2ec] ;  /* 0x0002ec0001677983 */ /* 0x000f680000300800 */
[----:B-1----:R-:W5:Y:S01]  /*4ee40*/  LDL.LU R60, [R1+0x1390] ;  /* 0x00139000013c7983 */ /* 0x002f620000300800 */
[----:B---3--:R-:W-:-:S03]  /*4ee50*/  IMAD.MOV.U32 R5, RZ, RZ, R57 ;  /* 0x000000ffff057224 */ /* 0x008fc600078e0039 */
[----:B------:R-:W3:Y:S01]  /*4ee60*/  LDL.LU R57, [R1+0x1394] ;  /* 0x0013940001397983 */ /* 0x000ee20000300800 */
[----:B------:R-:W-:-:S04]  /*4ee70*/  SEL R4, RZ, 0x4, !P0 ;  /* 0x00000004ff047807 */ /* 0x000fc80004000000 */
[----:B------:R-:W-:-:S04]  /*4ee80*/  SEL R4, R4, RZ, !P5 ;  /* 0x000000ff04047207 */ /* 0x000fc80006800000 */
[----:B------:R-:W-:Y:S01]  /*4ee90*/  ISETP.NE.U32.AND P0, PT, R4, RZ, PT ;  /* 0x000000ff0400720c */ /* 0x000fe20003f05070 */
[----:B------:R-:W-:Y:S11]  /*4eea0*/  IMAD.MOV.U32 R4, RZ, RZ, R56 ;  /* 0x000000ffff047224 */ /* 0x000ff600078e0038 */
[----:B------:R-:W-:Y:S01]  /*4eeb0*/  @!UPT UIADD3 URZ, URZ, URZ, URZ ;  /* 0x0000003f3f3ff290 */ /* 0x000fe2000fffe03f */
[----:B------:R1:W-:Y:S01]  /*4eec0*/  LDGSTS.E [R8+-0x7ea00], [R4.64], P0 ;  /* 0x8160000004087fae */ /* 0x0003e20008121844 */
[----:B------:R-:W-:-:S04]  /*4eed0*/  ISETP.GT.AND P0, PT, R3, 0xf, PT ;  /* 0x0000000f0300780c */ /* 0x000fc80003f04270 */
[----:B-1----:R-:W-:-:S04]  /*4eee0*/  SEL R4, RZ, 0x4, !P0 ;  /* 0x00000004ff047807 */ /* 0x002fc80004000000 */
[----:B------:R-:W-:-:S04]  /*4eef0*/  SEL R4, R4, RZ, !P5 ;  /* 0x000000ff04047207 */ /* 0x000fc80006800000 */
[----:B------:R-:W-:Y:S02]  /*4ef00*/  ISETP.NE.U32.AND P0, PT, R4, RZ, PT ;  /* 0x000000ff0400720c */ /* 0x000fe40003f05070 */
[----:B----4-:R-:W-:-:S05]  /*4ef10*/  IADD3 R52, P1, R52, R13, RZ ;  /* 0x0000000d34347210 */ /* 0x010fca0007f3e0ff */
[----:B------:R-:W-:Y:S01]  /*4ef20*/  IMAD.X R53, R53, 0x1, R252, P1 ;  /* 0x0000000135357824 */ /* 0x000fe200008e06fc */
[----:B------:R-:W-:Y:S04]  /*4ef30*/  STL [R1+0x1280], R52 ;  /* 0x0012803401007387 */ /* 0x000fe80000100800 */
[----:B------:R1:W-:Y:S04]  /*4ef40*/  STL [R1+0x127c], R53 ;  /* 0x00127c3501007387 */ /* 0x0003e80000100800 */
[----:B------:R-:W4:Y:S01]  /*4ef50*/  LDL.LU R92, [R1+0x2f0] ;  /* 0x0002f000015c7983 */ /* 0x000f220000300800 */
[----:B------:R-:W-:-:S03]  /*4ef60*/  IMAD.MOV.U32 R5, RZ, RZ, R53 ;  /* 0x000000ffff057224 */ /* 0x000fc600078e0035 */
[----:B------:R-:W4:Y:S04]  /*4ef70*/  LDL.LU R93, [R1+0x2f4] ;  /* 0x0002f400015d7983 */ /* 0x000f280000300800 */
[----:B------:R-:W4:Y:S04]  /*4ef80*/  LDL.LU R94, [R1+0x2f8] ;  /* 0x0002f800015e7983 */ /* 0x000f280000300800 */
[----:B------:R-:W4:Y:S04]  /*4ef90*/  LDL.LU R95, [R1+0x2fc] ;  /* 0x0002fc00015f7983 */ /* 0x000f280000300800 */
[----:B------:R-:W4:Y:S04]  /*4efa0*/  LDL.LU R56, [R1+0x1380] ;  /* 0x0013800001387983 */ /* 0x000f280000300800 */
[----:B-1----:R-:W4:Y:S04]  /*4efb0*/  LDL.LU R53, [R1+0x1384] ;  /* 0x0013840001357983 */ /* 0x002f280000300800 */
        /* <DEDUP_REMOVED lines=8> */
[----:B------:R-:W-:-:S03]  /*4f040*/  IMAD.MOV.U32 R4, RZ, RZ, R52 ;  /* 0x000000ffff047224 */ /* 0x000fc600078e0034 */
[----:B------:R-:W4:Y:S04]  /*4f050*/  LDL.LU R52, [R1+0x1370] ;  /* 0x0013700001347983 */ /* 0x000f280000300800 */
[----:B------:R1:W-:Y:S04]  /*4f060*/  LDGSTS.E [R8+-0x7e200], [R4.64], P0 ;  /* 0x81e0000004087fae */ /* 0x0003e80008121844 */
[----:B-1----:R-:W4:Y:S01]  /*4f070*/  LDL.LU R8, [R1+0x1374] ;  /* 0x0013740001087983 */ /* 0x002f220000300800 */
[----:B------:R-:W-:-:S04]  /*4f080*/  ISETP.GT.AND P0, PT, R3, 0x13, PT ;  /* 0x000000130300780c */ /* 0x000fc80003f04270 */
[----:B------:R-:W-:-:S04]  /*4f090*/  SEL R4, RZ, 0x4, !P0 ;  /* 0x00000004ff047807 */ /* 0x000fc80004000000 */
[----:B------:R-:W-:-:S04]  /*4f0a0*/  SEL R4, R4, RZ, !P5 ;  /* 0x000000ff04047207 */ /* 0x000fc80006800000 */
[----:B------:R-:W-:Y:S01]  /*4f0b0*/  ISETP.NE.U32.AND P0, PT, R4, RZ, PT ;  /* 0x000000ff0400720c */ /* 0x000fe20003f05070 */
[----:B--2---:R-:W-:Y:S01]  /*4f0c0*/  HMMA.1688.F32.TF32 R120, R156, R6, R112 ;  /* 0x000000069c78723c */ /* 0x004fe20000081070 */
[----:B---3--:R-:W-:-:S05]  /*4f0d0*/  IADD3 R57, P1, R57, R13, RZ ;  /* 0x0000000d39397210 */ /* 0x008fca0007f3e0ff */
[----:B-----5:R-:W-:Y:S01]  /*4f0e0*/  IMAD.X R60, R60, 0x1, R252, P1 ;  /* 0x000000013c3c7824 */ /* 0x020fe200008e06fc */
[----:B------:R-:W-:Y:S01]  /*4f0f0*/  IADD3 R6, R2, 0x100000, RZ ;  /* 0x0010000002067810 */ /* 0x000fe20007ffe0ff */
[----:B------:R-:W-:Y:S02]  /*4f100*/  IMAD.MOV.U32 R4, RZ, RZ, R57 ;  /* 0x000000ffff047224 */ /* 0x000fe400078e0039 */
[----:B------:R-:W-:-:S05]  /*4f110*/  IMAD.MOV.U32 R5, RZ, RZ, R60 ;  /* 0x000000ffff057224 */ /* 0x000fca00078e003c */
[----:B------:R1:W-:Y:S01]  /*4f120*/  LDGSTS.E [R6+-0x7da00], [R4.64], P0 ;  /* 0x8260000004067fae */ /* 0x0003e20008121844 */
[----:B------:R-:W-:-:S04]  /*4f130*/  ISETP.GT.AND P0, PT, R3, 0x17, PT ;  /* 0x000000170300780c */ /* 0x000fc80003f04270 */
[----:B-1----:R-:W-:-:S04]  /*4f140*/  SEL R4, RZ, 0x4, !P0 ;  /* 0x00000004ff047807 */ /* 0x002fc80004000000 */
[----:B------:R-:W-:Y:S01]  /*4f150*/  SEL R4, R4, RZ, !P5 ;  /* 0x000000ff04047207 */ /* 0x000fe20006800000 */
[----:B------:R-:W-:Y:S03]  /*4f160*/  STL [R1+0x1394], R57 ;  /* 0x0013943901007387 */ /* 0x000fe60000100800 */
[----:B------:R-:W-:Y:S01]  /*4f170*/  ISETP.NE.U32.AND P0, PT, R4, RZ, PT ;  /* 0x000000ff0400720c */ /* 0x000fe20003f05070 */
[----:B------:R-:W-:Y:S01]  /*4f180*/  STL [R1+0x1390], R60 ;  /* 0x0013903c01007387 */ /* 0x000fe20000100800 */
[C---:B------:R-:W-:Y:S03]  /*4f190*/  HMMA.1688.F32.TF32 R116, R156.reuse, R10, R100 ;  /* 0x0000000a9c74723c */ /* 0x040fe60000081064 */
[----:B------:R-:W2:Y:S04]  /*4f1a0*/  LDL.LU R100, [R1+0x3a0] ;  /* 0x0003a00001647983 */ /* 0x000ea80000300800 */
[----:B------:R-:W2:Y:S04]  /*4f1b0*/  LDL.LU R101, [R1+0x3a4] ;  /* 0x0003a40001657983 */ /* 0x000ea80000300800 */
[----:B------:R-:W2:Y:S04]  /*4f1c0*/  LDL.LU R102, [R1+0x3a8] ;  /* 0x0003a80001667983 */ /* 0x000ea80000300800 */
[----:B------:R-:W2:Y:S01]  /*4f1d0*/  LDL.LU R103, [R1+0x3ac] ;  /* 0x0003ac0001677983 */ /* 0x000ea20000300800 */
[----:B----4-:R-:W-:Y:S03]  /*4f1e0*/  HMMA.1688.F32.TF32 R112, R156, R14, R92 ;  /* 0x0000000e9c70723c */ /* 0x010fe6000008105c */
[----:B------:R-:W3:Y:S04]  /*4f1f0*/  LDL.LU R92, [R1+0x3b0] ;  /* 0x0003b000015c7983 */ /* 0x000ee80000300800 */
[----:B------:R-:W3:Y:S01]  /*4f200*/  LDL.LU R93, [R1+0x3b4] ;  /* 0x0003b400015d7983 */ /* 0x000ee20000300800 */
[----:B------:R-:W-:-:S03]  /*4f210*/  IADD3 R53, P1, R53, R13, RZ ;  /* 0x0000000d35357210 */ /* 0x000fc60007f3e0ff */
[----:B------:R-:W3:Y:S02]  /*4f220*/  LDL.LU R94, [R1+0x3b8] ;  /* 0x0003b800015e7983 */ /* 0x000ee40000300800 */
[----:B------:R-:W-:Y:S02]  /*4f230*/  IMAD.X R56, R56, 0x1, R252, P1 ;  /* 0x0000000138387824 */ /* 0x000fe400008e06fc */
[----:B------:R-:W3:Y:S01]  /*4f240*/  LDL.LU R95, [R1+0x3bc] ;  /* 0x0003bc00015f7983 */ /* 0x000ee20000300800 */
[----:B------:R-:W-:Y:S02]  /*4f250*/  IMAD.MOV.U32 R4, RZ, RZ, R53 ;  /* 0x000000ffff047224 */ /* 0x000fe400078e0035 */
[----:B------:R-:W-:-:S05]  /*4f260*/  IMAD.MOV.U32 R5, RZ, RZ, R56 ;  /* 0x000000ffff057224 */ /* 0x000fca00078e0038 */
[----:B------:R1:W-:Y:S01]  /*4f270*/  LDGSTS.E [R6+-0x7d200], [R4.64], P0 ;  /* 0x82e0000004067fae */ /* 0x0003e20008121844 */
[----:B------:R-:W-:-:S04]  /*4f280*/  ISETP.GT.AND P0, PT, R3, 0x1b, PT ;  /* 0x0000001b0300780c */ /* 0x000fc80003f04270 */
[----:B-1----:R-:W-:-:S04]  /*4f290*/  SEL R4, RZ, 0x4, !P0 ;  /* 0x00000004ff047807 */ /* 0x002fc80004000000 */
[----:B------:R-:W-:-:S04]  /*4f2a0*/  SEL R4, R4, RZ, !P5 ;  /* 0x000000ff04047207 */ /* 0x000fc80006800000 */
[----:B------:R-:W-:Y:S02]  /*4f2b0*/  ISETP.NE.U32.AND P0, PT, R4, RZ, PT ;  /* 0x000000ff0400720c */ /* 0x000fe40003f05070 */
[----:B------:R-:W-:Y:S01]  /*4f2c0*/  HMMA.1688.F32.TF32 R4, R156, R22, R244 ;  /* 0x000000169c04723c */ /* 0x000fe200000810f4 */
[----:B------:R-:W-:Y:S04]  /*4f2d0*/  STL [R1+0x1384], R53 ;  /* 0x0013843501007387 */ /* 0x000fe80000100800 */
[----:B------:R-:W-:Y:S01]  /*4f2e0*/  STL [R1+0x1380], R56 ;  /* 0x0013803801007387 */ /* 0x000fe20000100800 */
[----:B------:R-:W-:-:S05]  /*4f2f0*/  IADD3 R8, P1, R8, R13, RZ ;  /* 0x0000000d08087210 */ /* 0x000fca0007f3e0ff */
[----:B------:R-:W-:Y:S11]  /*4f300*/  IMAD.X R52, R52, 0x1, R252, P1 ;  /* 0x0000000134347824 */ /* 0x000ff600008e06fc */
[----:B------:R-:W-:Y:S01]  /*4f310*/  @!UPT UIADD3 URZ, URZ, URZ, URZ ;  /* 0x0000003f3f3ff290 */ /* 0x000fe2000fffe03f */
[----:B------:R-:W-:Y:S04]  /*4f320*/  STL.64 [R1+0x180], R4 ;  /* 0x0001800401007387 */ /* 0x000fe80000100a00 */
[----:B------:R1:W-:Y:S04]  /*4f330*/  STL.64 [R1+0x188], R6 ;  /* 0x0001880601007387 */ /* 0x0003e80000100a00 */
[----:B------:R4:W-:Y:S04]  /*4f340*/  STL [R1+0x1374], R8 ;  /* 0x0013740801007387 */ /* 0x0009e80000100800 */
[----:B------:R-:W-:Y:S04]  /*4f350*/  STL [R1+0x1370], R52 ;  /* 0x0013703401007387 */ /* 0x000fe80000100800 */
[----:B------:R-:W5:Y:S04]  /*4f360*/  LDL.LU R10, [R1+0x1364] ;  /* 0x00136400010a7983 */ /* 0x000f680000300800 */
[----:B-1----:R-:W5:Y:S04]  /*4f370*/  LDL.LU R7, [R1+0x1368] ;  /* 0x0013680001077983 */ /* 0x002f680000300800 */
[----:B------:R-:W5:Y:S04]  /*4f380*/  LDL.LU R152, [R1+0x3c0] ;  /* 0x0003c00001987983 */ /* 0x000f680000300800 */
[----:B------:R-:W5:Y:S04]  /*4f390*/  LDL.LU R153, [R1+0x3c4] ;  /* 0x0003c40001997983 */ /* 0x000f680000300800 */
[----:B------:R-:W5:Y:S04]  /*4f3a0*/  LDL.LU R154, [R1+0x3c8] ;  /* 0x0003c800019a7983 */ /* 0x000f680000300800 */
[----:B------:R-:W5:Y:S01]  /*4f3b0*/  LDL.LU R155, [R1+0x3cc] ;  /* 0x0003cc00019b7983 */ /* 0x000f620000300800 */
[----:B------:R-:W-:Y:S01]  /*4f3c0*/  IMAD.MOV.U32 R4, RZ, RZ, R8 ;  /* 0x000000ffff047224 */ /* 0x000fe200078e0008 */
[----:B------:R-:W-:Y:S01]  /*4f3d0*/  IADD3 R6, R2, 0x100000, RZ ;  /* 0x0010000002067810 */ /* 0x000fe20007ffe0ff */
[----:B------:R-:W-:-:S05]  /*4f3e0*/  IMAD.MOV.U32 R5, RZ, RZ, R52 ;  /* 0x000000ffff057224 */ /* 0x000fca00078e0034 */
[----:B------:R1:W-:Y:S01]  /*4f3f0*/  LDGSTS.E [R6+-0x7ca00], [R4.64], P0 ;  /* 0x8360000004067fae */ /* 0x0003e20008121844 */
[----:B------:R-:W-:Y:S01]  /*4f400*/  ISETP.GT.AND P0, PT, R3, 0x1f, PT ;  /* 0x0000001f0300780c */ /* 0x000fe20003f04270 */
[C---:B--2---:R-:W-:Y:S02]  /*4f410*/  HMMA.1688.F32.TF32 R244, R156.reuse, R26, R100 ;  /* 0x0000001a9cf4723c */ /* 0x044fe40000081064 */
[----:B------:R-:W2:Y:S04]  /*4f420*/  LDL.LU R100, [R1+0x3d0] ;  /* 0x0003d00001647983 */ /* 0x000ea80000300800 */
[----:B------:R-:W2:Y:S04]  /*4f430*/  LDL.LU R101, [R1+0x3d4] ;  /* 0x0003d40001657983 */ /* 0x000ea80000300800 */
[----:B------:R-:W2:Y:S04]  /*4f440*/  LDL.LU R102, [R1+0x3d8] ;  /* 0x0003d80001667983 */ /* 0x000ea80000300800 */
[----:B------:R-:W2:Y:S04]  /*4f450*/  LDL.LU R103, [R1+0x3dc] ;  /* 0x0003dc0001677983 */ /* 0x000ea80000300800 */
[----:B------:R-:W2:Y:S04]  /*4f460*/  LDL.LU R11, [R1+0x1354] ;  /* 0x00135400010b7983 */ /* 0x000ea80000300800 */
[----:B----4-:R-:W4:Y:S04]  /*4f470*/  LDL.LU R8, [R1+0x1358] ;  /* 0x0013580001087983 */ /* 0x010f280000300800 */
[----:B------:R-:W4:Y:S01]  /*4f480*/  LDL.LU R148, [R1+0x3e0] ;  /* 0x0003e00001947983 */ /* 0x000f220000300800 */
[----:B------:R-:W-:Y:S01]  /*4f490*/  HMMA.1688.F32.TF32 R88, R156, R18, R144 ;  /* 0x000000129c58723c */ /* 0x000fe20000081090 */
[----:B-1----:R-:W-:-:S04]  /*4f4a0*/  SEL R4, RZ, 0x4, !P0 ;  /* 0x00000004ff047807 */ /* 0x002fc80004000000 */
[----:B------:R-:W-:-:S04]  /*4f4b0*/  SEL R4, R4, RZ, !P5 ;  /* 0x000000ff04047207 */ /* 0x000fc80006800000 */
[----:B------:R-:W-:Y:S01]  /*4f4c0*/  ISETP.NE.U32.AND P0, PT, R4, RZ, PT ;  /* 0x000000ff0400720c */ /* 0x000fe20003f05070 */
[----:B---3--:R-:W-:Y:S11]  /*4f4d0*/  HMMA.1688.F32.TF32 R92, R156, R30, R92 ;  /* 0x0000001e9c5c723c */ /* 0x008ff6000008105c */
[----:B------:R-:W-:Y:S11]  /*4f4e0*/  @!UPT UIADD3 URZ, URZ, URZ, URZ ;  /* 0x0000003f3f3ff290 */ /* 0x000ff6000fffe03f */
[----:B------:R-:W-:Y:S01]  /*4f4f0*/  @!UPT UIADD3 URZ, URZ, URZ, URZ ;  /* 0x0000003f3f3ff290 */ /* 0x000fe2000fffe03f */
[----:B------:R1:W-:Y:S04]  /*4f500*/  STL.64 [R1+0x150], R92 ;  /* 0x0001505c01007387 */ /* 0x0003e80000100a00 */
[----:B------:R-:W-:Y:S04]  /*4f510*/  STL.64 [R1+0x158], R94 ;  /* 0x0001585e01007387 */ /* 0x000fe80000100a00 */
[----:B------:R-:W3:Y:S04]  /*4f520*/  LDL.LU R149, [R1+0x3e4] ;  /* 0x0003e40001957983 */ /* 0x000ee80000300800 */
[----:B------:R-:W3:Y:S04]  /*4f530*/  LDL.LU R150, [R1+0x3e8] ;  /* 0x0003e80001967983 */ /* 0x000ee80000300800 */
[----:B------:R-:W3:Y:S04]  /*4f540*/  LDL.LU R151, [R1+0x3ec] ;  /* 0x0003ec0001977983 */ /* 0x000ee80000300800 */
[----:B------:R-:W3:Y:S01]  /*4f550*/  LDL.LU R144, [R1+0x400] ;  /* 0x0004000001907983 */ /* 0x000ee20000300800 */
[----:B-1----:R-:W-:-:S03]  /*4f560*/  IMAD.MOV.U32 R93, RZ, RZ, R0 ;  /* 0x000000ffff5d7224 */ /* 0x002fc600078e0000 */
[----:B------:R-:W3:Y:S04]  /*4f570*/  LDL.LU R145, [R1+0x404] ;  /* 0x0004040001917983 */ /* 0x000ee80000300800 */
[----:B------:R-:W3:Y:S04]  /*4f580*/  LDL.LU R146, [R1+0x408] ;  /* 0x0004080001927983 */ /* 0x000ee80000300800 */
[----:B------:R-:W3:Y:S04]  /*4f590*/  LDL.LU R147, [R1+0x40c] ;  /* 0x00040c0001937983 */ /* 0x000ee80000300800 */
[----:B------:R-:W3:Y:S04]  /*4f5a0*/  LDL.LU R92, [R1+0x410] ;  /* 0x00041000015c7983 */ /* 0x000ee80000300800 */
[----:B------:R-:W3:Y:S01]  /*4f5b0*/  LDL.LU R0, [R1+0x13e0] ;  /* 0x0013e00001007983 */ /* 0x000ee20000300800 */
[----:B-----5:R-:W-:-:S05]  /*4f5c0*/  IADD3 R7, P1, R7, R13, RZ ;  /* 0x0000000d07077210 */ /* 0x020fca0007f3e0ff */
[----:B------:R-:W-:Y:S01]  /*4f5d0*/  IMAD.X R10, R10, 0x1, R252, P1 ;  /* 0x000000010a0a7824 */ /* 0x000fe200008e06fc */
[----:B------:R-:W-:Y:S01]  /*4f5e0*/  STL [R1+0x1368], R7 ;  /* 0x0013680701007387 */ /* 0x000fe20000100800 */
[----:B------:R-:W-:Y:S02]  /*4f5f0*/  IMAD.MOV.U32 R4, RZ, RZ, R7 ;  /* 0x000000ffff047224 */ /* 0x000fe400078e0007 */
[----:B------:R-:W-:Y:S01]  /*4f600*/  IMAD.MOV.U32 R5, RZ, RZ, R10 ;  /* 0x000000ffff057224 */ /* 0x000fe200078e000a */
[----:B------:R1:W-:Y:S04]  /*4f610*/  STL [R1+0x1364], R10 ;  /* 0x0013640a01007387 */ /* 0x0003e80000100800 */
[----:B------:R5:W-:Y:S04]  /*4f620*/  LDGSTS.E [R6+-0x7c200], [R4.64], P0 ;  /* 0x83e0000004067fae */ /* 0x000be80008121844 */
[----:B-1----:R-:W3:Y:S04]  /*4f630*/  LDL.LU R10, [R1+0x1348] ;  /* 0x00134800010a7983 */ /* 0x002ee80000300800 */
[----:B------:R-:W3:Y:S01]  /*4f640*/  LDL.LU R7, [R1+0x134c] ;  /* 0x00134c0001077983 */ /* 0x000ee20000300800 */
[----:B------:R-:W-:Y:S01]  /*4f650*/  HMMA.1688.F32.TF32 R152, R156, R34, R152 ;  /* 0x000000229c98723c */ /* 0x000fe20000081098 */
[----:B------:R-:W-:-:S04]  /*4f660*/  ISETP.GT.AND P0, PT, R3, 0x23, PT ;  /* 0x000000230300780c */ /* 0x000fc80003f04270 */
[----:B-----5:R-:W-:-:S04]  /*4f670*/  SEL R4, RZ, 0x4, !P0 ;  /* 0x00000004ff047807 */ /* 0x020fc80004000000 */
[----:B------:R-:W-:-:S04]  /*4f680*/  SEL R4, R4, RZ, !P5 ;  /* 0x000000ff04047207 */ /* 0x000fc80006800000 */
[----:B------:R-:W-:Y:S01]  /*4f690*/  ISETP.NE.U32.AND P0, PT, R4, RZ, PT ;  /* 0x000000ff0400720c */ /* 0x000fe20003f05070 */
[----:B--2---:R-:W-:Y:S09]  /*4f6a0*/  HMMA.1688.F32.TF32 R100, R156, R38, R100 ;  /* 0x000000269c64723c */ /* 0x004ff20000081064 */
[----:B------:R-:W-:Y:S01]  /*4f6b0*/  STL.64 [R1+0x140], R152 ;  /* 0x0001409801007387 */ /* 0x000fe20000100a00 */
[----:B----4-:R-:W-:-:S03]  /*4f6c0*/  IADD3 R8, P1, R8, R13, RZ ;  /* 0x0000000d08087210 */ /* 0x010fc60007f3e0ff */
[----:B------:R-:W-:Y:S02]  /*4f6d0*/  STL.64 [R1+0x148], R154 ;  /* 0x0001489a01007387 */ /* 0x000fe40000100a00 */
[----:B------:R-:W-:Y:S02]  /*4f6e0*/  IMAD.X R11, R11, 0x1, R252, P1 ;  /* 0x000000010b0b7824 */ /* 0x000fe400008e06fc */
[----:B------:R-:W-:-:S06]  /*4f6f0*/  IMAD.MOV.U32 R4, RZ, RZ, R8 ;  /* 0x000000ffff047224 */ /* 0x000fcc00078e0008 */
[----:B------:R-:W-:Y:S04]  /*4f700*/  STL.64 [R1+0x100], R100 ;  /* 0x0001006401007387 */ /* 0x000fe80000100a00 */
[----:B------:R-:W-:Y:S04]  /*4f710*/  STL.64 [R1+0x108], R102 ;  /* 0x0001086601007387 */ /* 0x000fe80000100a00 */
[----:B------:R1:W-:Y:S04]  /*4f720*/  STL [R1+0x1358], R8 ;  /* 0x0013580801007387 */ /* 0x0003e80000100800 */
[----:B------:R-:W-:Y:S04]  /*4f730*/  STL [R1+0x1354], R11 ;  /* 0x0013540b01007387 */ /* 0x000fe80000100800 */
[----:B-1----:R-:W2:Y:S01]  /*4f740*/  LDL.LU R8, [R1+0x11f0] ;  /* 0x0011f00001087983 */ /* 0x002ea20000300800 */
[----:B------:R-:W-:-:S02]  /*4f750*/  IMAD.MOV.U32 R103, RZ, RZ, R20 ;  /* 0x000000ffff677224 */ /* 0x000fc400078e0014 */
[----:B------:R-:W-:Y:S02]  /*4f760*/  IMAD.MOV.U32 R94, RZ, RZ, R49 ;  /* 0x000000ffff5e7224 */ /* 0x000fe400078e0031 */
[----:B------:R-:W-:Y:S01]  /*4f770*/  IMAD.MOV.U32 R95, RZ, RZ, R48 ;  /* 0x000000ffff5f7224 */ /* 0x000fe200078e0030 */
[C---:B---3--:R-:W-:Y:S11]  /*4f780*/  HMMA.1688.F32.TF32 R148, R156.reuse, R42, R148 ;  /* 0x0000002a9c94723c */ /* 0x048ff60000081094 */
[----:B------:R-:W-:Y:S11]  /*4f790*/  @!UPT UIADD3 URZ, URZ, URZ, URZ ;  /* 0x0000003f3f3ff290 */ /* 0x000ff6000fffe03f */
[----:B------:R-:W-:Y:S01]  /*4f7a0*/  @!UPT UIADD3 URZ, URZ, URZ, URZ ;  /* 0x0000003f3f3ff290 */ /* 0x000fe2000fffe03f */
[----:B------:R-:W-:Y:S04]  /*4f7b0*/  STL.64 [R1+0xc0], R148 ;  /* 0x0000c09401007387 */ /* 0x000fe80000100a00 */
[----:B------:R-:W-:Y:S04]  /*4f7c0*/  STL.64 [R1+0xc8], R150 ;  /* 0x0000c89601007387 */ /* 0x000fe80000100a00 */
[----:B------:R-:W3:Y:S01]  /*4f7d0*/  LDL.LU R20, [R1+0x11ec] ;  /* 0x0011ec0001147983 */ /* 0x000ee20000300800 */
[----:B------:R-:W-:Y:S07]  /*4f7e0*/  HMMA.1688.F32.TF32 R48, R156, R50, R92 ;  /* 0x000000329c30723c */ /* 0x000fee000008105c */
[----:B------:R-:W-:Y:S01]  /*4f7f0*/  IMAD.MOV.U32 R95, RZ, RZ, R12 ;  /* 0x000000ffff5f7224 */ /* 0x000fe200078e000c */
[----:B------:R-:W-:-:S05]  /*4f800*/  IADD3 R7, P1, R7, R13, RZ ;  /* 0x0000000d07077210 */ /* 0x000fca0007f3e0ff */
[----:B------:R-:W-:Y:S01]  /*4f810*/  IMAD.X R10, R10, 0x1, R252, P1 ;  /* 0x000000010a0a7824 */ /* 0x000fe200008e06fc */
[----:B------:R-:W-:Y:S04]  /*4f820*/  STL [R1+0x134c], R7 ;  /* 0x00134c0701007387 */ /* 0x000fe80000100800 */
[----:B------:R1:W-:Y:S04]  /*4f830*/  STL [R1+0x1348], R10 ;  /* 0x0013480a01007387 */ /* 0x0003e80000100800 */
[----:B------:R-:W4:Y:S04]  /*4f840*/  LDL.LU R12, [R1+0x11f8] ;  /* 0x0011f800010c7983 */ /* 0x000f280000300800 */
[----:B------:R-:W5:Y:S04]  /*4f850*/  LDL.LU R18, [R1+0x11f4] ;  /* 0x0011f40001127983 */ /* 0x000f680000300800 */
[----:B------:R-:W5:Y:S01]  /*4f860*/  LDL.LU R14, [R1+0x11e8] ;  /* 0x0011e800010e7983 */ /* 0x000f620000300800 */
[----:B------:R-:W-:-:S05]  /*4f870*/  IMAD.MOV.U32 R5, RZ, RZ, R11 ;  /* 0x000000ffff057224 */ /* 0x000fca00078e000b */
[----:B------:R1:W-:Y:S01]  /*4f880*/  LDGSTS.E [R6+-0x7ba00], [R4.64], P0 ;  /* 0x8460000004067fae */ /* 0x0003e20008121844 */
[----:B------:R-:W-:Y:S01]  /*4f890*/  ISETP.GT.AND P0, PT, R3, 0x27, PT ;  /* 0x000000270300780c */ /* 0x000fe20003f04270 */
[----:B------:R-:W-:Y:S02]  /*4f8a0*/  IMAD.MOV.U32 R93, RZ, RZ, R25 ;  /* 0x000000ffff5d7224 */ /* 0x000fe400078e0019 */
[----:B------:R-:W1:Y:S02]  /*4f8b0*/  S2R R25, SR_TID.X ;  /* 0x0000000000197919 */ /* 0x000e640000002100 */
[----:B-1----:R-:W-:-:S04]  /*4f8c0*/  SEL R4, RZ, 0x4, !P0 ;  /* 0x00000004ff047807 */ /* 0x002fc80004000000 */
[----:B------:R-:W-:-:S04]  /*4f8d0*/  SEL R4, R4, RZ, !P5 ;  /* 0x000000ff04047207 */ /* 0x000fc80006800000 */
[----:B------:R-:W-:Y:S01]  /*4f8e0*/  ISETP.NE.U32.AND P0, PT, R4, RZ, PT ;  /* 0x000000ff0400720c */ /* 0x000fe20003f05070 */
[----:B------:R-:W-:Y:S02]  /*4f8f0*/  IMAD.MOV.U32 R4, RZ, RZ, R7 ;  /* 0x000000ffff047224 */ /* 0x000fe400078e0007 */
[----:B------:R-:W-:Y:S01]  /*4f900*/  IMAD.MOV.U32 R5, RZ, RZ, R10 ;  /* 0x000000ffff057224 */ /* 0x000fe200078e000a */
[C---:B------:R-:W-:Y:S01]  /*4f910*/  ISETP.GT.AND P1, PT, R3.reuse, 0x2f, PT ;  /* 0x0000002f0300780c */ /* 0x040fe20003f24270 */
[----:B------:R-:W-:Y:S01]  /*4f920*/  IMAD.MOV.U32 R92, RZ, RZ, R40 ;  /* 0x000000ffff5c7224 */ /* 0x000fe200078e0028 */
[C---:B------:R-:W-:Y:S01]  /*4f930*/  ISETP.GT.AND P6, PT, R3.reuse, 0x2b, PT ;  /* 0x0000002b0300780c */ /* 0x040fe20003fc4270 */
[----:B------:R-:W-:Y:S01]  /*4f940*/  IMAD.MOV.U32 R94, RZ, RZ, R24 ;  /* 0x000000ffff5e7224 */ /* 0x000fe200078e0018 */
[----:B------:R-:W-:Y:S01]  /*4f950*/  ISETP.GT.AND P4, PT, R3, 0x33, PT ;  /* 0x000000330300780c */ /* 0x000fe20003f84270 */
[----:B------:R-:W5:Y:S04]  /*4f960*/  LDL.LU R10, [R1+0x9a0] ;  /* 0x0009a000010a7983 */ /* 0x000f680000300800 */
[----:B------:R1:W-:Y:S01]  /*4f970*/  LDGSTS.E [R6+-0x7b200], [R4.64], P0 ;  /* 0x84e0000004067fae */ /* 0x0003e20008121844 */
[----:B------:R-:W-:-:S02]  /*4f980*/  LOP3.LUT R24, R25, 0x3f, RZ, 0xc0, !PT ;  /* 0x0000003f19187812 */ /* 0x000fc400078ec0ff */
[----:B-1----:R-:W-:Y:S02]  /*4f990*/  SEL R4, RZ, 0x4, !P1 ;  /* 0x00000004ff047807 */ /* 0x002fe40004800000 */
[----:B------:R-:W-:Y:S02]  /*4f9a0*/  SEL R5, RZ, 0x4, !P6 ;  /* 0x00000004ff057807 */ /* 0x000fe40007000000 */
[----:B--2---:R-:W-:Y:S01]  /*4f9b0*/  IADD3 R8, P1, R8, R13, RZ ;  /* 0x0000000d08087210 */ /* 0x004fe20007f3e0ff */
[----:B------:R-:W-:Y:S01]  /*4f9c0*/  HMMA.1688.F32.TF32 R56, R156, R58, R92 ;  /* 0x0000003a9c38723c */ /* 0x000fe2000008105c */
[C---:B------:R-:W-:Y:S02]  /*4f9d0*/  ISETP.GT.AND P0, PT, R3.reuse, 0x37, PT ;  /* 0x000000370300780c */ /* 0x040fe40003f04270 */
[C---:B------:R-:W-:Y:S01]  /*4f9e0*/  ISETP.GT.AND P2, PT, R3.reuse, 0x3b, PT ;  /* 0x0000003b0300780c */ /* 0x040fe20003f44270 */
[----:B------:R1:W-:Y:S01]  /*4f9f0*/  STL [R1+0x11f0], R8 ;  /* 0x0011f00801007387 */ /* 0x0003e20000100800 */
[----:B------:R-:W-:-:S02]  /*4fa00*/  ISETP.GT.AND P3, PT, R3, 0x3f, PT ;  /* 0x0000003f0300780c */ /* 0x000fc40003f64270 */
[----:B------:R-:W-:Y:S01]  /*4fa10*/  ISETP.GE.AND P6, PT, R24, R3, PT ;  /* 0x000000031800720c */ /* 0x000fe20003fc6270 */
[----:B------:R-:W-:Y:S01]  /*4fa20*/  IMAD.MOV.U32 R94, RZ, RZ, R17 ;  /* 0x000000ffff5e7224 */ /* 0x000fe200078e0011 */
[----:B------:R-:W-:Y:S01]  /*4fa30*/  SEL R3, R5, RZ, !P5 ;  /* 0x000000ff05037207 */ /* 0x000fe20006800000 */
[----:B------:R-:W-:Y:S01]  /*4fa40*/  IMAD.MOV.U32 R95, RZ, RZ, R16 ;  /* 0x000000ffff5f7224 */ /* 0x000fe200078e0010 */
[----:B------:R-:W-:Y:S02]  /*4fa50*/  SEL R5, RZ, 0x4, !P4 ;  /* 0x00000004ff057807 */ /* 0x000fe40006000000 */
[----:B------:R-:W-:Y:S02]  /*4fa60*/  SEL R4, R4, RZ, !P5 ;  /* 0x000000ff04047207 */ /* 0x000fe40006800000 */
[----:B------:R-:W-:Y:S02]  /*4fa70*/  ISETP.NE.U32.AND P4, PT, R3, RZ, PT ;  /* 0x000000ff0300720c */ /* 0x000fe40003f85070 */
[----:B------:R-:W-:-:S02]  /*4fa80*/  SEL R3, R5, RZ, !P5 ;  /* 0x000000ff05037207 */ /* 0x000fc40006800000 */
[----:B------:R-:W-:Y:S02]  /*4fa90*/  SEL R5, RZ, 0x4, !P0 ;  /* 0x00000004ff057807 */ /* 0x000fe40004000000 */
[----:B------:R-:W-:Y:S02]  /*4faa0*/  ISETP.NE.U32.AND P0, PT, R3, RZ, PT ;  /* 0x000000ff0300720c */ /* 0x000fe40003f05070 */
[----:B------:R-:W-:Y:S02]  /*4fab0*/  SEL R3, R5, RZ, !P5 ;  /* 0x000000ff05037207 */ /* 0x000fe40006800000 */
[----:B------:R-:W-:Y:S02]  /*4fac0*/  SEL R5, RZ, 0x4, !P3 ;  /* 0x00000004ff057807 */ /* 0x000fe40005800000 */
[----:B------:R-:W-:Y:S02]  /*4fad0*/  ISETP.NE.U32.AND P3, PT, R3, RZ, PT ;  /* 0x000000ff0300720c */ /* 0x000fe40003f65070 */
[----:B------:R-:W-:-:S02]  /*4fae0*/  SEL R3, R5, RZ, !P5 ;  /* 0x000000ff05037207 */ /* 0x000fc40006800000 */
[----:B------:R-:W-:Y:S01]  /*4faf0*/  IADD3 R7, R2, 0x100000, RZ ;  /* 0x0010000002077810 */ /* 0x000fe20007ffe0ff */
[----:B---3--:R-:W-:-:S05]  /*4fb00*/  IMAD.X R20, R20, 0x1, R252, P1 ;  /* 0x0000000114147824 */ /* 0x008fca00008e06fc */
[----:B------:R-:W-:Y:S04]  /*4fb10*/  STL [R1+0x11ec], R20 ;  /* 0x0011ec1401007387 */ /* 0x000fe80000100800 */
[----:B------:R-:W2:Y:S04]  /*4fb20*/  LDL.LU R15, [R1+0x11e4] ;  /* 0x0011e400010f7983 */ /* 0x000ea80000300800 */
[----:B------:R-:W3:Y:S04]  /*4fb30*/  LDL.LU R17, [R1+0x99c] ;  /* 0x00099c0001117983 */ /* 0x000ee80000300800 */
[----:B------:R-:W3:Y:S01]  /*4fb40*/  LDL.LU R19, [R1+0x9bc] ;  /* 0x0009bc0001137983 */ /* 0x000ee20000300800 */
[----:B------:R-:W-:-:S03]  /*4fb50*/  ISETP.NE.U32.AND P1, PT, R4, RZ, PT ;  /* 0x000000ff0400720c */ /* 0x000fc60003f25070 */
[----:B------:R-:W3:Y:S01]  /*4fb60*/  LDL.LU R16, [R1+0x9c0] ;  /* 0x0009c00001107983 */ /* 0x000ee20000300800 */
[----:B------:R-:W-:-:S03]  /*4fb70*/  SEL R4, RZ, 0x4, !P2 ;  /* 0x00000004ff047807 */ /* 0x000fc60005000000 */
[----:B------:R-:W3:Y:S01]  /*4fb80*/  LDL.LU R11, [R1+0x9e0] ;  /* 0x0009e000010b7983 */ /* 0x000ee20000300800 */
[----:B------:R-:W-:Y:S02]  /*4fb90*/  SEL R4, R4, RZ, !P5 ;  /* 0x000000ff04047207 */ /* 0x000fe40006800000 */
[----:B----4-:R-:W-:-:S05]  /*4fba0*/  IADD3 R12, P2, R12, R13, RZ ;  /* 0x0000000d0c0c7210 */ /* 0x010fca0007f5e0ff */
[----:B-----5:R-:W-:Y:S01]  /*4fbb0*/  IMAD.X R18, R18, 0x1, R252, P2 ;  /* 0x0000000112127824 */ /* 0x020fe200010e06fc */
[----:B------:R-:W-:Y:S02]  /*4fbc0*/  ISETP.NE.U32.AND P2, PT, R4, RZ, PT ;  /* 0x000000ff0400720c */ /* 0x000fe40003f45070 */
[----:B------:R-:W-:Y:S01]  /*4fbd0*/  SEL R4, RZ, 0x4, P6 ;  /* 0x00000004ff047807 */ /* 0x000fe20003000000 */
[----:B------:R4:W-:Y:S01]  /*4fbe0*/  STL [R1+0x11f8], R12 ;  /* 0x0011f80c01007387 */ /* 0x0009e20000100800 */
[----:B------:R-:W-:Y:S02]  /*4fbf0*/  ISETP.NE.U32.AND P6, PT, R3, RZ, PT ;  /* 0x000000ff0300720c */ /* 0x000fe40003fc5070 */
[----:B------:R-:W-:Y:S01]  /*4fc00*/  SEL R3, R4, RZ, !P5 ;  /* 0x000000ff04037207 */ /* 0x000fe20006800000 */
[----:B------:R-:W-:Y:S01]  /*4fc10*/  STL [R1+0x11f4], R18 ;  /* 0x0011f41201007387 */ /* 0x000fe20000100800 */
[----:B------:R-:W-:-:S03]  /*4fc20*/  IMAD.MOV.U32 R4, RZ, RZ, R8 ;  /* 0x000000ffff047224 */ /* 0x000fc600078e0008 */
[----:B-1----:R-:W5:Y:S01]  /*4fc30*/  LDL.LU R8, [R1+0x11e0] ;  /* 0x0011e00001087983 */ /* 0x002f620000300800 */
[----:B------:R-:W-:-:S03]  /*4fc40*/  IMAD.MOV.U32 R5, RZ, RZ, R20 ;  /* 0x000000ffff057224 */ /* 0x000fc600078e0014 */
[----:B------:R-:W5:Y:S01]  /*4fc50*/  LDL.LU R23, [R1+0x9dc] ;  /* 0x0009dc0001177983 */ /* 0x000f620000300800 */
[----:B------:R-:W-:-:S03]  /*4fc60*/  IADD3 R14, P5, R14, R13, RZ ;  /* 0x0000000d0e0e7210 */ /* 0x000fc60007fbe0ff */
[----:B------:R1:W-:Y:S02]  /*4fc70*/  LDGSTS.E [R7+-0x7aa00], [R4.64], P4 ;  /* 0x8560000004077fae */ /* 0x0003e4000a121844 */
[----:B-1----:R-:W-:Y:S02]  /*4fc80*/  IMAD.MOV.U32 R4, RZ, RZ, R12 ;  /* 0x000000ffff047224 */ /* 0x002fe400078e000c */
[----:B----4-:R-:W4:Y:S04]  /*4fc90*/  LDL.LU R12, [R1+0x11d8] ;  /* 0x0011d800010c7983 */ /* 0x010f280000300800 */
[----:B------:R1:W-:Y:S04]  /*4fca0*/  STL [R1+0x11e8], R14 ;  /* 0x0011e80e01007387 */ /* 0x0003e80000100800 */
[----:B------:R-:W4:Y:S01]  /*4fcb0*/  LDL.LU R22, [R1+0x11dc] ;  /* 0x0011dc0001167983 */ /* 0x000f220000300800 */
[----:B------:R-:W-:-:S05]  /*4fcc0*/  IMAD.MOV.U32 R5, RZ, RZ, R18 ;  /* 0x000000ffff057224 */ /* 0x000fca00078e0012 */
[----:B------:R1:W-:Y:S01]  /*4fcd0*/  LDGSTS.E [R6+-0x7a200], [R4.64], P1 ;  /* 0x85e0000004067fae */ /* 0x0003e20008921844 */
[----:B------:R-:W-:Y:S01]  /*4fce0*/  IADD3 R10, P1, R10, R13, RZ ;  /* 0x0000000d0a0a7210 */ /* 0x000fe20007f3e0ff */
[----:B------:R-:W-:Y:S01]  /*4fcf0*/  IMAD.MOV.U32 R93, RZ, RZ, R28 ;  /* 0x000000ffff5d7224 */ /* 0x000fe200078e001c */
[----:B------:R-:W-:Y:S01]  /*4fd00*/  ISETP.NE.U32.AND P4, PT, R3, RZ, PT ;  /* 0x000000ff0300720c */ /* 0x000fe20003f85070 */
[----:B------:R-:W1:Y:S01]  /*4fd10*/  S2R R28, SR_TID.X ;  /* 0x00000000001c7919 */ /* 0x000e620000002100 */
[----:B------:R-:W-:-:S03]  /*4fd20*/  IADD3 R3, R2, 0x100000, RZ ;  /* 0x0010000002037810 */ /* 0x000fc60007ffe0ff */
[----:B------:R-:W-:Y:S01]  /*4fd30*/  STL [R1+0x9a0], R10 ;  /* 0x0009a00a01007387 */ /* 0x000fe20000100800 */
[----:B-1----:R-:W-:Y:S02]  /*4fd40*/  IMAD.MOV.U32 R4, RZ, RZ, R14 ;  /* 0x000000ffff047224 */ /* 0x002fe400078e000e */
[----:B------:R-:W-:-:S04]  /*4fd50*/  IMAD.MOV.U32 R14, RZ, RZ, c[0x0][0x18c] ;  /* 0x00006300ff0e7624 */ /* 0x000fc800078e00ff */
[----:B------:R-:W-:-:S04]  /*4fd60*/  IMAD.SHL.U32 R14, R14, 0x40, RZ ;  /* 0x000000400e0e7824 */ /* 0x000fc800078e00ff */
[----:B------:R-:W-:Y:S02]  /*4fd70*/  IMAD.SHL.U32 R14, R14, 0x4, RZ ;  /* 0x000000040e0e7824 */ /* 0x000fe400078e00ff */
[----:B------:R-:W-:Y:S01]  /*4fd80*/  IMAD.MOV.U32 R92, RZ, RZ, R29 ;  /* 0x000000ffff5c7224 */ /* 0x000fe200078e001d */
[----:B------:R-:W-:Y:S01]  /*4fd90*/  LOP3.LUT R29, R28, 0x3f, RZ, 0xc0, !PT ;  /* 0x0000003f1c1d7812 */ /* 0x000fe200078ec0ff */
[--C-:B--2---:R-:W-:Y:S02]  /*4fda0*/  IMAD.X R15, R15, 0x1, R252.reuse, P5 ;  /* 0x000000010f0f7824 */ /* 0x104fe400028e06fc */
[----:B---3--:R-:W-:-:S03]  /*4fdb0*/  IMAD.X R17, R17, 0x1, R252, P1 ;  /* 0x0000000111117824 */ /* 0x008fc600008e06fc */
[----:B------:R1:W-:Y:S01]  /*4fdc0*/  STL [R1+0x11e4], R15 ;  /* 0x0011e40f01007387 */ /* 0x0003e20000100800 */
[----:B------:R-:W-:-:S03]  /*4fdd0*/  IMAD.MOV.U32 R5, RZ, RZ, R15 ;  /* 0x000000ffff057224 */ /* 0x000fc600078e000f */
[----:B------:R-:W2:Y:S01]  /*4fde0*/  LDL.LU R7, [R1+0x11d0] ;  /* 0x0011d00001077983 */ /* 0x000ea20000300800 */
[----:B------:R-:W-:-:S03]  /*4fdf0*/  IADD3 R16, P5, R16, R13, RZ ;  /* 0x0000000d10107210 */ /* 0x000fc60007fbe0ff */
[----:B------:R3:W-:Y:S04]  /*4fe00*/  LDGSTS.E [R3+-0x79a00], [R4.64], P0 ;  /* 0x8660000004037fae */ /* 0x0007e80008121844 */
[----:B-1----:R-:W2:Y:S01]  /*4fe10*/  LDL.LU R15, [R1+0x11d4] ;  /* 0x0011d400010f7983 */ /* 0x002ea20000300800 */
[----:B------:R-:W-:-:S03]  /*4fe20*/  IADD3 R11, P0, R11, R13, RZ ;  /* 0x0000000d0b0b7210 */ /* 0x000fc60007f1e0ff */
[----:B------:R-:W-:Y:S01]  /*4fe30*/  STL [R1+0x9c0], R16 ;  /* 0x0009c01001007387 */ /* 0x000fe20000100800 */
[----:B------:R-:W-:-:S03]  /*4fe40*/  IMAD.X R19, R19, 0x1, R252, P5 ;  /* 0x0000000113137824 */ /* 0x000fc600028e06fc */
[----:B------:R1:W-:Y:S04]  /*4fe50*/  STL [R1+0x99c], R17 ;  /* 0x00099c1101007387 */ /* 0x0003e80000100800 */
[----:B------:R-:W2:Y:S04]  /*4fe60*/  LDL.LU R20, [R1+0x11cc] ;  /* 0x0011cc0001147983 */ /* 0x000ea80000300800 */
[----:B------:R-:W2:Y:S01]  /*4fe70*/  LDL.LU R13, [R1+0xa30] ;  /* 0x000a3000010d7983 */ /* 0x000ea20000300800 */
[----:B---3--:R-:W-:Y:S02]  /*4fe80*/  IMAD.MOV.U32 R4, RZ, RZ, R10 ;  /* 0x000000ffff047224 */ /* 0x008fe400078e000a */
[----:B------:R-:W-:Y:S01]  /*4fe90*/  IMAD.MOV.U32 R5, RZ, RZ, R17 ;  /* 0x000000ffff057224 */ /* 0x000fe200078e0011 */
[----:B------:R-:W-:Y:S04]  /*4fea0*/  STL [R1+0x9e0], R11 ;  /* 0x0009e00b01007387 */ /* 0x000fe80000100800 */
[----:B------:R3:W-:Y:S04]  /*4feb0*/  STL [R1+0x9bc], R19 ;  /* 0x0009bc1301007387 */ /* 0x0007e80000100800 */
[----:B-1----:R-:W2:Y:S04]  /*4fec0*/  LDL.LU R17, [R1+0xa2c] ;  /* 0x000a2c0001117983 */ /* 0x002ea80000300800 */
[----:B------:R-:W2:Y:S01]  /*4fed0*/  LDL.LU R10, [R1+0xa50] ;  /* 0x000a5000010a7983 */ /* 0x000ea20000300800 */
[----:B-----5:R-:W-:-:S03]  /*4fee0*/  IADD3 R8, P1, R8, R14, RZ ;  /* 0x0000000e08087210 */ /* 0x020fc60007f3e0ff */
[----:B------:R1:W-:Y:S01]  /*4fef0*/  LDGSTS.E [R6+-0x79200], [R4.64], P3 ;  /* 0x86e0000004067fae */ /* 0x0003e20009921844 */
[----:B------:R-:W-:-:S03]  /*4ff00*/  IMAD.X R23, R23, 0x1, R252, P0 ;  /* 0x0000000117177824 */ /* 0x000fc600000e06fc */
[----:B------:R-:W5:Y:S01]  /*4ff10*/  LDL.LU R18, [R1+0xa70] ;  /* 0x000a700001127983 */ /* 0x000f620000300800 */
[----:B-1----:R-:W-:Y:S02]  /*4ff20*/  IMAD.MOV.U32 R4, RZ, RZ, R16 ;  /* 0x000000ffff047224 */ /* 0x002fe400078e0010 */
[----:B------:R-:W-:Y:S02]  /*4ff30*/  IMAD.MOV.U32 R5, RZ, RZ, R19 ;  /* 0x000000ffff057224 */ /* 0x000fe400078e0013 */
[----:B---3--:R-:W3:Y:S04]  /*4ff40*/  LDL.LU R19, [R1+0xa4c] ;  /* 0x000a4c0001137983 */ /* 0x008ee80000300800 */
[----:B------:R-:W-:Y:S04]  /*4ff50*/  STL [R1+0x11e0], R8 ;  /* 0x0011e00801007387 */ /* 0x000fe80000100800 */
[----:B------:R1:W-:Y:S01]  /*4ff60*/  LDGSTS.E [R3+-0x78a00], [R4.64], P2 ;  /* 0x8760000004037fae */ /* 0x0003e20009121844 */
[----:B------:R-:W-:-:S03]  /*4ff70*/  IMAD.MOV.U32 R2, RZ, RZ, R11 ;  /* 0x000000ffff027224 */ /* 0x000fc600078e000b */
[----:B------:R1:W-:Y:S01]  /*4ff80*/  STL [R1+0x9dc], R23 ;  /* 0x0009dc1701007387 */ /* 0x0003e20000100800 */
[----:B------:R-:W-:Y:S01]  /*4ff90*/  IMAD.SHL.U32 R11, R29, 0x4, RZ ;  /* 0x000000041d0b7824 */ /* 0x000fe200078e00ff */
[----:B----4-:R-:W-:Y:S01]  /*4ffa0*/  IADD3 R12, P0, R12, R14, RZ ;  /* 0x0000000e0c0c7210 */ /* 0x010fe20007f1e0ff */
[----:B------:R-:W-:Y:S01]  /*4ffb0*/  IMAD.X R22, R22, 0x1, R0, P1 ;  /* 0x0000000116167824 */ /* 0x000fe200008e0600 */
[----:B------:R-:W4:Y:S01]  /*4ffc0*/  LDL.LU R16, [R1+0xa90] ;  /* 0x000a900001107983 */ /* 0x000f220000300800 */
[----:B-1----:R-:W-:Y:S01]  /*4ffd0*/  IMAD.MOV.U32 R3, RZ, RZ, R23 ;  /* 0x000000ffff037224 */ /* 0x002fe200078e0017 */
[----:B------:R-:W-:Y:S02]  /*4ffe0*/  SHF.R.S32.HI R23, RZ, 0x6, R28 ;  /* 0x00000006ff177819 */ /* 0x000fe4000001141c */
[----:B------:R-:W-:Y:S02]  /*4fff0*/  STL [R1+0x11d8], R12 ;  /* 0x0011d80c01007387 */ /* 0x000fe40000100800 */
[----:B------:R-:W-:-:S02]  /*50000*/  SGXT R23, R23, 0x1 ;  /* 0x000000011717781a */ /* 0x000fc40000000200 */
[----:B------:R1:W-:Y:S02]  /*50010*/  LDGSTS.E [R6+-0x78200], [R2.64], P6 ;  /* 0x87e0000002067fae */ /* 0x0003e4000b121844 */
[----:B------:R-:W-:Y:S02]  /*50020*/  LOP3.LUT R11, R11, 0x110, R23, 0x78, !PT ;  /* 0x000001100b0b7812 */ /* 0x000fe400078e7817 */
[----:B------:R-:W-:Y:S01]  /*50030*/  STL [R1+0x11dc], R22 ;  /* 0x0011dc1601007387 */ /* 0x000fe20000100800 */
[----:B------:R-:W-:Y:S02]  /*50040*/  IMAD.MOV.U32 R4, RZ, RZ, R8 ;  /* 0x000000ffff047224 */ /* 0x000fe400078e0008 */
[----:B------:R-:W-:Y:S01]  /*50050*/  IMAD.MOV.U32 R5, RZ, RZ, R22 ;  /* 0x000000ffff057224 */ /* 0x000fe200078e0016 */
[----:B------:R-:W0:Y:S04]  /*50060*/  LDGDEPBAR ;  /* 0x00000000000079af */ /* 0x000e280000000000 */
[----:B-1----:R-:W4:Y:S01]  /*50070*/  LDL.LU R6, [R1+0xa6c] ;  /* 0x000a6c0001067983 */ /* 0x002f220000300800 */
[----:B------:R-:W-:-:S03]  /*50080*/  IMAD R2, R21, 0x20000, R11 ;  /* 0x0002000015027824 */ /* 0x000fc600078e020b */
[----:B------:R-:W4:Y:S04]  /*50090*/  LDL.LU R11, [R1+0xab0] ;  /* 0x000ab000010b7983 */ /* 0x000f280000300800 */
[----:B------:R-:W4:Y:S04]  /*500a0*/  LDL.LU R3, [R1+0xa8c] ;  /* 0x000a8c0001037983 */ /* 0x000f280000300800 */
[----:B------:R1:W-:Y:S02]  /*500b0*/  LDGSTS.E [R2], [R4.64], P4 ;  /* 0x0000000004027fae */ /* 0x0003e4000a121844 */
[----:B-1----:R-:W-:Y:S01]  /*500c0*/  IMAD.MOV.U32 R4, RZ, RZ, R12 ;  /* 0x000000ffff047224 */ /* 0x002fe200078e000c */
[----:B--2---:R-:W-:Y:S01]  /*500d0*/  IADD3 R7, P1, R7, R14, RZ ;  /* 0x0000000e07077210 */ /* 0x004fe20007f3e0ff */
[----:B------:R-:W-:-:S04]  /*500e0*/  IMAD.X R15, R15, 0x1, R0, P0 ;  /* 0x000000010f0f7824 */ /* 0x000fc800000e0600 */
[----:B------:R-:W-:Y:S01]  /*500f0*/  STL [R1+0x11d0], R7 ;  /* 0x0011d00701007387 */ /* 0x000fe20000100800 */
[----:B------:R-:W-:-:S03]  /*50100*/  IMAD.MOV.U32 R5, RZ, RZ, R15 ;  /* 0x000000ffff057224 */ /* 0x000fc600078e000f */
[----:B------:R1:W-:Y:S04]  /*50110*/  STL [R1+0x11d4], R15 ;  /* 0x0011d40f01007387 */ /* 0x0003e80000100800 */
[----:B------:R-:W2:Y:S01]  /*50120*/  LDL.LU R8, [R1+0xad0] ;  /* 0x000ad00001087983 */ /* 0x000ea20000300800 */
[----:B------:R-:W-:-:S03]  /*50130*/  IMAD.X R20, R20, 0x1, R0, P1 ;  /* 0x0000000114147824 */ /* 0x000fc600008e0600 */
[----:B------:R5:W-:Y:S01]  /*50140*/  LDGSTS.E [R2+0x800], [R4.64], P4 ;  /* 0x0080000004027fae */ /* 0x000be2000a121844 */
[----:B------:R-:W-:-:S03]  /*50150*/  IADD3 R13, P0, R13, R14, RZ ;  /* 0x0000000e0d0d7210 */ /* 0x000fc60007f1e0ff */
[----:B-1----:R-:W2:Y:S04]  /*50160*/  LDL.LU R15, [R1+0xaac] ;  /* 0x000aac00010f7983 */ /* 0x002ea80000300800 */
[----:B------:R-:W-:Y:S04]  /*50170*/  STL [R1+0xa30], R13 ;  /* 0x000a300d01007387 */ /* 0x000fe80000100800 */
[----:B------:R1:W-:Y:S01]  /*50180*/  STL [R1+0x11cc], R20 ;  /* 0x0011cc1401007387 */ /* 0x0003e20000100800 */
[----:B------:R-:W-:-:S03]  /*50190*/  IMAD.X R17, R17, 0x1, R0, P0 ;  /* 0x0000000111117824 */ /* 0x000fc600000e0600 */
[----:B------:R-:W2:Y:S01]  /*501a0*/  LDL.LU R12, [R1+0xaf0] ;  /* 0x000af000010c7983 */ /* 0x000ea20000300800 */
[----:B------:R-:W-:-:S03]  /*501b0*/  IADD3 R10, P1, R10, R14, RZ ;  /* 0x0000000e0a0a7210 */ /* 0x000fc60007f3e0ff */
[----:B------:R-:W2:Y:S01]  /*501c0*/  LDL.LU R22, [R1+0xacc] ;  /* 0x000acc0001167983 */ /* 0x000ea20000300800 */
[----:B-----5:R-:W-:Y:S02]  /*501d0*/  IMAD.MOV.U32 R4, RZ, RZ, R7 ;  /* 0x000000ffff047224 */ /* 0x020fe400078e0007 */
[----:B------:R-:W-:Y:S01]  /*501e0*/  IMAD.MOV.U32 R5, RZ, RZ, R20 ;  /* 0x000000ffff057224 */ /* 0x000fe200078e0014 */
[----:B------:R-:W-:Y:S01]  /*501f0*/  STL [R1+0xa50], R10 ;  /* 0x000a500a01007387 */ /* 0x000fe20000100800 */
[----:B------:R-:W-:-:S03]  /*50200*/  IADD3 R18, P0, R18, R14, RZ ;  /* 0x0000000e12127210 */ /* 0x000fc60007f1e0ff */
[----:B------:R5:W-:Y:S04]  /*50210*/  STL [R1+0xa2c], R17 ;  /* 0x000a2c1101007387 */ /* 0x000be80000100800 */
[----:B------:R-:W2:Y:S04]  /*50220*/  LDL.LU R7, [R1+0xb10] ;  /* 0x000b100001077983 */ /* 0x000ea80000300800 */
[----:B-1----:R-:W2:Y:S01]  /*50230*/  LDL.LU R20, [R1+0xaec] ;  /* 0x000aec0001147983 */ /* 0x002ea20000300800 */
[----:B---3--:R-:W-:-:S03]  /*50240*/  IMAD.X R19, R19, 0x1, R0, P1 ;  /* 0x0000000113137824 */ /* 0x008fc600008e0600 */
[----:B------:R1:W-:Y:S04]  /*50250*/  LDGSTS.E [R2+0x1000], [R4.64], P4 ;  /* 0x0100000004027fae */ /* 0x0003e8000a121844 */
[----:B------:R-:W-:Y:S04]  /*50260*/  STL [R1+0xa70], R18 ;  /* 0x000a701201007387 */ /* 0x000fe80000100800 */
[----:B------:R3:W-:Y:S01]  /*50270*/  STL [R1+0xa4c], R19 ;  /* 0x000a4c1301007387 */ /* 0x0007e20000100800 */
[----:B-1----:R-:W-:Y:S02]  /*50280*/  IMAD.MOV.U32 R5, RZ, RZ, R17 ;  /* 0x000000ffff057224 */ /* 0x002fe400078e0011 */
[----:B------:R-:W-:Y:S01]  /*50290*/  IMAD.MOV.U32 R4, RZ, RZ, R13 ;  /* 0x000000ffff047224 */ /* 0x000fe200078e000d */
[----:B-----5:R-:W5:Y:S04]  /*502a0*/  LDL.LU R17, [R1+0xb0c] ;  /* 0x000b0c0001117983 */ /* 0x020f680000300800 */
[----:B------:R-:W5:Y:S01]  /*502b0*/  LDL.LU R13, [R1+0xb30] ;  /* 0x000b3000010d7983 */ /* 0x000f620000300800 */
[----:B----4-:R-:W-:-:S03]  /*502c0*/  IADD3 R16, P1, R16, R14, RZ ;  /* 0x0000000e10107210 */ /* 0x010fc60007f3e0ff */
[----:B------:R1:W-:Y:S02]  /*502d0*/  LDGSTS.E [R2+0x1800], [R4.64], P4 ;  /* 0x0180000004027fae */ /* 0x0003e4000a121844 */
[----:B-1----:R-:W-:Y:S02]  /*502e0*/  IMAD.MOV.U32 R4, RZ, RZ, R10 ;  /* 0x000000ffff047224 */ /* 0x002fe400078e000a */
[----:B------:R-:W-:Y:S02]  /*502f0*/  IMAD.MOV.U32 R5, RZ, RZ, R19 ;  /* 0x000000ffff057224 */ /* 0x000fe400078e0013 */
[----:B------:R-:W-:Y:S01]  /*50300*/  IMAD.X R6, R6, 0x1, R0, P0 ;  /* 0x0000000106067824 */ /* 0x000fe200000e0600 */
[----:B---3--:R-:W3:Y:S01]  /*50310*/  LDL.LU R19, [R1+0xb2c] ;  /* 0x000b2c0001137983 */ /* 0x008ee20000300800 */
[----:B------:R-:W-:-:S03]  /*50320*/  IADD3 R11, P0, R11, R14, RZ ;  /* 0x0000000e0b0b7210 */ /* 0x000fc60007f1e0ff */
[----:B------:R-:W-:Y:S01]  /*50330*/  STL [R1+0xa90], R16 ;  /* 0x000a901001007387 */ /* 0x000fe20000100800 */
[----:B------:R-:W-:-:S03]  /*50340*/  IMAD.X R3, R3, 0x1, R0, P1 ;  /* 0x0000000103037824 */ /* 0x000fc600008e0600 */
[----:B------:R1:W-:Y:S04]  /*50350*/  STL [R1+0xa6c], R6 ;  /* 0x000a6c0601007387 */ /* 0x0003e80000100800 */
[----:B------:R4:W-:Y:S04]  /*50360*/  LDGSTS.E [R2+0x2000], [R4.64], P4 ;  /* 0x0200000004027fae */ /* 0x0009e8000a121844 */
[----:B------:R-:W3:Y:S01]  /*50370*/  LDL.LU R10, [R1+0xb50] ;  /* 0x000b5000010a7983 */ /* 0x000ee20000300800 */
[----:B----4-:R-:W-:-:S03]  /*50380*/  IMAD.MOV.U32 R4, RZ, RZ, R18 ;  /* 0x000000ffff047224 */ /* 0x010fc600078e0012 */
[----:B------:R-:W4:Y:S01]  /*50390*/  LDL.LU R18, [R1+0xb4c] ;  /* 0x000b4c0001127983 */ /* 0x000f220000300800 */
[----:B------:R-:W-:-:S03]  /*503a0*/  IMAD.MOV.U32 R5, RZ, RZ, R6 ;  /* 0x000000ffff057224 */ /* 0x000fc600078e0006 */
[----:B------:R-:W-:Y:S04]  /*503b0*/  STL [R1+0xab0], R11 ;  /* 0x000ab00b01007387 */ /* 0x000fe80000100800 */
[----:B------:R2:W-:Y:S04]  /*503c0*/  STL [R1+0xa8c], R3 ;  /* 0x000a8c0301007387 */ /* 0x0005e80000100800 */
[----:B-1----:R-:W4:Y:S04]  /*503d0*/  LDL.LU R6, [R1+0xb70] ;  /* 0x000b700001067983 */ /* 0x002f280000300800 */
[----:B------:R1:W-:Y:S02]  /*503e0*/  LDGSTS.E [R2+0x2800], [R4.64], P4 ;  /* 0x0280000004027fae */ /* 0x0003e4000a121844 */
[----:B-1----:R-:W-:-:S02]  /*503f0*/  IMAD.MOV.U32 R4, RZ, RZ, R16 ;  /* 0x000000ffff047224 */ /* 0x002fc400078e0010 */
[----:B------:R-:W-:Y:S01]  /*50400*/  IMAD.MOV.U32 R5, RZ, RZ, R3 ;  /* 0x000000ffff057224 */ /* 0x000fe200078e0003 */
[----:B------:R-:W4:Y:S04]  /*50410*/  LDL.LU R16, [R1+0xb6c] ;  /* 0x000b6c0001107983 */ /* 0x000f280000300800 */
[----:B------:R1:W-:Y:S02]  /*50420*/  LDGSTS.E [R2+0x3000], [R4.64], P4 ;  /* 0x0300000004027fae */ /* 0x0003e4000a121844 */
[----:B-1----:R-:W-:Y:S01]  /*50430*/  IMAD.MOV.U32 R4, RZ, RZ, R11 ;  /* 0x000000ffff047224 */ /* 0x002fe200078e000b */
[----:B--2---:R-:W-:Y:S01]  /*50440*/  IADD3 R8, P1, R8, R14, RZ ;  /* 0x0000000e08087210 */ /* 0x004fe20007f3e0ff */
[----:B------:R-:W-:-:S04]  /*50450*/  IMAD.X R15, R15, 0x1, R0, P0 ;  /* 0x000000010f0f7824 */ /* 0x000fc800000e0600 */
[----:B------:R-:W-:Y:S01]  /*50460*/  STL [R1+0xad0], R8 ;  /* 0x000ad00801007387 */ /* 0x000fe20000100800 */
[----:B------:R-:W-:-:S03]  /*50470*/  IMAD.MOV.U32 R5, RZ, RZ, R15 ;  /* 0x000000ffff057224 */ /* 0x000fc600078e000f */
[----:B------:R1:W-:Y:S04]  /*50480*/  STL [R1+0xaac], R15 ;  /* 0x000aac0f01007387 */ /* 0x0003e80000100800 */
[----:B------:R-:W2:Y:S01]  /*50490*/  LDL.LU R3, [R1+0xb90] ;  /* 0x000b900001037983 */ /* 0x000ea20000300800 */
[----:B------:R-:W-:-:S03]  /*504a0*/  IADD3 R12, P0, R12, R14, RZ ;  /* 0x0000000e0c0c7210 */ /* 0x000fc60007f1e0ff */
[----:B------:R1:W-:Y:S01]  /*504b0*/  LDGSTS.E [R2+0x3800], [R4.64], P4 ;  /* 0x0380000004027fae */ /* 0x0003e2000a121844 */
[----:B------:R-:W-:-:S03]  /*504c0*/  IMAD.X R22, R22, 0x1, R0, P1 ;  /* 0x0000000116167824 */ /* 0x000fc600008e0600 */
[----:B-1----:R-:W2:Y:S04]  /*504d0*/  LDL.LU R15, [R1+0xb8c] ;  /* 0x000b8c00010f7983 */ /* 0x002ea80000300800 */
[----:B------:R-:W-:Y:S04]  /*504e0*/  STL [R1+0xaf0], R12 ;  /* 0x000af00c01007387 */ /* 0x000fe80000100800 */
[----:B------:R-:W-:Y:S01]  /*504f0*/  STL [R1+0xacc], R22 ;  /* 0x000acc1601007387 */ /* 0x000fe20000100800 */
[----:B------:R-:W-:Y:S02]  /*50500*/  IMAD.MOV.U32 R4, RZ, RZ, R8 ;  /* 0x000000ffff047224 */ /* 0x000fe400078e0008 */
[----:B------:R-:W-:Y:S01]  /*50510*/  IMAD.MOV.U32 R5, RZ, RZ, R22 ;  /* 0x000000ffff057224 */ /* 0x000fe200078e0016 */
[----:B------:R-:W2:Y:S01]  /*50520*/  LDL.LU R11, [R1+0xbb0] ;  /* 0x000bb000010b7983 */ /* 0x000ea20000300800 */
[----:B------:R-:W-:Y:S01]  /*50530*/  IADD3 R7, P1, R7, R14, RZ ;  /* 0x0000000e07077210 */ /* 0x000fe20007f3e0ff */
[----:B------:R-:W-:-:S02]  /*50540*/  IMAD.X R20, R20, 0x1, R0, P0 ;  /* 0x0000000114147824 */ /* 0x000fc400000e0600 */
[----:B------:R1:W-:Y:S04]  /*50550*/  LDGSTS.E [R2+0x4000], [R4.64], P4 ;  /* 0x0400000004027fae */ /* 0x0003e8000a121844 */
[----:B------:R-:W2:Y:S04]  /*50560*/  LDL.LU R8, [R1+0xbd0] ;  /* 0x000bd00001087983 */ /* 0x000ea80000300800 */
[----:B------:R-:W-:Y:S01]  /*50570*/  STL [R1+0xb10], R7 ;  /* 0x000b100701007387 */ /* 0x000fe20000100800 */
[----:B-1----:R-:W-:Y:S02]  /*50580*/  IMAD.MOV.U32 R4, RZ, RZ, R12 ;  /* 0x000000ffff047224 */ /* 0x002fe400078e000c */
[----:B------:R-:W-:Y:S01]  /*50590*/  IMAD.MOV.U32 R5, RZ, RZ, R20 ;  /* 0x000000ffff057224 */ /* 0x000fe200078e0014 */
[----:B------:R1:W-:Y:S01]  /*505a0*/  STL [R1+0xaec], R20 ;  /* 0x000aec1401007387 */ /* 0x0003e20000100800 */
[----:B-----5:R-:W-:-:S03]  /*505b0*/  IMAD.X R17, R17, 0x1, R0, P1 ;  /* 0x0000000111117824 */ /* 0x020fc600008e0600 */
[----:B------:R5:W-:Y:S01]  /*505c0*/  LDGSTS.E [R2+0x4800], [R4.64], P4 ;  /* 0x0480000004027fae */ /* 0x000be2000a121844 */
[----:B------:R-:W-:-:S03]  /*505d0*/  IADD3 R13, P0, R13, R14, RZ ;  /* 0x0000000e0d0d7210 */ /* 0x000fc60007f1e0ff */
[----:B-1----:R-:W2:Y:S04]  /*505e0*/  LDL.LU R20, [R1+0xbac] ;  /* 0x000bac0001147983 */ /* 0x002ea80000300800 */
[----:B------:R-:W-:Y:S01]  /*505f0*/  STL [R1+0xb30], R13 ;  /* 0x000b300d01007387 */ /* 0x000fe20000100800 */
[----:B-----5:R-:W-:-:S03]  /*50600*/  IMAD.MOV.U32 R5, RZ, RZ, R17 ;  /* 0x000000ffff057224 */ /* 0x020fc600078e0011 */
[----:B------:R1:W-:Y:S04]  /*50610*/  STL [R1+0xb0c], R17 ;  /* 0x000b0c1101007387 */ /* 0x0003e80000100800 */
[----:B------:R-:W5:Y:S04]  /*50620*/  LDL.LU R12, [R1+0xd68] ;  /* 0x000d6800010c7983 */ /* 0x000f680000300800 */
[----:B-1----:R-:W5:Y:S01]  /*50630*/  LDL.LU R17, [R1+0xbcc] ;  /* 0x000bcc0001117983 */ /* 0x002f620000300800 */
[----:B---3--:R-:W-:Y:S02]  /*50640*/  IMAD.X R19, R19, 0x1, R0, P0 ;  /* 0x0000000113137824 */ /* 0x008fe400000e0600 */
[----:B------:R-:W-:-:S05]  /*50650*/  IMAD.MOV.U32 R4, RZ, RZ, R7 ;  /* 0x000000ffff047224 */ /* 0x000fca00078e0007 */
[----:B------:R1:W-:Y:S01]  /*50660*/  LDGSTS.E [R2+0x5000], [R4.64], P4 ;  /* 0x0500000004027fae */ /* 0x0003e2000a121844 */
[----:B------:R-:W-:-:S05]  /*50670*/  IADD3 R10, P1, R10, R14, RZ ;  /* 0x0000000e0a0a7210 */ /* 0x000fca0007f3e0ff */
[----:B------:R-:W-:Y:S01]  /*50680*/  STL [R1+0xb50], R10 ;  /* 0x000b500a01007387 */ /* 0x000fe20000100800 */
[----:B-1----:R-:W-:-:S03]  /*50690*/  IMAD.MOV.U32 R5, RZ, RZ, R19 ;  /* 0x000000ffff057224 */ /* 0x002fc600078e0013 */
[----:B------:R1:W-:Y:S01]  /*506a0*/  STL [R1+0xb2c], R19 ;  /* 0x000b2c1301007387 */ /* 0x0003e20000100800 */
[----:B----4-:R-:W-:-:S03]  /*506b0*/  IMAD.X R18, R18, 0x1, R0, P1 ;  /* 0x0000000112127824 */ /* 0x010fc600008e0600 */
[----:B------:R-:W3:Y:S01]  /*506c0*/  LDL.LU R7, [R1+0xd80] ;  /* 0x000d800001077983 */ /* 0x000ee20000300800 */
[----:B------:R-:W-:-:S03]  /*506d0*/  IMAD.MOV.U32 R4, RZ, RZ, R13 ;  /* 0x000000ffff047224 */ /* 0x000fc600078e000d */
[----:B-1----:R-:W3:Y:S01]  /*506e0*/  LDL.LU R19, [R1+0xd64] ;  /* 0x000d640001137983 */ /* 0x002ee20000300800 */
[----:B------:R-:W-:-:S03]  /*506f0*/  IADD3 R6, P0, R6, R14, RZ ;  /* 0x0000000e06067210 */ /* 0x000fc60007f1e0ff */
[----:B------:R1:W-:Y:S04]  /*50700*/  LDGSTS.E [R2+0x5800], [R4.64], P4 ;  /* 0x0580000004027fae */ /* 0x0003e8000a121844 */
[----:B------:R-:W-:Y:S04]  /*50710*/  STL [R1+0xb70], R6 ;  /* 0x000b700601007387 */ /* 0x000fe80000100800 */
[----:B------:R2:W-:Y:S04]  /*50720*/  STL [R1+0xb4c], R18 ;  /* 0x000b4c1201007387 */ /* 0x0005e80000100800 */
[----:B------:R-:W3:Y:S04]  /*50730*/  LDL.LU R13, [R1+0xd98] ;  /* 0x000d9800010d7983 */ /* 0x000ee80000300800 */
[----:B------:R-:W3:Y:S01]  /*50740*/  LDL.LU R22, [R1+0xd7c] ;  /* 0x000d7c0001167983 */ /* 0x000ee20000300800 */
[----:B-1----:R-:W-:-:S02]  /*50750*/  IMAD.MOV.U32 R4, RZ, RZ, R10 ;  /* 0x000000ffff047224 */ /* 0x002fc400078e000a */
[----:B------:R-:W-:Y:S02]  /*50760*/  IMAD.X R16, R16, 0x1, R0, P0 ;  /* 0x0000000110107824 */ /* 0x000fe400000e0600 */
[----:B------:R-:W-:-:S05]  /*50770*/  IMAD.MOV.U32 R5, RZ, RZ, R18 ;  /* 0x000000ffff057224 */ /* 0x000fca00078e0012 */
[----:B------:R1:W-:Y:S02]  /*50780*/  LDGSTS.E [R2+0x6000], [R4.64], P4 ;  /* 0x0600000004027fae */ /* 0x0003e4000a121844 */
[----:B-1----:R-:W-:Y:S02]  /*50790*/  IMAD.MOV.U32 R4, RZ, RZ, R6 ;  /* 0x000000ffff047224 */ /* 0x002fe400078e0006 */
[----:B------:R-:W-:-:S05]  /*507a0*/  IMAD.MOV.U32 R5, RZ, RZ, R16 ;  /* 0x000000ffff057224 */ /* 0x000fca00078e0010 */
[----:B------:R1:W-:Y:S01]  /*507b0*/  LDGSTS.E [R2+0x6800], [R4.64], P4 ;  /* 0x0680000004027fae */ /* 0x0003e2000a121844 */
[----:B--2---:R-:W-:-:S05]  /*507c0*/  IADD3 R3, P1, R3, R14, RZ ;  /* 0x0000000e03037210 */ /* 0x004fca0007f3e0ff */
[----:B------:R-:W-:Y:S01]  /*507d0*/  STL [R1+0xb90], R3 ;  /* 0x000b900301007387 */ /* 0x000fe20000100800 */
[----:B------:R-:W-:-:S03]  /*507e0*/  IMAD.X R15, R15, 0x1, R0, P1 ;  /* 0x000000010f0f7824 */ /* 0x000fc600008e0600 */
[----:B------:R2:W-:Y:S04]  /*507f0*/  STL [R1+0xb6c], R16 ;  /* 0x000b6c1001007387 */ /* 0x0005e80000100800 */
[----:B------:R-:W4:Y:S04]  /*50800*/  LDL.LU R10, [R1+0xdb0] ;  /* 0x000db000010a7983 */ /* 0x000f280000300800 */
[----:B------:R-:W4:Y:S01]  /*50810*/  LDL.LU R18, [R1+0xd94] ;  /* 0x000d940001127983 */ /* 0x000f220000300800 */
[----:B------:R-:W-:Y:S01]  /*50820*/  IADD3 R11, P0, R11, R14, RZ ;  /* 0x0000000e0b0b7210 */ /* 0x000fe20007f1e0ff */
[----:B-1----:R-:W-:-:S04]  /*50830*/  IMAD.MOV.U32 R4, RZ, RZ, R3 ;  /* 0x000000ffff047224 */ /* 0x002fc800078e0003 */
[----:B------:R-:W-:Y:S01]  /*50840*/  STL [R1+0xbb0], R11 ;  /* 0x000bb00b01007387 */ /* 0x000fe20000100800 */
[----:B------:R-:W-:-:S03]  /*50850*/  IMAD.MOV.U32 R5, RZ, RZ, R15 ;  /* 0x000000ffff057224 */ /* 0x000fc600078e000f */
[----:B------:R1:W-:Y:S01]  /*50860*/  STL [R1+0xb8c], R15 ;  /* 0x000b8c0f01007387 */ /* 0x0003e20000100800 */
[----:B------:R-:W-:-:S03]  /*50870*/  IADD3 R8, P1, R8, R14, RZ ;  /* 0x0000000e08087210 */ /* 0x000fc60007f3e0ff */
[----:B--2---:R-:W2:Y:S04]  /*50880*/  LDL.LU R16, [R1+0xdac] ;  /* 0x000dac0001107983 */ /* 0x004ea80000300800 */
[----:B------:R-:W2:Y:S04]  /*50890*/  LDL.LU R6, [R1+0xf20] ;  /* 0x000f200001067983 */ /* 0x000ea80000300800 */
[----:B-1----:R-:W2:Y:S04]  /*508a0*/  LDL.LU R15, [R1+0xf1c] ;  /* 0x000f1c00010f7983 */ /* 0x002ea80000300800 */
[----:B------:R-:W-:Y:S01]  /*508b0*/  STL [R1+0xbd0], R8 ;  /* 0x000bd00801007387 */ /* 0x000fe20000100800 */
[----:B------:R-:W-:-:S03]  /*508c0*/  IMAD.X R20, R20, 0x1, R0, P0 ;  /* 0x0000000114147824 */ /* 0x000fc600000e0600 */
[----:B------:R1:W-:Y:S04]  /*508d0*/  LDGSTS.E [R2+0x7000], [R4.64], P4 ;  /* 0x0700000004027fae */ /* 0x0003e8000a121844 */
[----:B------:R5:W-:Y:S04]  /*508e0*/  STL [R1+0xbac], R20 ;  /* 0x000bac1401007387 */ /* 0x000be80000100800 */
[----:B------:R-:W2:Y:S01]  /*508f0*/  LDL.LU R3, [R1+0xf30] ;  /* 0x000f300001037983 */ /* 0x000ea20000300800 */
[----:B-----5:R-:W-:Y:S01]  /*50900*/  IADD3 R12, P0, R12, R14, RZ ;  /* 0x0000000e0c0c7210 */ /* 0x020fe20007f1e0ff */
[----:B-1----:R-:W-:-:S02]  /*50910*/  IMAD.MOV.U32 R5, RZ, RZ, R20 ;  /* 0x000000ffff057224 */ /* 0x002fc400078e0014 */
[----:B------:R-:W5:Y:S01]  /*50920*/  LDL.LU R20, [R1+0xf2c] ;  /* 0x000f2c0001147983 */ /* 0x000f620000300800 */
[----:B------:R-:W-:-:S03]  /*50930*/  IMAD.X R17, R17, 0x1, R0, P1 ;  /* 0x0000000111117824 */ /* 0x000fc600008e0600 */
[----:B------:R-:W-:Y:S01]  /*50940*/  STL [R1+0xd68], R12 ;  /* 0x000d680c01007387 */ /* 0x000fe20000100800 */
[----:B------:R-:W-:-:S03]  /*50950*/  IMAD.MOV.U32 R4, RZ, RZ, R11 ;  /* 0x000000ffff047224 */ /* 0x000fc600078e000b */
[----:B------:R1:W-:Y:S04]  /*50960*/  STL [R1+0xbcc], R17 ;  /* 0x000bcc1101007387 */ /* 0x0003e80000100800 */
[----:B------:R-:W5:Y:S04]  /*50970*/  LDL.LU R11, [R1+0xf40] ;  /* 0x000f4000010b7983 */ /* 0x000f680000300800 */
[----:B------:R1:W-:Y:S02]  /*50980*/  LDGSTS.E [R2+0x7800], [R4.64], P4 ;  /* 0x0780000004027fae */ /* 0x0003e4000a121844 */
[----:B-1----:R-:W-:-:S02]  /*50990*/  IMAD.MOV.U32 R4, RZ, RZ, R8 ;  /* 0x000000ffff047224 */ /* 0x002fc400078e0008 */
[----:B------:R-:W-:Y:S01]  /*509a0*/  IMAD.MOV.U32 R5, RZ, RZ, R17 ;  /* 0x000000ffff057224 */ /* 0x000fe200078e0011 */
[----:B---3--:R-:W-:Y:S01]  /*509b0*/  IADD3 R7, P1, R7, R14, RZ ;  /* 0x0000000e07077210 */ /* 0x008fe20007f3e0ff */
[----:B------:R-:W5:Y:S01]  /*509c0*/  LDL.LU R17, [R1+0xf3c] ;  /* 0x000f3c0001117983 */ /* 0x000f620000300800 */
[----:B------:R-:W-:-:S03]  /*509d0*/  IMAD.X R19, R19, 0x1, R0, P0 ;  /* 0x0000000113137824 */ /* 0x000fc600000e0600 */
[----:B------:R-:W-:Y:S04]  /*509e0*/  STL [R1+0xd80], R7 ;  /* 0x000d800701007387 */ /* 0x000fe80000100800 */
[----:B------:R1:W-:Y:S04]  /*509f0*/  STL [R1+0xd64], R19 ;  /* 0x000d641301007387 */ /* 0x0003e80000100800 */
[----:B------:R1:W-:Y:S04]  /*50a00*/  LDGSTS.E [R2+0x8000], [R4.64], P4 ;  /* 0x0800000004027fae */ /* 0x0003e8000a121844 */
[----:B------:R-:W5:Y:S01]  /*50a10*/  LDL.LU R8, [R1+0xf50] ;  /* 0x000f500001087983 */ /* 0x000f620000300800 */
[----:B------:R-:W-:Y:S01]  /*50a20*/  IADD3 R13, P0, R13, R14, RZ ;  /* 0x0000000e0d0d7210 */ /* 0x000fe20007f1e0ff */
[----:B------:R-:W-:-:S02]  /*50a30*/  IMAD.X R22, R22, 0x1, R0, P1 ;  /* 0x0000000116167824 */ /* 0x000fc400008e0600 */
[----:B-1----:R-:W-:Y:S02]  /*50a40*/  IMAD.MOV.U32 R5, RZ, RZ, R19 ;  /* 0x000000ffff057224 */ /* 0x002fe400078e0013 */
[----:B------:R-:W5:Y:S01]  /*50a50*/  LDL.LU R19, [R1+0xf4c] ;  /* 0x000f4c0001137983 */ /* 0x000f620000300800 */
[----:B------:R-:W-:-:S03]  /*50a60*/  IMAD.MOV.U32 R4, RZ, RZ, R12 ;  /* 0x000000ffff047224 */ /* 0x000fc600078e000c */
[----:B------:R-:W-:Y:S04]  /*50a70*/  STL [R1+0xd98], R13 ;  /* 0x000d980d01007387 */ /* 0x000fe80000100800 */
[----:B------:R-:W-:Y:S04]  /*50a80*/  STL [R1+0xd7c], R22 ;  /* 0x000d7c1601007387 */ /* 0x000fe80000100800 */
[----:B------:R-:W5:Y:S04]  /*50a90*/  LDL.LU R12, [R1+0xf60] ;  /* 0x000f6000010c7983 */ /* 0x000f680000300800 */
[----:B------:R1:W-:Y:S02]  /*50aa0*/  LDGSTS.E [R2+0x8800], [R4.64], P4 ;  /* 0x0880000004027fae */ /* 0x0003e4000a121844 */
[----:B-1----:R-:W-:-:S02]  /*50ab0*/  IMAD.MOV.U32 R4, RZ, RZ, R7 ;  /* 0x000000ffff047224 */ /* 0x002fc400078e0007 */
[----:B------:R-:W-:Y:S01]  /*50ac0*/  IMAD.MOV.U32 R5, RZ, RZ, R22 ;  /* 0x000000ffff057224 */ /* 0x000fe200078e0016 */
[----:B------:R-:W5:Y:S04]  /*50ad0*/  LDL.LU R7, [R1+0xf70] ;  /* 0x000f700001077983 */ /* 0x000f680000300800 */
[----:B------:R1:W-:Y:S02]  /*50ae0*/  LDGSTS.E [R2+0x9000], [R4.64], P4 ;  /* 0x0900000004027fae */ /* 0x0003e4000a121844 */
[----:B-1----:R-:W-:Y:S01]  /*50af0*/  IMAD.MOV.U32 R4, RZ, RZ, R13 ;  /* 0x000000ffff047224 */ /* 0x002fe200078e000d */
[----:B----4-:R-:W-:Y:S01]  /*50b00*/  IADD3 R10, P1, R10, R14, RZ ;  /* 0x0000000e0a0a7210 */ /* 0x010fe20007f3e0ff */
[----:B------:R-:W-:-:S04]  /*50b10*/  IMAD.X R18, R18, 0x1, R0, P0 ;  /* 0x0000000112127824 */ /* 0x000fc800000e0600 */
[----:B------:R-:W-:Y:S01]  /*50b20*/  STL [R1+0xdb0], R10 ;  /* 0x000db00a01007387 */ /* 0x000fe20000100800 */
[----:B------:R-:W-:-:S03]  /*50b30*/  IMAD.MOV.U32 R5, RZ, RZ, R18 ;  /* 0x000000ffff057224 */ /* 0x000fc600078e0012 */
[----:B------:R1:W-:Y:S04]  /*50b40*/  STL [R1+0xd94], R18 ;  /* 0x000d941201007387 */ /* 0x0003e80000100800 */
[----:B------:R4:W-:Y:S04]  /*50b50*/  LDGSTS.E [R2+0x9800], [R4.64], P4 ;  /* 0x0980000004027fae */ /* 0x0009e8000a121844 */
[----:B-1----:R-:W3:Y:S01]  /*50b60*/  LDL.LU R18, [R1+0xf5c] ;  /* 0x000f5c0001127983 */ /* 0x002ee20000300800 */
[----:B--2---:R-:W-:Y:S01]  /*50b70*/  IMAD.X R16, R16, 0x1, R0, P1 ;  /* 0x0000000110107824 */ /* 0x004fe200008e0600 */
[----:B------:R-:W-:-:S03]  /*50b80*/  IADD3 R6, P0, R6, R14, RZ ;  /* 0x0000000e06067210 */ /* 0x000fc60007f1e0ff */
[----:B----4-:R-:W-:Y:S02]  /*50b90*/  IMAD.MOV.U32 R5, RZ, RZ, R16 ;  /* 0x000000ffff057224 */ /* 0x010fe400078e0010 */
[----:B------:R-:W-:Y:S01]  /*50ba0*/  STL [R1+0xf20], R6 ;  /* 0x000f200601007387 */ /* 0x000fe20000100800 */
[----:B------:R-:W-:-:S03]  /*50bb0*/  IMAD.X R15, R15, 0x1, R0, P0 ;  /* 0x000000010f0f7824 */ /* 0x000fc600000e0600 */
[----:B------:R1:W-:Y:S01]  /*50bc0*/  STL [R1+0xdac], R16 ;  /* 0x000dac1001007387 */ /* 0x0003e20000100800 */
[----:B------:R-:W-:-:S03]  /*50bd0*/  IMAD.MOV.U32 R4, RZ, RZ, R10 ;  /* 0x000000ffff047224 */ /* 0x000fc600078e000a */
[----:B------:R-:W2:Y:S04]  /*50be0*/  LDL.LU R13, [R1+0x10b8] ;  /* 0x0010b800010d7983 */ /* 0x000ea80000300800 */
[----:B------:R4:W-:Y:S01]  /*50bf0*/  LDGSTS.E [R2+0xa000], [R4.64], P4 ;  /* 0x0a00000004027fae */ /* 0x0009e2000a121844 */
[----:B------:R-:W-:-:S03]  /*50c00*/  IADD3 R3, P1, R3, R14, RZ ;  /* 0x0000000e03037210 */ /* 0x000fc60007f3e0ff */
[----:B-1----:R-:W2:Y:S04]  /*50c10*/  LDL.LU R16, [R1+0xf6c] ;  /* 0x000f6c0001107983 */ /* 0x002ea80000300800 */
[----:B------:R-:W-:Y:S01]  /*50c20*/  STL [R1+0xf30], R3 ;  /* 0x000f300301007387 */ /* 0x000fe20000100800 */
[----:B-----5:R-:W-:Y:S02]  /*50c30*/  IMAD.X R20, R20, 0x1, R0, P1 ;  /* 0x0000000114147824 */ /* 0x020fe400008e0600 */
[----:B----4-:R-:W-:Y:S01]  /*50c40*/  IMAD.MOV.U32 R5, RZ, RZ, R15 ;  /* 0x000000ffff057224 */ /* 0x010fe200078e000f */
[----:B------:R1:W-:Y:S01]  /*50c50*/  STL [R1+0xf1c], R15 ;  /* 0x000f1c0f01007387 */ /* 0x0003e20000100800 */
[----:B------:R-:W-:-:S03]  /*50c60*/  IMAD.MOV.U32 R4, RZ, RZ, R6 ;  /* 0x000000ffff047224 */ /* 0x000fc600078e0006 */
[----:B------:R-:W4:Y:S04]  /*50c70*/  LDL.LU R10, [R1+0x10c0] ;  /* 0x0010c000010a7983 */ /* 0x000f280000300800 */
[----:B------:R5:W-:Y:S01]  /*50c80*/  LDGSTS.E [R2+0xa800], [R4.64], P4 ;  /* 0x0a80000004027fae */ /* 0x000be2000a121844 */
[----:B------:R-:W-:-:S03]  /*50c90*/  IADD3 R11, P0, R11, R14, RZ ;  /* 0x0000000e0b0b7210 */ /* 0x000fc60007f1e0ff */
[----:B-1----:R-:W4:Y:S04]  /*50ca0*/  LDL.LU R15, [R1+0xf7c] ;  /* 0x000f7c00010f7983 */ /* 0x002f280000300800 */
[----:B------:R-:W-:Y:S04]  /*50cb0*/  STL [R1+0xf40], R11 ;  /* 0x000f400b01007387 */ /* 0x000fe80000100800 */
[----:B------:R1:W-:Y:S04]  /*50cc0*/  STL [R1+0xf2c], R20 ;  /* 0x000f2c1401007387 */ /* 0x0003e80000100800 */
[----:B------:R-:W4:Y:S04]  /*50cd0*/  LDL.LU R6, [R1+0x10c8] ;  /* 0x0010c80001067983 */ /* 0x000f280000300800 */
[----:B------:R-:W4:Y:S01]  /*50ce0*/  LDL.LU R22, [R1+0x10bc] ;  /* 0x0010bc0001167983 */ /* 0x000f220000300800 */
[----:B------:R-:W-:-:S02]  /*50cf0*/  IMAD.X R17, R17, 0x1, R0, P0 ;  /* 0x0000000111117824 */ /* 0x000fc400000e0600 */
[----:B-----5:R-:W-:Y:S02]  /*50d00*/  IMAD.MOV.U32 R4, RZ, RZ, R3 ;  /* 0x000000ffff047224 */ /* 0x020fe400078e0003 */
[----:B------:R-:W-:-:S05]  /*50d10*/  IMAD.MOV.U32 R5, RZ, RZ, R20 ;  /* 0x000000ffff057224 */ /* 0x000fca00078e0014 */
[----:B------:R5:W-:Y:S01]  /*50d20*/  LDGSTS.E [R2+0xb000], [R4.64], P4 ;  /* 0x0b00000004027fae */ /* 0x000be2000a121844 */
[----:B------:R-:W-:-:S05]  /*50d30*/  IADD3 R8, P1, R8, R14, RZ ;  /* 0x0000000e08087210 */ /* 0x000fca0007f3e0ff */
[----:B------:R-:W-:Y:S04]  /*50d40*/  STL [R1+0xf50], R8 ;  /* 0x000f500801007387 */ /* 0x000fe80000100800 */
[----:B------:R5:W-:Y:S01]  /*50d50*/  STL [R1+0xf3c], R17 ;  /* 0x000f3c1101007387 */ /* 0x000be20000100800 */
[----:B------:R-:W-:-:S03]  /*50d60*/  IMAD.X R19, R19, 0x1, R0, P1 ;  /* 0x0000000113137824 */ /* 0x000fc600008e0600 */
[----:B------:R-:W4:Y:S01]  /*50d70*/  LDL.LU R3, [R1+0x10d0] ;  /* 0x0010d00001037983 */ /* 0x000f220000300800 */
[----:B-----5:R-:W-:-:S03]  /*50d80*/  IMAD.MOV.U32 R5, RZ, RZ, R17 ;  /* 0x000000ffff057224 */ /* 0x020fc600078e0011 */
[----:B-1----:R-:W5:Y:S01]  /*50d90*/  LDL.LU R20, [R1+0x10c4] ;  /* 0x0010c40001147983 */ /* 0x002f620000300800 */
[----:B------:R-:W-:Y:S01]  /*50da0*/  IADD3 R12, P0, R12, R14, RZ ;  /* 0x0000000e0c0c7210 */ /* 0x000fe20007f1e0ff */
[----:B------:R-:W-:-:S04]  /*50db0*/  IMAD.MOV.U32 R4, RZ, RZ, R11 ;  /* 0x000000ffff047224 */ /* 0x000fc800078e000b */
[----:B------:R-:W-:Y:S04]  /*50dc0*/  STL [R1+0xf60], R12 ;  /* 0x000f600c01007387 */ /* 0x000fe80000100800 */
[----:B------:R1:W-:Y:S04]  /*50dd0*/  STL [R1+0xf4c], R19 ;  /* 0x000f4c1301007387 */ /* 0x0003e80000100800 */
[----:B------:R-:W5:Y:S04]  /*50de0*/  LDL.LU R17, [R1+0x10cc] ;  /* 0x0010cc0001117983 */ /* 0x000f680000300800 */
[----:B------:R-:W5:Y:S01]  /*50df0*/  LDL.LU R11, [R1+0x10d8] ;  /* 0x0010d800010b7983 */ /* 0x000f620000300800 */
[----:B------:R-:W-:-:S03]  /*50e00*/  IADD3 R7, P1, R7, R14, RZ ;  /* 0x0000000e07077210 */ /* 0x000fc60007f3e0ff */
[----:B------:R1:W-:Y:S02]  /*50e10*/  LDGSTS.E [R2+0xb800], [R4.64], P4 ;  /* 0x0b80000004027fae */ /* 0x0003e4000a121844 */
[----:B-1----:R-:W-:Y:S02]  /*50e20*/  IMAD.MOV.U32 R4, RZ, RZ, R8 ;  /* 0x000000ffff047224 */ /* 0x002fe400078e0008 */
[----:B------:R-:W-:Y:S02]  /*50e30*/  IMAD.MOV.U32 R5, RZ, RZ, R19 ;  /* 0x000000ffff057224 */ /* 0x000fe400078e0013 */
[----:B------:R-:W5:Y:S04]  /*50e40*/  LDL.LU R19, [R1+0x10d4] ;  /* 0x0010d40001137983 */ /* 0x000f680000300800 */
[----:B------:R-:W-:Y:S04]  /*50e50*/  STL [R1+0xf70], R7 ;  /* 0x000f700701007387 */ /* 0x000fe80000100800 */
[----:B------:R1:W-:Y:S02]  /*50e60*/  LDGSTS.E [R2+0xc000], [R4.64], P4 ;  /* 0x0c00000004027fae */ /* 0x0003e4000a121844 */
[----:B-1----:R-:W-:-:S02]  /*50e70*/  IMAD.MOV.U32 R4, RZ, RZ, R12 ;  /* 0x000000ffff047224 */ /* 0x002fc400078e000c */
[----:B---3--:R-:W-:-:S04]  /*50e80*/  IMAD.X R18, R18, 0x1, R0, P0 ;  /* 0x0000000112127824 */ /* 0x008fc800000e0600 */
[----:B------:R-:W-:Y:S01]  /*50e90*/  IMAD.MOV.U32 R5, RZ, RZ, R18 ;  /* 0x000000ffff057224 */ /* 0x000fe200078e0012 */
[----:B------:R1:W-:Y:S04]  /*50ea0*/  STL [R1+0xf5c], R18 ;  /* 0x000f5c1201007387 */ /* 0x0003e80000100800 */
[----:B------:R-:W3:Y:S04]  /*50eb0*/  LDL.LU R8, [R1+0x10e0] ;  /* 0x0010e00001087983 */ /* 0x000ee80000300800 */
[----:B------:R2:W-:Y:S04]  /*50ec0*/  LDGSTS.E [R2+0xc800], [R4.64], P4 ;  /* 0x0c80000004027fae */ /* 0x0005e8000a121844 */
[----:B-1----:R-:W3:Y:S01]  /*50ed0*/  LDL.LU R18, [R1+0x10dc] ;  /* 0x0010dc0001127983 */ /* 0x002ee20000300800 */
[----:B--2---:R-:W-:-:S05]  /*50ee0*/  IADD3 R13, P0, R13, R14, RZ ;  /* 0x0000000e0d0d7210 */ /* 0x004fca0007f1e0ff */
[----:B------:R-:W-:Y:S01]  /*50ef0*/  STL [R1+0x10b8], R13 ;  /* 0x0010b80d01007387 */ /* 0x000fe20000100800 */
[----:B------:R-:W-:Y:S02]  /*50f00*/  IMAD.X R16, R16, 0x1, R0, P1 ;  /* 0x0000000110107824 */ /* 0x000fe400008e0600 */
[----:B------:R-:W-:-:S03]  /*50f10*/  IMAD.MOV.U32 R4, RZ, RZ, R7 ;  /* 0x000000ffff047224 */ /* 0x000fc600078e0007 */
[----:B------:R1:W-:Y:S01]  /*50f20*/  STL [R1+0xf6c], R16 ;  /* 0x000f6c1001007387 */ /* 0x0003e20000100800 */
[----:B------:R-:W-:-:S03]  /*50f30*/  IMAD.MOV.U32 R5, RZ, RZ, R16 ;  /* 0x000000ffff057224 */ /* 0x000fc600078e0010 */
[----:B------:R-:W2:Y:S01]  /*50f40*/  LDL.LU R12, [R1+0x10e8] ;  /* 0x0010e800010c7983 */ /* 0x000ea20000300800 */
[----:B----4-:R-:W-:-:S03]  /*50f50*/  IADD3 R10, P1, R10, R14, RZ ;  /* 0x0000000e0a0a7210 */ /* 0x010fc60007f3e0ff */
[----:B------:R4:W-:Y:S04]  /*50f60*/  LDGSTS.E [R2+0xd000], [R4.64], P4 ;  /* 0x0d00000004027fae */ /* 0x0009e8000a121844 */
[----:B-1----:R-:W2:Y:S01]  /*50f70*/  LDL.LU R16, [R1+0x10e4] ;  /* 0x0010e40001107983 */ /* 0x002ea20000300800 */
[----:B------:R-:W-:-:S03]  /*50f80*/  IMAD.X R15, R15, 0x1, R0, P0 ;  /* 0x000000010f0f7824 */ /* 0x000fc600000e0600 */
[----:B------:R-:W-:Y:S04]  /*50f90*/  STL [R1+0x10c0], R10 ;  /* 0x0010c00a01007387 */ /* 0x000fe80000100800 */
[----:B------:R1:W-:Y:S01]  /*50fa0*/  STL [R1+0xf7c], R15 ;  /* 0x000f7c0f01007387 */ /* 0x0003e20000100800 */
[----:B----4-:R-:W-:-:S03]  /*50fb0*/  IMAD.MOV.U32 R5, RZ, RZ, R15 ;  /* 0x000000ffff057224 */ /* 0x010fc600078e000f */
[----:B------:R-:W4:Y:S01]  /*50fc0*/  LDL.LU R7, [R1+0x10f0] ;  /* 0x0010f00001077983 */ /* 0x000f220000300800 */
[----:B------:R-:W-:Y:S01]  /*50fd0*/  IADD3 R6, P0, R6, R14, RZ ;  /* 0x0000000e06067210 */ /* 0x000fe20007f1e0ff */
[----:B------:R-:W-:Y:S02]  /*50fe0*/  IMAD.X R22, R22, 0x1, R0, P1 ;  /* 0x0000000116167824 */ /* 0x000fe400008e0600 */
[----:B-1----:R-:W4:Y:S01]  /*50ff0*/  LDL.LU R15, [R1+0x10ec] ;  /* 0x0010ec00010f7983 */ /* 0x002f220000300800 */
[----:B------:R-:W-:-:S03]  /*51000*/  IMAD.MOV.U32 R4, RZ, RZ, R13 ;  /* 0x000000ffff047224 */ /* 0x000fc600078e000d */
[----:B------:R-:W-:Y:S04]  /*51010*/  STL [R1+0x10c8], R6 ;  /* 0x0010c80601007387 */ /* 0x000fe80000100800 */
[----:B------:R-:W-:Y:S04]  /*51020*/  STL [R1+0x10bc], R22 ;  /* 0x0010bc1601007387 */ /* 0x000fe80000100800 */
[----:B------:R-:W4:Y:S04]  /*51030*/  LDL.LU R13, [R1+0x10f8] ;  /* 0x0010f800010d7983 */ /* 0x000f280000300800 */
[----:B------:R1:W-:Y:S02]  /*51040*/  LDGSTS.E [R2+0xd800], [R4.64], P4 ;  /* 0x0d80000004027fae */ /* 0x0003e4000a121844 */
[----:B-1----:R-:W-:-:S02]  /*51050*/  IMAD.MOV.U32 R4, RZ, RZ, R10 ;  /* 0x000000ffff047224 */ /* 0x002fc400078e000a */
[----:B------:R-:W-:Y:S01]  /*51060*/  IMAD.MOV.U32 R5, RZ, RZ, R22 ;  /* 0x000000ffff057224 */ /* 0x000fe200078e0016 */
[----:B------:R-:W4:Y:S01]  /*51070*/  LDL.LU R10, [R1+0x1100] ;  /* 0x00110000010a7983 */ /* 0x000f220000300800 */
[----:B------:R-:W-:-:S03]  /*51080*/  IADD3 R3, P1, R3, R14, RZ ;  /* 0x0000000e03037210 */ /* 0x000fc60007f3e0ff */
[----:B------:R1:W-:Y:S01]  /*51090*/  LDGSTS.E [R2+0xe000], [R4.64], P4 ;  /* 0x0e00000004027fae */ /* 0x0003e2000a121844 */
[----:B-----5:R-:W-:-:S03]  /*510a0*/  IMAD.X R20, R20, 0x1, R0, P0 ;  /* 0x0000000114147824 */ /* 0x020fc600000e0600 */
[----:B------:R-:W-:Y:S04]  /*510b0*/  STL [R1+0x10d0], R3 ;  /* 0x0010d00301007387 */ /* 0x000fe80000100800 */
[----:B------:R5:W-:Y:S01]  /*510c0*/  STL [R1+0x10c4], R20 ;  /* 0x0010c41401007387 */ /* 0x000be20000100800 */
[----:B-1----:R-:W-:Y:S02]  /*510d0*/  IMAD.MOV.U32 R4, RZ, RZ, R6 ;  /* 0x000000ffff047224 */ /* 0x002fe400078e0006 */
[----:B------:R-:W-:Y:S02]  /*510e0*/  IMAD.MOV.U32 R5, RZ, RZ, R20 ;  /* 0x000000ffff057224 */ /* 0x000fe400078e0014 */
[----:B-----5:R-:W4:Y:S01]  /*510f0*/  LDL.LU R20, [R1+0x10f4] ;  /* 0x0010f40001147983 */ /* 0x020f220000300800 */
[----:B------:R-:W-:-:S03]  /*51100*/  IMAD.X R17, R17, 0x1, R0, P1 ;  /* 0x0000000111117824 */ /* 0x000fc600008e0600 */
[----:B------:R1:W-:Y:S01]  /*51110*/  LDGSTS.E [R2+0xe800], [R4.64], P4 ;  /* 0x0e80000004027fae */ /* 0x0003e2000a121844 */
[----:B------:R-:W-:-:S05]  /*51120*/  IADD3 R11, P0, R11, R14, RZ ;  /* 0x0000000e0b0b7210 */ /* 0x000fca0007f1e0ff */
[----:B------:R-:W-:Y:S04]  /*51130*/  STL [R1+0x10d8], R11 ;  /* 0x0010d80b01007387 */ /* 0x000fe80000100800 */
[----:B------:R1:W-:Y:S02]  /*51140*/  STL [R1+0x10cc], R17 ;  /* 0x0010cc1101007387 */ /* 0x0003e40000100800 */
[----:B-1----:R-:W-:Y:S02]  /*51150*/  IMAD.MOV.U32 R5, RZ, RZ, R17 ;  /* 0x000000ffff057224 */ /* 0x002fe400078e0011 */
[----:B------:R-:W4:Y:S04]  /*51160*/  LDL.LU R6, [R1+0x1108] ;  /* 0x0011080001067983 */ /* 0x000f280000300800 */
[----:B------:R-:W4:Y:S01]  /*51170*/  LDL.LU R17, [R1+0x10fc] ;  /* 0x0010fc0001117983 */ /* 0x000f220000300800 */
[----:B------:R-:W-:-:S02]  /*51180*/  IMAD.X R19, R19, 0x1, R0, P0 ;  /* 0x0000000113137824 */ /* 0x000fc400000e0600 */
[----:B------:R-:W-:-:S05]  /*51190*/  IMAD.MOV.U32 R4, RZ, RZ, R3 ;  /* 0x000000ffff047224 */ /* 0x000fca00078e0003 */
[----:B------:R1:W-:Y:S02]  /*511a0*/  LDGSTS.E [R2+0xf000], [R4.64], P4 ;  /* 0x0f00000004027fae */ /* 0x0003e4000a121844 */
[----:B-1----:R-:W-:Y:S02]  /*511b0*/  IMAD.MOV.U32 R5, RZ, RZ, R19 ;  /* 0x000000ffff057224 */ /* 0x002fe400078e0013 */
[----:B------:R-:W-:-:S05]  /*511c0*/  IMAD.MOV.U32 R4, RZ, RZ, R11 ;  /* 0x000000ffff047224 */ /* 0x000fca00078e000b */
[----:B------:R1:W-:Y:S01]  /*511d0*/  LDGSTS.E [R2+0xf800], [R4.64], P4 ;  /* 0x0f80000004027fae */ /* 0x0003e2000a121844 */
[----:B---3--:R-:W-:-:S05]  /*511e0*/  IADD3 R8, P1, R8, R14, RZ ;  /* 0x0000000e08087210 */ /* 0x008fca0007f3e0ff */
[----:B------:R-:W-:Y:S01]  /*511f0*/  STL [R1+0x10e0], R8 ;  /* 0x0010e00801007387 */ /* 0x000fe20000100800 */
[----:B------:R-:W-:-:S03]  /*51200*/  IMAD.X R18, R18, 0x1, R0, P1 ;  /* 0x0000000112127824 */ /* 0x000fc600008e0600 */
[----:B------:R3:W-:Y:S04]  /*51210*/  STL [R1+0x10d4], R19 ;  /* 0x0010d41301007387 */ /* 0x0007e80000100800 */
[----:B------:R-:W5:Y:S04]  /*51220*/  LDL.LU R3, [R1+0x1110] ;  /* 0x0011100001037983 */ /* 0x000f680000300800 */
[----:B---3--:R-:W3:Y:S01]  /*51230*/  LDL.LU R19, [R1+0x1104] ;  /* 0x0011040001137983 */ /* 0x008ee20000300800 */
[----:B--2---:R-:W-:-:S05]  /*51240*/  IADD3 R12, P0, R12, R14, RZ ;  /* 0x0000000e0c0c7210 */ /* 0x004fca0007f1e0ff */
[----:B------:R-:W-:Y:S04]  /*51250*/  STL [R1+0x10e8], R12 ;  /* 0x0010e80c01007387 */ /* 0x000fe80000100800 */
[----:B------:R2:W-:Y:S01]  /*51260*/  STL [R1+0x10dc], R18 ;  /* 0x0010dc1201007387 */ /* 0x0005e20000100800 */
[----:B------:R-:W-:-:S03]  /*51270*/  IMAD.X R16, R16, 0x1, R0, P0 ;  /* 0x0000000110107824 */ /* 0x000fc600000e0600 */
[----:B------:R-:W3:Y:S01]  /*51280*/  LDL.LU R11, [R1+0x1118] ;  /* 0x00111800010b7983 */ /* 0x000ee20000300800 */
[----:B-1----:R-:W-:-:S03]  /*51290*/  IMAD.MOV.U32 R4, RZ, RZ, R8 ;  /* 0x000000ffff047224 */ /* 0x002fc600078e0008 */
[----:B------:R-:W3:Y:S01]  /*512a0*/  LDL.LU R22, [R1+0x110c] ;  /* 0x00110c0001167983 */ /* 0x000ee20000300800 */
[----:B----4-:R-:W-:Y:S01]  /*512b0*/  IADD3 R7, P1, R7, R14, RZ ;  /* 0x0000000e07077210 */ /* 0x010fe20007f3e0ff */
[----:B------:R-:W-:-:S04]  /*512c0*/  IMAD.MOV.U32 R5, RZ, RZ, R18 ;  /* 0x000000ffff057224 */ /* 0x000fc800078e0012 */
[----:B------:R-:W-:Y:S01]  /*512d0*/  STL [R1+0x10f0], R7 ;  /* 0x0010f00701007387 */ /* 0x000fe20000100800 */
[----:B------:R-:W-:-:S03]  /*512e0*/  IMAD.X R15, R15, 0x1, R0, P1 ;  /* 0x000000010f0f7824 */ /* 0x000fc600008e0600 */
[----:B------:R1:W-:Y:S04]  /*512f0*/  STL [R1+0x10e4], R16 ;  /* 0x0010e41001007387 */ /* 0x0003e80000100800 */
[----:B------:R-:W4:Y:S04]  /*51300*/  LDL.LU R8, [R1+0x1120] ;  /* 0x0011200001087983 */ /* 0x000f280000300800 */
[----:B--2---:R-:W2:Y:S01]  /*51310*/  LDL.LU R18, [R1+0x1114] ;  /* 0x0011140001127983 */ /* 0x004ea20000300800 */
[----:B------:R-:W-:-:S03]  /*51320*/  IADD3 R13, P0, R13, R14, RZ ;  /* 0x0000000e0d0d7210 */ /* 0x000fc60007f1e0ff */
[----:B------:R1:W-:Y:S04]  /*51330*/  LDGSTS.E [R2+0x10000], [R4.64], P4 ;  /* 0x1000000004027fae */ /* 0x0003e8000a121844 */
[----:B------:R-:W-:Y:S04]  /*51340*/  STL [R1+0x10f8], R13 ;  /* 0x0010f80d01007387 */ /* 0x000fe80000100800 */
[----:B------:R1:W-:Y:S02]  /*51350*/  STL [R1+0x10ec], R15 ;  /* 0x0010ec0f01007387 */ /* 0x0003e40000100800 */
[----:B-1----:R-:W-:-:S02]  /*51360*/  IMAD.MOV.U32 R5, RZ, RZ, R16 ;  /* 0x000000ffff057224 */ /* 0x002fc400078e0010 */
[----:B------:R-:W-:Y:S01]  /*51370*/  IMAD.MOV.U32 R4, RZ, RZ, R12 ;  /* 0x000000ffff047224 */ /* 0x000fe200078e000c */
[----:B------:R-:W2:Y:S04]  /*51380*/  LDL.LU R16, [R1+0x111c] ;  /* 0x00111c0001107983 */ /* 0x000ea80000300800 */
[----:B------:R-:W2:Y:S01]  /*51390*/  LDL.LU R12, [R1+0x1128] ;  /* 0x00112800010c7983 */ /* 0x000ea20000300800 */
[----:B------:R-:W-:-:S03]  /*513a0*/  IADD3 R10, P1, R10, R14, RZ ;  /* 0x0000000e0a0a7210 */ /* 0x000fc60007f3e0ff */
[----:B------:R1:W-:Y:S02]  /*513b0*/  LDGSTS.E [R2+0x10800], [R4.64], P4 ;  /* 0x1080000004027fae */ /* 0x0003e4000a121844 */
[----:B-1----:R-:W-:Y:S02]  /*513c0*/  IMAD.MOV.U32 R4, RZ, RZ, R7 ;  /* 0x000000ffff047224 */ /* 0x002fe400078e0007 */
[----:B------:R-:W-:Y:S02]  /*513d0*/  IMAD.MOV.U32 R5, RZ, RZ, R15 ;  /* 0x000000ffff057224 */ /* 0x000fe400078e000f */
[----:B------:R-:W2:Y:S01]  /*513e0*/  LDL.LU R15, [R1+0x1124] ;  /* 0x00112400010f7983 */ /* 0x000ea20000300800 */
[----:B------:R-:W-:-:S03]  /*513f0*/  IMAD.X R20, R20, 0x1, R0, P0 ;  /* 0x0000000114147824 */ /* 0x000fc600000e0600 */
[----:B------:R-:W-:Y:S04]  /*51400*/  STL [R1+0x1100], R10 ;  /* 0x0011000a01007387 */ /* 0x000fe80000100800 */
[----:B------:R1:W-:Y:S04]  /*51410*/  STL [R1+0x10f4], R20 ;  /* 0x0010f41401007387 */ /* 0x0003e80000100800 */
[----:B------:R1:W-:Y:S04]  /*51420*/  LDGSTS.E [R2+0x11000], [R4.64], P4 ;  /* 0x1100000004027fae */ /* 0x0003e8000a121844 */
[----:B------:R-:W2:Y:S01]  /*51430*/  LDL.LU R7, [R1+0x1130] ;  /* 0x0011300001077983 */ /* 0x000ea20000300800 */
[----:B------:R-:W-:Y:S01]  /*51440*/  IADD3 R6, P0, R6, R14, RZ ;  /* 0x0000000e06067210 */ /* 0x000fe20007f1e0ff */
[----:B-1----:R-:W-:-:S02]  /*51450*/  IMAD.MOV.U32 R5, RZ, RZ, R20 ;  /* 0x000000ffff057224 */ /* 0x002fc400078e0014 */
[----:B------:R-:W-:Y:S01]  /*51460*/  IMAD.X R17, R17, 0x1, R0, P1 ;  /* 0x0000000111117824 */ /* 0x000fe200008e0600 */
[----:B------:R-:W2:Y:S01]  /*51470*/  LDL.LU R20, [R1+0x112c] ;  /* 0x00112c0001147983 */ /* 0x000ea20000300800 */
[----:B------:R-:W-:-:S03]  /*51480*/  IMAD.MOV.U32 R4, RZ, RZ, R13 ;  /* 0x000000ffff047224 */ /* 0x000fc600078e000d */
[----:B------:R-:W-:Y:S04]  /*51490*/  STL [R1+0x1108], R6 ;  /* 0x0011080601007387 */ /* 0x000fe80000100800 */
[----:B------:R1:W-:Y:S04]  /*514a0*/  STL [R1+0x10fc], R17 ;  /* 0x0010fc1101007387 */ /* 0x0003e80000100800 */
[----:B------:R-:W2:Y:S04]  /*514b0*/  LDL.LU R13, [R1+0x1138] ;  /* 0x00113800010d7983 */ /* 0x000ea80000300800 */
[----:B------:R1:W-:Y:S02]  /*514c0*/  LDGSTS.E [R2+0x11800], [R4.64], P4 ;  /* 0x1180000004027fae */ /* 0x0003e4000a121844 */
[----:B-1----:R-:W-:-:S02]  /*514d0*/  IMAD.MOV.U32 R4, RZ, RZ, R10 ;  /* 0x000000ffff047224 */ /* 0x002fc400078e000a */
[----:B------:R-:W-:Y:S02]  /*514e0*/  IMAD.MOV.U32 R5, RZ, RZ, R17 ;  /* 0x000000ffff057224 */ /* 0x000fe400078e0011 */
[----:B------:R-:W2:Y:S04]  /*514f0*/  LDL.LU R17, [R1+0x1134] ;  /* 0x0011340001117983 */ /* 0x000ea80000300800 */
[----:B------:R1:W-:Y:S02]  /*51500*/  LDGSTS.E [R2+0x12000], [R4.64], P4 ;  /* 0x1200000004027fae */ /* 0x0003e4000a121844 */
[----:B-1----:R-:W-:Y:S01]  /*51510*/  IMAD.MOV.U32 R4, RZ, RZ, R6 ;  /* 0x000000ffff047224 */ /* 0x002fe200078e0006 */
[----:B-----5:R-:W-:Y:S01]  /*51520*/  IADD3 R3, P1, R3, R14, RZ ;  /* 0x0000000e03037210 */ /* 0x020fe20007f3e0ff */
[----:B---3--:R-:W-:-:S04]  /*51530*/  IMAD.X R19, R19, 0x1, R0, P0 ;  /* 0x0000000113137824 */ /* 0x008fc800000e0600 */
[----:B------:R-:W-:Y:S01]  /*51540*/  STL [R1+0x1110], R3 ;  /* 0x0011100301007387 */ /* 0x000fe20000100800 */
[----:B------:R-:W-:-:S03]  /*51550*/  IMAD.MOV.U32 R5, RZ, RZ, R19 ;  /* 0x000000ffff057224 */ /* 0x000fc600078e0013 */
[----:B------:R1:W-:Y:S04]  /*51560*/  STL [R1+0x1104], R19 ;  /* 0x0011041301007387 */ /* 0x0003e80000100800 */
[----:B------:R-:W3:Y:S04]  /*51570*/  LDL.LU R10, [R1+0x1140] ;  /* 0x00114000010a7983 */ /* 0x000ee80000300800 */
[----:B------:R5:W-:Y:S04]  /*51580*/  LDGSTS.E [R2+0x12800], [R4.64], P4 ;  /* 0x1280000004027fae */ /* 0x000be8000a121844 */
[----:B-1----:R-:W3:Y:S01]  /*51590*/  LDL.LU R19, [R1+0x113c] ;  /* 0x00113c0001137983 */ /* 0x002ee20000300800 */
[----:B------:R-:W-:Y:S01]  /*515a0*/  IADD3 R11, P0, R11, R14, RZ ;  /* 0x0000000e0b0b7210 */ /* 0x000fe20007f1e0ff */
[----:B------:R-:W-:-:S04]  /*515b0*/  IMAD.X R22, R22, 0x1, R0, P1 ;  /* 0x0000000116167824 */ /* 0x000fc800008e0600 */
[----:B------:R-:W-:Y:S01]  /*515c0*/  STL [R1+0x1118], R11 ;  /* 0x0011180b01007387 */ /* 0x000fe20000100800 */
[----:B-----5:R-:W-:Y:S02]  /*515d0*/  IMAD.MOV.U32 R4, RZ, RZ, R3 ;  /* 0x000000ffff047224 */ /* 0x020fe400078e0003 */
[----:B------:R-:W-:Y:S01]  /*515e0*/  IMAD.MOV.U32 R5, RZ, RZ, R22 ;  /* 0x000000ffff057224 */ /* 0x000fe200078e0016 */
[----:B------:R-:W-:Y:S04]  /*515f0*/  STL [R1+0x110c], R22 ;  /* 0x00110c1601007387 */ /* 0x000fe80000100800 */
[----:B------:R-:W5:Y:S04]  /*51600*/  LDL.LU R6, [R1+0x1148] ;  /* 0x0011480001067983 */ /* 0x000f680000300800 */
[----:B------:R1:W-:Y:S01]  /*51610*/  LDGSTS.E [R2+0x13000], [R4.64], P4 ;  /* 0x1300000004027fae */ /* 0x0003e2000a121844 */
[----:B----4-:R-:W-:-:S03]  /*51620*/  IADD3 R8, P1, R8, R14, RZ ;  /* 0x0000000e08087210 */ /* 0x010fc60007f3e0ff */
[----:B------:R-:W4:Y:S01]  /*51630*/  LDL.LU R3, [R1+0x1150] ;  /* 0x0011500001037983 */ /* 0x000f220000300800 */
[----:B--2---:R-:W-:-:S03]  /*51640*/  IMAD.X R18, R18, 0x1, R0, P0 ;  /* 0x0000000112127824 */ /* 0x004fc600000e0600 */
[----:B------:R-:W-:Y:S01]  /*51650*/  STL [R1+0x1120], R8 ;  /* 0x0011200801007387 */ /* 0x000fe20000100800 */
[----:B-1----:R-:W-:Y:S02]  /*51660*/  IMAD.MOV.U32 R4, RZ, RZ, R11 ;  /* 0x000000ffff047224 */ /* 0x002fe400078e000b */
[----:B------:R-:W-:Y:S01]  /*51670*/  IMAD.MOV.U32 R5, RZ, RZ, R18 ;  /* 0x000000ffff057224 */ /* 0x000fe200078e0012 */
[----:B------:R1:W-:Y:S04]  /*51680*/  STL [R1+0x1114], R18 ;  /* 0x0011141201007387 */ /* 0x0003e80000100800 */
[----:B------:R2:W-:Y:S04]  /*51690*/  LDGSTS.E [R2+0x13800], [R4.64], P4 ;  /* 0x1380000004027fae */ /* 0x0005e8000a121844 */
[----:B-1----:R-:W4:Y:S01]  /*516a0*/  LDL.LU R18, [R1+0x1144] ;  /* 0x0011440001127983 */ /* 0x002f220000300800 */
[----:B------:R-:W-:Y:S01]  /*516b0*/  IMAD.X R16, R16, 0x1, R0, P1 ;  /* 0x0000000110107824 */ /* 0x000fe200008e0600 */
[----:B------:R-:W-:-:S03]  /*516c0*/  IADD3 R12, P0, R12, R14, RZ ;  /* 0x0000000e0c0c7210 */ /* 0x000fc60007f1e0ff */
[----:B--2---:R-:W-:Y:S02]  /*516d0*/  IMAD.MOV.U32 R5, RZ, RZ, R16 ;  /* 0x000000ffff057224 */ /* 0x004fe400078e0010 */
[----:B------:R-:W-:Y:S04]  /*516e0*/  STL [R1+0x1128], R12 ;  /* 0x0011280c01007387 */ /* 0x000fe80000100800 */
[----:B------:R1:W-:Y:S04]  /*516f0*/  STL [R1+0x111c], R16 ;  /* 0x00111c1001007387 */ /* 0x0003e80000100800 */
[----:B------:R-:W4:Y:S04]  /*51700*/  LDL.LU R11, [R1+0x1158] ;  /* 0x00115800010b7983 */ /* 0x000f280000300800 */
[----:B-1----:R-:W4:Y:S01]  /*51710*/  LDL.LU R16, [R1+0x114c] ;  /* 0x00114c0001107983 */ /* 0x002f220000300800 */
[----:B------:R-:W-:-:S02]  /*51720*/  IMAD.X R15, R15, 0x1, R0, P0 ;  /* 0x000000010f0f7824 */ /* 0x000fc400000e0600 */
[----:B------:R-:W-:-:S05]  /*51730*/  IMAD.MOV.U32 R4, RZ, RZ, R8 ;  /* 0x000000ffff047224 */ /* 0x000fca00078e0008 */
[----:B------:R1:W-:Y:S01]  /*51740*/  LDGSTS.E [R2+0x14000], [R4.64], P4 ;  /* 0x1400000004027fae */ /* 0x0003e2000a121844 */
[----:B------:R-:W-:Y:S01]  /*51750*/  IADD3 R7, P1, R7, R14, RZ ;  /* 0x0000000e07077210 */ /* 0x000fe20007f3e0ff */
[----:B-1----:R-:W-:-:S04]  /*51760*/  IMAD.MOV.U32 R5, RZ, RZ, R15 ;  /* 0x000000ffff057224 */ /* 0x002fc800078e000f */
[----:B------:R-:W-:Y:S04]  /*51770*/  STL [R1+0x1130], R7 ;  /* 0x0011300701007387 */ /* 0x000fe80000100800 */
[----:B------:R1:W-:Y:S01]  /*51780*/  STL [R1+0x1124], R15 ;  /* 0x0011240f01007387 */ /* 0x0003e20000100800 */
[----:B------:R-:W-:-:S03]  /*51790*/  IMAD.X R20, R20, 0x1, R0, P1 ;  /* 0x0000000114147824 */ /* 0x000fc600008e0600 */
[----:B------:R-:W4:Y:S01]  /*517a0*/  LDL.LU R8, [R1+0x1160] ;  /* 0x0011600001087983 */ /* 0x000f220000300800 */
[----:B------:R-:W-:-:S03]  /*517b0*/  IMAD.MOV.U32 R4, RZ, RZ, R12 ;  /* 0x000000ffff047224 */ /* 0x000fc600078e000c */
[----:B-1----:R-:W4:Y:S01]  /*517c0*/  LDL.LU R15, [R1+0x1154] ;  /* 0x00115400010f7983 */ /* 0x002f220000300800 */
[----:B------:R-:W-:-:S03]  /*517d0*/  IADD3 R13, P0, R13, R14, RZ ;  /* 0x0000000e0d0d7210 */ /* 0x000fc60007f1e0ff */
[----:B------:R1:W-:Y:S04]  /*517e0*/  LDGSTS.E [R2+0x14800], [R4.64], P4 ;  /* 0x1480000004027fae */ /* 0x0003e8000a121844 */
[----:B------:R-:W-:Y:S04]  /*517f0*/  STL [R1+0x1138], R13 ;  /* 0x0011380d01007387 */ /* 0x000fe80000100800 */
[----:B------:R-:W-:Y:S04]  /*51800*/  STL [R1+0x112c], R20 ;  /* 0x00112c1401007387 */ /* 0x000fe80000100800 */
[----:B------:R-:W4:Y:S04]  /*51810*/  LDL.LU R12, [R1+0x1168] ;  /* 0x00116800010c7983 */ /* 0x000f280000300800 */
[----:B------:R-:W4:Y:S01]  /*51820*/  LDL.LU R22, [R1+0x115c] ;  /* 0x00115c0001167983 */ /* 0x000f220000300800 */
[----:B-1----:R-:W-:-:S02]  /*51830*/  IMAD.MOV.U32 R4, RZ, RZ, R7 ;  /* 0x000000ffff047224 */ /* 0x002fc400078e0007 */
[----:B------:R-:W-:Y:S02]  /*51840*/  IMAD.X R17, R17, 0x1, R0, P0 ;  /* 0x0000000111117824 */ /* 0x000fe400000e0600 */
        /* <DEDUP_REMOVED lines=9> */
[----:B------:R-:W2:Y:S01]  /*518e0*/  LDL.LU R7, [R1+0x1170] ;  /* 0x0011700001077983 */ /* 0x000ea20000300800 */
[----:B-1----:R-:W-:-:S03]  /*518f0*/  IMAD.MOV.U32 R4, RZ, RZ, R10 ;  /* 0x000000ffff047224 */ /* 0x002fc600078e000a */
[----:B---3--:R-:W3:Y:S01]  /*51900*/  LDL.LU R17, [R1+0x1164] ;  /* 0x0011640001117983 */ /* 0x008ee20000300800 */
[----:B-----5:R-:W-:Y:S01]  /*51910*/  IADD3 R6, P0, R6, R14, RZ ;  /* 0x0000000e06067210 */ /* 0x020fe20007f1e0ff */
[----:B------:R-:W-:-:S04]  /*51920*/  IMAD.MOV.U32 R5, RZ, RZ, R19 ;  /* 0x000000ffff057224 */ /* 0x000fc800078e0013 */
[----:B------:R-:W-:Y:S04]  /*51930*/  STL [R1+0x1148], R6 ;  /* 0x0011480601007387 */ /* 0x000fe80000100800 */
[----:B------:R1:W-:Y:S01]  /*51940*/  STL [R1+0x113c], R19 ;  /* 0x00113c1301007387 */ /* 0x0003e20000100800 */
[----:B----4-:R-:W-:-:S03]  /*51950*/  IADD3 R3, P1, R3, R14, RZ ;  /* 0x0000000e03037210 */ /* 0x010fc60007f3e0ff */
[----:B------:R-:W4:Y:S04]  /*51960*/  LDL.LU R20, [R1+0x116c] ;  /* 0x00116c0001147983 */ /* 0x000f280000300800 */
[----:B------:R-:W5:Y:S04]  /*51970*/  LDL.LU R13, [R1+0x1178] ;  /* 0x00117800010d7983 */ /* 0x000f680000300800 */
[----:B-1----:R-:W5:Y:S04]  /*51980*/  LDL.LU R19, [R1+0x1174] ;  /* 0x0011740001137983 */ /* 0x002f680000300800 */
[----:B------:R-:W-:Y:S01]  /*51990*/  STL [R1+0x1150], R3 ;  /* 0x0011500301007387 */ /* 0x000fe20000100800 */
[----:B------:R-:W-:-:S03]  /*519a0*/  IMAD.X R18, R18, 0x1, R0, P0 ;  /* 0x0000000112127824 */ /* 0x000fc600000e0600 */
[----:B------:R1:W-:Y:S04]  /*519b0*/  LDGSTS.E [R2+0x16000], [R4.64], P4 ;  /* 0x1600000004027fae */ /* 0x0003e8000a121844 */
[----:B------:R1:W-:Y:S04]  /*519c0*/  STL [R1+0x1144], R18 ;  /* 0x0011441201007387 */ /* 0x0003e80000100800 */
[----:B------:R-:W5:Y:S01]  /*519d0*/  LDL.LU R10, [R1+0x1180] ;  /* 0x00118000010a7983 */ /* 0x000f620000300800 */
[----:B-1----:R-:W-:-:S03]  /*519e0*/  IMAD.MOV.U32 R5, RZ, RZ, R18 ;  /* 0x000000ffff057224 */ /* 0x002fc600078e0012 */
[----:B------:R-:W5:Y:S01]  /*519f0*/  LDL.LU R18, [R1+0x117c] ;  /* 0x00117c0001127983 */ /* 0x000f620000300800 */
[----:B------:R-:W-:Y:S01]  /*51a00*/  IADD3 R11, P0, R11, R14, RZ ;  /* 0x0000000e0b0b7210 */ /* 0x000fe20007f1e0ff */
[----:B------:R-:W-:Y:S02]  /*51a10*/  IMAD.MOV.U32 R4, RZ, RZ, R6 ;  /* 0x000000ffff047224 */ /* 0x000fe400078e0006 */
[----:B------:R-:W-:Y:S02]  /*51a20*/  IMAD.X R16, R16, 0x1, R0, P1 ;  /* 0x0000000110107824 */ /* 0x000fe400008e0600 */
[----:B------:R-:W-:Y:S04]  /*51a30*/  STL [R1+0x1158], R11 ;  /* 0x0011580b01007387 */ /* 0x000fe80000100800 */
[----:B------:R1:W-:Y:S04]  /*51a40*/  STL [R1+0x114c], R16 ;  /* 0x00114c1001007387 */ /* 0x0003e80000100800 */
[----:B------:R-:W5:Y:S04]  /*51a50*/  LDL.LU R6, [R1+0x1188] ;  /* 0x0011880001067983 */ /* 0x000f680000300800 */
[----:B------:R1:W-:Y:S02]  /*51a60*/  LDGSTS.E [R2+0x16800], [R4.64], P4 ;  /* 0x1680000004027fae */ /* 0x0003e4000a121844 */
[----:B-1----:R-:W-:-:S02]  /*51a70*/  IMAD.MOV.U32 R4, RZ, RZ, R3 ;  /* 0x000000ffff047224 */ /* 0x002fc400078e0003 */
[----:B------:R-:W-:Y:S02]  /*51a80*/  IMAD.MOV.U32 R5, RZ, RZ, R16 ;  /* 0x000000ffff057224 */ /* 0x000fe400078e0010 */
[----:B------:R-:W5:Y:S01]  /*51a90*/  LDL.LU R16, [R1+0x1184] ;  /* 0x0011840001107983 */ /* 0x000f620000300800 */
[----:B------:R-:W-:-:S03]  /*51aa0*/  IADD3 R8, P1, R8, R14, RZ ;  /* 0x0000000e08087210 */ /* 0x000fc60007f3e0ff */
[----:B------:R1:W-:Y:S01]  /*51ab0*/  LDGSTS.E [R2+0x17000], [R4.64], P4 ;  /* 0x1700000004027fae */ /* 0x0003e2000a121844 */
[----:B------:R-:W-:-:S03]  /*51ac0*/  IMAD.X R15, R15, 0x1, R0, P0 ;  /* 0x000000010f0f7824 */ /* 0x000fc600000e0600 */
[----:B------:R-:W-:Y:S04]  /*51ad0*/  STL [R1+0x1160], R8 ;  /* 0x0011600801007387 */ /* 0x000fe80000100800 */
[----:B------:R1:W-:Y:S04]  /*51ae0*/  STL [R1+0x1154], R15 ;  /* 0x0011540f01007387 */ /* 0x0003e80000100800 */
[----:B------:R-:W5:Y:S01]  /*51af0*/  LDL.LU R3, [R1+0x1190] ;  /* 0x0011900001037983 */ /* 0x000f620000300800 */
[----:B-1----:R-:W-:Y:S02]  /*51b00*/  IMAD.MOV.U32 R5, RZ, RZ, R15 ;  /* 0x000000ffff057224 */ /* 0x002fe400078e000f */
[----:B------:R-:W-:Y:S01]  /*51b10*/  IMAD.MOV.U32 R4, RZ, RZ, R11 ;  /* 0x000000ffff047224 */ /* 0x000fe200078e000b */
[----:B------:R-:W5:Y:S01]  /*51b20*/  LDL.LU R15, [R1+0x118c] ;  /* 0x00118c00010f7983 */ /* 0x000f620000300800 */
[----:B------:R-:W-:-:S03]  /*51b30*/  IADD3 R12, P0, R12, R14, RZ ;  /* 0x0000000e0c0c7210 */ /* 0x000fc60007f1e0ff */
[----:B------:R1:W-:Y:S01]  /*51b40*/  LDGSTS.E [R2+0x17800], [R4.64], P4 ;  /* 0x1780000004027fae */ /* 0x0003e2000a121844 */
[----:B------:R-:W-:-:S03]  /*51b50*/  IMAD.X R22, R22, 0x1, R0, P1 ;  /* 0x0000000116167824 */ /* 0x000fc600008e0600 */
[----:B------:R-:W-:Y:S04]  /*51b60*/  STL [R1+0x1168], R12 ;  /* 0x0011680c01007387 */ /* 0x000fe80000100800 */
[----:B------:R-:W-:Y:S04]  /*51b70*/  STL [R1+0x115c], R22 ;  /* 0x00115c1601007387 */ /* 0x000fe80000100800 */
[----:B------:R-:W5:Y:S01]  /*51b80*/  LDL.LU R11, [R1+0x1198] ;  /* 0x00119800010b7983 */ /* 0x000f620000300800 */
[----:B-1----:R-:W-:Y:S02]  /*51b90*/  IMAD.MOV.U32 R4, RZ, RZ, R8 ;  /* 0x000000ffff047224 */ /* 0x002fe400078e0008 */
[----:B------:R-:W-:Y:S01]  /*51ba0*/  IMAD.MOV.U32 R5, RZ, RZ, R22 ;  /* 0x000000ffff057224 */ /* 0x000fe200078e0016 */
[----:B------:R-:W5:Y:S04]  /*51bb0*/  LDL.LU R8, [R1+0x11a0] ;  /* 0x0011a00001087983 */ /* 0x000f680000300800 */
[----:B------:R1:W-:Y:S02]  /*51bc0*/  LDGSTS.E [R2+0x18000], [R4.64], P4 ;  /* 0x1800000004027fae */ /* 0x0003e4000a121844 */
[----:B-1----:R-:W-:Y:S01]  /*51bd0*/  IMAD.MOV.U32 R4, RZ, RZ, R12 ;  /* 0x000000ffff047224 */ /* 0x002fe200078e000c */
[----:B--2---:R-:W-:Y:S01]  /*51be0*/  IADD3 R7, P1, R7, R14, RZ ;  /* 0x0000000e07077210 */ /* 0x004fe20007f3e0ff */
[----:B---3--:R-:W-:-:S04]  /*51bf0*/  IMAD.X R17, R17, 0x1, R0, P0 ;  /* 0x0000000111117824 */ /* 0x008fc800000e0600 */
[----:B------:R-:W-:Y:S01]  /*51c00*/  STL [R1+0x1170], R7 ;  /* 0x0011700701007387 */ /* 0x000fe20000100800 */
[----:B------:R-:W-:-:S03]  /*51c10*/  IMAD.MOV.U32 R5, RZ, RZ, R17 ;  /* 0x000000ffff057224 */ /* 0x000fc600078e0011 */
[----:B------:R1:W-:Y:S04]  /*51c20*/  STL [R1+0x1164], R17 ;  /* 0x0011641101007387 */ /* 0x0003e80000100800 */
[----:B------:R2:W-:Y:S04]  /*51c30*/  LDGSTS.E [R2+0x18800], [R4.64], P4 ;  /* 0x1880000004027fae */ /* 0x0005e8000a121844 */
[----:B-1----:R-:W3:Y:S01]  /*51c40*/  LDL.LU R17, [R1+0x1194] ;  /* 0x0011940001117983 */ /* 0x002ee20000300800 */
[----:B----4-:R-:W-:Y:S01]  /*51c50*/  IMAD.X R20, R20, 0x1, R0, P1 ;  /* 0x0000000114147824 */ /* 0x010fe200008e0600 */
[----:B-----5:R-:W-:-:S05]  /*51c60*/  IADD3 R13, P0, R13, R14, RZ ;  /* 0x0000000e0d0d7210 */ /* 0x020fca0007f1e0ff */
[----:B------:R-:W-:Y:S01]  /*51c70*/  STL [R1+0x1178], R13 ;  /* 0x0011780d01007387 */ /* 0x000fe20000100800 */
[----:B------:R-:W-:-:S03]  /*51c80*/  IMAD.X R19, R19, 0x1, R0, P0 ;  /* 0x0000000113137824 */ /* 0x000fc600000e0600 */
[----:B------:R1:W-:Y:S04]  /*51c90*/  STL [R1+0x116c], R20 ;  /* 0x00116c1401007387 */ /* 0x0003e80000100800 */
[----:B------:R-:W4:Y:S01]  /*51ca0*/  LDL.LU R12, [R1+0x11a8] ;  /* 0x0011a800010c7983 */ /* 0x000f220000300800 */
[----:B--2---:R-:W-:-:S03]  /*51cb0*/  IMAD.MOV.U32 R4, RZ, RZ, R7 ;  /* 0x000000ffff047224 */ /* 0x004fc600078e0007 */
[----:B------:R-:W2:Y:S01]  /*51cc0*/  LDL.LU R22, [R1+0x119c] ;  /* 0x00119c0001167983 */ /* 0x000ea20000300800 */
[----:B------:R-:W-:Y:S01]  /*51cd0*/  IADD3 R10, P1, R10, R14, RZ ;  /* 0x0000000e0a0a7210 */ /* 0x000fe20007f3e0ff */
[----:B------:R-:W-:-:S04]  /*51ce0*/  IMAD.MOV.U32 R5, RZ, RZ, R20 ;  /* 0x000000ffff057224 */ /* 0x000fc800078e0014 */
[----:B------:R-:W-:Y:S01]  /*51cf0*/  STL [R1+0x1180], R10 ;  /* 0x0011800a01007387 */ /* 0x000fe20000100800 */
[----:B------:R-:W-:-:S03]  /*51d00*/  IMAD.X R18, R18, 0x1, R0, P1 ;  /* 0x0000000112127824 */ /* 0x000fc600008e0600 */
[----:B------:R5:W-:Y:S04]  /*51d10*/  STL [R1+0x1174], R19 ;  /* 0x0011741301007387 */ /* 0x000be80000100800 */
[----:B------:R-:W2:Y:S04]  /*51d20*/  LDL.LU R7, [R1+0x11b0] ;  /* 0x0011b00001077983 */ /* 0x000ea80000300800 */
[----:B-1----:R-:W2:Y:S04]  /*51d30*/  LDL.LU R20, [R1+0x11a4] ;  /* 0x0011a40001147983 */ /* 0x002ea80000300800 */
[----:B------:R1:W-:Y:S01]  /*51d40*/  LDGSTS.E [R2+0x19000], [R4.64], P4 ;  /* 0x1900000004027fae */ /* 0x0003e2000a121844 */
[----:B------:R-:W-:-:S05]  /*51d50*/  IADD3 R6, P0, R6, R14, RZ ;  /* 0x0000000e06067210 */ /* 0x000fca0007f1e0ff */
[----:B------:R-:W-:Y:S01]  /*51d60*/  STL [R1+0x1188], R6 ;  /* 0x0011880601007387 */ /* 0x000fe20000100800 */
[----:B-1----:R-:W-:-:S03]  /*51d70*/  IMAD.MOV.U32 R4, RZ, RZ, R13 ;  /* 0x000000ffff047224 */ /* 0x002fc600078e000d */
[----:B------:R-:W-:Y:S01]  /*51d80*/  STL [R1+0x117c], R18 ;  /* 0x00117c1201007387 */ /* 0x000fe20000100800 */
[----:B------:R-:W-:-:S03]  /*51d90*/  IMAD.MOV.U32 R5, RZ, RZ, R19 ;  /* 0x000000ffff057224 */ /* 0x000fc600078e0013 */
[----:B------:R-:W2:Y:S04]  /*51da0*/  LDL.LU R13, [R1+0x11b8] ;  /* 0x0011b800010d7983 */ /* 0x000ea80000300800 */
[----:B-----5:R-:W5:Y:S01]  /*51db0*/  LDL.LU R19, [R1+0x11ac] ;  /* 0x0011ac0001137983 */ /* 0x020f620000300800 */
[----:B------:R-:W-:-:S03]  /*51dc0*/  IMAD.X R16, R16, 0x1, R0, P0 ;  /* 0x0000000110107824 */ /* 0x000fc600000e0600 */
[----:B------:R1:W-:Y:S02]  /*51dd0*/  LDGSTS.E [R2+0x19800], [R4.64], P4 ;  /* 0x1980000004027fae */ /* 0x0003e4000a121844 */
[----:B-1----:R-:W-:Y:S01]  /*51de0*/  IMAD.MOV.U32 R4, RZ, RZ, R10 ;  /* 0x000000ffff047224 */ /* 0x002fe200078e000a */
[----:B------:R-:W-:Y:S01]  /*51df0*/  IADD3 R3, P1, R3, R14, RZ ;  /* 0x0000000e03037210 */ /* 0x000fe20007f3e0ff */
[----:B------:R-:W-:-:S04]  /*51e00*/  IMAD.MOV.U32 R5, RZ, RZ, R18 ;  /* 0x000000ffff057224 */ /* 0x000fc800078e0012 */
[----:B------:R-:W-:Y:S01]  /*51e10*/  STL [R1+0x1190], R3 ;  /* 0x0011900301007387 */ /* 0x000fe20000100800 */
[----:B------:R-:W-:-:S03]  /*51e20*/  IMAD.X R15, R15, 0x1, R0, P1 ;  /* 0x000000010f0f7824 */ /* 0x000fc600008e0600 */
[----:B------:R1:W-:Y:S04]  /*51e30*/  STL [R1+0x1184], R16 ;  /* 0x0011841001007387 */ /* 0x0003e80000100800 */
[----:B------:R1:W-:Y:S04]  /*51e40*/  LDGSTS.E [R2+0x1a000], [R4.64], P4 ;  /* 0x1a00000004027fae */ /* 0x0003e8000a121844 */
[----:B------:R-:W5:Y:S01]  /*51e50*/  LDL.LU R10, [R1+0x11c0] ;  /* 0x0011c000010a7983 */ /* 0x000f620000300800 */
[----:B------:R-:W-:Y:S01]  /*51e60*/  IADD3 R11, P0, R11, R14, RZ ;  /* 0x0000000e0b0b7210 */ /* 0x000fe20007f1e0ff */
[----:B-1----:R-:W-:-:S02]  /*51e70*/  IMAD.MOV.U32 R5, RZ, RZ, R16 ;  /* 0x000000ffff057224 */ /* 0x002fc400078e0010 */
[----:B------:R-:W5:Y:S01]  /*51e80*/  LDL.LU R16, [R1+0x11b4] ;  /* 0x0011b40001107983 */ /* 0x000f620000300800 */
[----:B------:R-:W-:-:S03]  /*51e90*/  IMAD.MOV.U32 R4, RZ, RZ, R6 ;  /* 0x000000ffff047224 */ /* 0x000fc600078e0006 */
        /* <DEDUP_REMOVED lines=12> */
[----:B---3--:R-:W-:-:S05]  /*51f60*/  IMAD.X R17, R17, 0x1, R0, P0 ;  /* 0x0000000111117824 */ /* 0x008fca00000e0600 */
[----:B------:R1:W-:Y:S01]  /*51f70*/  STL [R1+0x1194], R17 ;  /* 0x0011941101007387 */ /* 0x0003e20000100800 */
[----:B------:R-:W-:-:S03]  /*51f80*/  IMAD.MOV.U32 R5, RZ, RZ, R17 ;  /* 0x000000ffff057224 */ /* 0x000fc600078e0011 */
[----:B------:R-:W3:Y:S04]  /*51f90*/  LDL.LU R3, [R1+0x10ac] ;  /* 0x0010ac0001037983 */ /* 0x000ee80000300800 */
[----:B------:R-:W3:Y:S04]  /*51fa0*/  LDL.LU R11, [R1+0x10a8] ;  /* 0x0010a800010b7983 */ /* 0x000ee80000300800 */
[----:B------:R1:W-:Y:S01]  /*51fb0*/  LDGSTS.E [R2+0x1b800], [R4.64], P4 ;  /* 0x1b80000004027fae */ /* 0x0003e2000a121844 */
[----:B----4-:R-:W-:Y:S01]  /*51fc0*/  IADD3 R12, P0, R12, R14, RZ ;  /* 0x0000000e0c0c7210 */ /* 0x010fe20007f1e0ff */
[----:B--2---:R-:W-:-:S04]  /*51fd0*/  IMAD.X R22, R22, 0x1, R0, P1 ;  /* 0x0000000116167824 */ /* 0x004fc800008e0600 */
[----:B------:R-:W-:Y:S04]  /*51fe0*/  STL [R1+0x11a8], R12 ;  /* 0x0011a80c01007387 */ /* 0x000fe80000100800 */
[----:B------:R2:W-:Y:S04]  /*51ff0*/  STL [R1+0x119c], R22 ;  /* 0x00119c1601007387 */ /* 0x0005e80000100800 */
[----:B-1----:R-:W4:Y:S01]  /*52000*/  LDL.LU R17, [R1+0x10b4] ;  /* 0x0010b40001117983 */ /* 0x002f220000300800 */
[----:B------:R-:W-:Y:S02]  /*52010*/  IMAD.MOV.U32 R4, RZ, RZ, R8 ;  /* 0x000000ffff047224 */ /* 0x000fe400078e0008 */
[----:B------:R-:W-:Y:S01]  /*52020*/  IMAD.MOV.U32 R5, RZ, RZ, R22 ;  /* 0x000000ffff057224 */ /* 0x000fe200078e0016 */
[----:B------:R-:W4:Y:S01]  /*52030*/  LDL.LU R23, [R1+0x10b0] ;  /* 0x0010b00001177983 */ /* 0x000f220000300800 */
[----:B------:R-:W-:-:S03]  /*52040*/  IADD3 R7, P1, R7, R14, RZ ;  /* 0x0000000e07077210 */ /* 0x000fc60007f3e0ff */
[----:B------:R1:W-:Y:S01]  /*52050*/  LDGSTS.E [R2+0x1c000], [R4.64], P4 ;  /* 0x1c00000004027fae */ /* 0x0003e2000a121844 */
[----:B------:R-:W-:-:S03]  /*52060*/  IMAD.X R20, R20, 0x1, R0, P0 ;  /* 0x0000000114147824 */ /* 0x000fc600000e0600 */
[----:B------:R2:W-:Y:S04]  /*52070*/  STL [R1+0x11b0], R7 ;  /* 0x0011b00701007387 */ /* 0x0005e80000100800 */
[----:B------:R-:W-:Y:S04]  /*52080*/  STL [R1+0x11a4], R20 ;  /* 0x0011a41401007387 */ /* 0x000fe80000100800 */
[----:B------:R-:W4:Y:S01]  /*52090*/  LDL.LU R8, [R1+0x9e8] ;  /* 0x0009e80001087983 */ /* 0x000f220000300800 */
[----:B-1----:R-:W-:-:S03]  /*520a0*/  IMAD.MOV.U32 R4, RZ, RZ, R12 ;  /* 0x000000ffff047224 */ /* 0x002fc600078e000c */
[----:B--2---:R-:W2:Y:S01]  /*520b0*/  LDL.LU R22, [R1+0x9e4] ;  /* 0x0009e40001167983 */ /* 0x004ea20000300800 */
[----:B------:R-:W-:Y:S01]  /*520c0*/  IADD3 R13, P0, R13, R14, RZ ;  /* 0x0000000e0d0d7210 */ /* 0x000fe20007f1e0ff */
[----:B-----5:R-:W-:-:S04]  /*520d0*/  IMAD.X R19, R19, 0x1, R0, P1 ;  /* 0x0000000113137824 */ /* 0x020fc800008e0600 */
[----:B------:R-:W-:Y:S04]  /*520e0*/  STL [R1+0x11b8], R13 ;  /* 0x0011b80d01007387 */ /* 0x000fe80000100800 */
[----:B------:R-:W-:Y:S04]  /*520f0*/  STL [R1+0x11ac], R19 ;  /* 0x0011ac1301007387 */ /* 0x000fe80000100800 */
[----:B------:R-:W5:Y:S01]  /*52100*/  LDL.LU R12, [R1+0xa00] ;  /* 0x000a0000010c7983 */ /* 0x000f620000300800 */
[----:B------:R-:W-:-:S05]  /*52110*/  IMAD.MOV.U32 R5, RZ, RZ, R20 ;  /* 0x000000ffff057224 */ /* 0x000fca00078e0014 */
[----:B------:R1:W-:Y:S02]  /*52120*/  LDGSTS.E [R2+0x1c800], [R4.64], P4 ;  /* 0x1c80000004027fae */ /* 0x0003e4000a121844 */
[----:B-1----:R-:W-:Y:S02]  /*52130*/  IMAD.MOV.U32 R4, RZ, RZ, R7 ;  /* 0x000000ffff047224 */ /* 0x002fe400078e0007 */
[----:B------:R-:W-:Y:S01]  /*52140*/  IMAD.MOV.U32 R5, RZ, RZ, R19 ;  /* 0x000000ffff057224 */ /* 0x000fe200078e0013 */
[----:B------:R-:W5:Y:S04]  /*52150*/  LDL.LU R7, [R1+0xa18] ;  /* 0x000a180001077983 */ /* 0x000f680000300800 */
[----:B------:R1:W-:Y:S01]  /*52160*/  LDGSTS.E [R2+0x1d000], [R4.64], P4 ;  /* 0x1d00000004027fae */ /* 0x0003e2000a121844 */
[----:B------:R-:W-:-:S05]  /*52170*/  IADD3 R10, P1, R10, R14, RZ ;  /* 0x0000000e0a0a7210 */ /* 0x000fca0007f3e0ff */
[----:B------:R-:W-:Y:S01]  /*52180*/  STL [R1+0x11c0], R10 ;  /* 0x0011c00a01007387 */ /* 0x000fe20000100800 */
[----:B------:R-:W-:-:S04]  /*52190*/  IMAD.X R16, R16, 0x1, R0, P0 ;  /* 0x0000000110107824 */ /* 0x000fc800000e0600 */
[----:B-1----:R-:W-:Y:S01]  /*521a0*/  IMAD.MOV.U32 R5, RZ, RZ, R16 ;  /* 0x000000ffff057224 */ /* 0x002fe200078e0010 */
[----:B------:R1:W-:Y:S01]  /*521b0*/  STL [R1+0x11b4], R16 ;  /* 0x0011b41001007387 */ /* 0x0003e20000100800 */
[----:B------:R-:W-:-:S05]  /*521c0*/  IMAD.MOV.U32 R4, RZ, RZ, R13 ;  /* 0x000000ffff047224 */ /* 0x000fca00078e000d */
[----:B------:R1:W-:Y:S01]  /*521d0*/  LDGSTS.E [R2+0x1d800], [R4.64], P4 ;  /* 0x1d80000004027fae */ /* 0x0003e2000a121844 */
[----:B------:R-:W-:-:S03]  /*521e0*/  IMAD.X R18, R18, 0x1, R0, P1 ;  /* 0x0000000112127824 */ /* 0x000fc600008e0600 */
[----:B-1----:R-:W5:Y:S01]  /*521f0*/  LDL.LU R16, [R1+0x9fc] ;  /* 0x0009fc0001107983 */ /* 0x002f620000300800 */
[----:B------:R-:W-:-:S05]  /*52200*/  IADD3 R6, P0, R6, R14, RZ ;  /* 0x0000000e06067210 */ /* 0x000fca0007f1e0ff */
[----:B------:R1:W-:Y:S04]  /*52210*/  STL [R1+0x11c8], R6 ;  /* 0x0011c80601007387 */ /* 0x0003e80000100800 */
[----:B------:R1:W-:Y:S04]  /*52220*/  STL [R1+0x11bc], R18 ;  /* 0x0011bc1201007387 */ /* 0x0003e80000100800 */
[----:B------:R-:W5:Y:S04]  /*52230*/  LDL.LU R13, [R1+0xa38] ;  /* 0x000a3800010d7983 */ /* 0x000f680000300800 */
[----:B------:R-:W5:Y:S01]  /*52240*/  LDL.LU R20, [R1+0xa14] ;  /* 0x000a140001147983 */ /* 0x000f620000300800 */
[----:B------:R-:W-:-:S02]  /*52250*/  IMAD.MOV.U32 R4, RZ, RZ, R10 ;  /* 0x000000ffff047224 */ /* 0x000fc400078e000a */
        /* <DEDUP_REMOVED lines=9> */
[----:B------:R-:W-:Y:S04]  /*522f0*/  STL [R1+0x11c4], R15 ;  /* 0x0011c40f01007387 */ /* 0x000fe80000100800 */
[----:B------:R-:W3:Y:S04]  /*52300*/  LDL.LU R10, [R1+0xa58] ;  /* 0x000a5800010a7983 */ /* 0x000ee80000300800 */
[----:B------:R-:W3:Y:S01]  /*52310*/  LDL.LU R19, [R1+0xa34] ;  /* 0x000a340001137983 */ /* 0x000ee20000300800 */
[----:B----4-:R-:W-:-:S05]  /*52320*/  IADD3 R17, P2, R17, R14, RZ ;  /* 0x0000000e11117210 */ /* 0x010fca0007f5e0ff */
[----:B------:R-:W-:Y:S01]  /*52330*/  STL [R1+0x10b4], R17 ;  /* 0x0010b41101007387 */ /* 0x000fe20000100800 */
[----:B------:R-:W-:-:S03]  /*52340*/  IMAD.X R23, R23, 0x1, R0, P2 ;  /* 0x0000000117177824 */ /* 0x000fc600010e0600 */
[----:B------:R4:W-:Y:S01]  /*52350*/  STL [R1+0x10a8], R11 ;  /* 0x0010a80b01007387 */ /* 0x0009e20000100800 */
[----:B-1----:R-:W-:-:S03]  /*52360*/  IMAD.MOV.U32 R4, RZ, RZ, R3 ;  /* 0x000000ffff047224 */ /* 0x002fc600078e0003 */
[----:B------:R-:W3:Y:S01]  /*52370*/  LDL.LU R6, [R1+0xa78] ;  /* 0x000a780001067983 */ /* 0x000ee20000300800 */
[----:B------:R-:W-:-:S03]  /*52380*/  IMAD.MOV.U32 R5, RZ, RZ, R11 ;  /* 0x000000ffff057224 */ /* 0x000fc600078e000b */
[----:B------:R-:W3:Y:S01]  /*52390*/  LDL.LU R18, [R1+0xa54] ;  /* 0x000a540001127983 */ /* 0x000ee20000300800 */
[----:B------:R-:W-:-:S03]  /*523a0*/  IADD3 R8, P0, R8, R14, RZ ;  /* 0x0000000e08087210 */ /* 0x000fc60007f1e0ff */
[----:B------:R1:W-:Y:S01]  /*523b0*/  LDGSTS.E [R2+0x1f000], [R4.64], P4 ;  /* 0x1f00000004027fae */ /* 0x0003e2000a121844 */
[----:B----4-:R-:W-:Y:S01]  /*523c0*/  SHF.R.S32.HI R11, RZ, 0x6, R28 ;  /* 0x00000006ff0b7819 */ /* 0x010fe2000001141c */
[----:B--2---:R-:W-:Y:S02]  /*523d0*/  IMAD.X R22, R22, 0x1, R0, P0 ;  /* 0x0000000116167824 */ /* 0x004fe400000e0600 */
[----:B------:R2:W-:Y:S01]  /*523e0*/  STL [R1+0x9e8], R8 ;  /* 0x0009e80801007387 */ /* 0x0005e20000100800 */
[----:B------:R-:W-:Y:S01]  /*523f0*/  SGXT R11, R11, 0x1 ;  /* 0x000000010b0b781a */ /* 0x000fe20000000200 */
[----:B------:R-:W-:Y:S02]  /*52400*/  IMAD.SHL.U32 R3, R29, 0x4, RZ ;  /* 0x000000041d037824 */ /* 0x000fe400078e00ff */
[----:B------:R-:W-:Y:S01]  /*52410*/  STL [R1+0x10b0], R23 ;  /* 0x0010b01701007387 */ /* 0x000fe20000100800 */
[----:B-1----:R-:W-:-:S03]  /*52420*/  IMAD.MOV.U32 R4, RZ, RZ, R17 ;  /* 0x000000ffff047224 */ /* 0x002fc600078e0011 */
[----:B------:R-:W4:Y:S01]  /*52430*/  LDL.LU R15, [R1+0xa98] ;  /* 0x000a9800010f7983 */ /* 0x000f220000300800 */
[----:B------:R-:W-:Y:S01]  /*52440*/  IMAD.MOV.U32 R5, RZ, RZ, R23 ;  /* 0x000000ffff057224 */ /* 0x000fe200078e0017 */
[----:B------:R-:W-:-:S04]  /*52450*/  LOP3.LUT R3, R3, 0x110, R11, 0x78, !PT ;  /* 0x0000011003037812 */ /* 0x000fc800078e780b */
[----:B------:R1:W-:Y:S01]  /*52460*/  LDGSTS.E [R2+0x1f800], [R4.64], P4 ;  /* 0x1f80000004027fae */ /* 0x0003e2000a121844 */
[----:B-----5:R-:W-:-:S05]  /*52470*/  IADD3 R12, P1, R12, R14, RZ ;  /* 0x0000000e0c0c7210 */ /* 0x020fca0007f3e0ff */
[----:B------:R-:W-:Y:S04]  /*52480*/  STL [R1+0xa00], R12 ;  /* 0x000a000c01007387 */ /* 0x000fe80000100800 */
[----:B------:R-:W-:Y:S04]  /*52490*/  STL [R1+0x9e4], R22 ;  /* 0x0009e41601007387 */ /* 0x000fe80000100800 */
[----:B------:R-:W5:Y:S01]  /*524a0*/  LDL.LU R17, [R1+0xa74] ;  /* 0x000a740001117983 */ /* 0x000f620000300800 */
[----:B------:R-:W-:-:S03]  /*524b0*/  LOP3.LUT R3, R3, 0x20, RZ, 0x3c, !PT ;  /* 0x0000002003037812 */ /* 0x000fc600078e3cff */
[----:B------:R-:W5:Y:S04]  /*524c0*/  LDL.LU R11, [R1+0xab8] ;  /* 0x000ab800010b7983 */ /* 0x000f680000300800 */
[----:B-1----:R-:W5:Y:S01]  /*524d0*/  LDL.LU R2, [R1+0xa94] ;  /* 0x000a940001027983 */ /* 0x002f620000300800 */
[----:B------:R-:W-:Y:S01]  /*524e0*/  IADD3 R7, P0, R7, R14, RZ ;  /* 0x0000000e07077210 */ /* 0x000fe20007f1e0ff */
[----:B------:R-:W-:Y:S02]  /*524f0*/  IMAD R3, R21, 0x20000, R3 ;  /* 0x0002000015037824 */ /* 0x000fe400078e0203 */
[----:B------:R-:W-:Y:S02]  /*52500*/  IMAD.MOV.U32 R4, RZ, RZ, R8 ;  /* 0x000000ffff047224 */ /* 0x000fe400078e0008 */
[----:B------:R-:W-:Y:S01]  /*52510*/  IMAD.MOV.U32 R5, RZ, RZ, R22 ;  /* 0x000000ffff057224 */ /* 0x000fe200078e0016 */
[----:B------:R-:W-:Y:S04]  /*52520*/  STL [R1+0xa18], R7 ;  /* 0x000a180701007387 */ /* 0x000fe80000100800 */
[----:B------:R1:W-:Y:S01]  /*52530*/  LDGSTS.E [R3+0x200], [R4.64], P4 ;  /* 0x0020000004037fae */ /* 0x0003e2000a121844 */
[----:B------:R-:W-:-:S04]  /*52540*/  IMAD.X R16, R16, 0x1, R0, P1 ;  /* 0x0000000110107824 */ /* 0x000fc800008e0600 */
[----:B-1----:R-:W-:Y:S01]  /*52550*/  IMAD.MOV.U32 R5, RZ, RZ, R16 ;  /* 0x000000ffff057224 */ /* 0x002fe200078e0010 */
[----:B------:R1:W-:Y:S01]  /*52560*/  STL [R1+0x9fc], R16 ;  /* 0x0009fc1001007387 */ /* 0x0003e20000100800 */
[----:B------:R-:W-:-:S03]  /*52570*/  IMAD.MOV.U32 R4, RZ, RZ, R12 ;  /* 0x000000ffff047224 */ /* 0x000fc600078e000c */
[----:B--2---:R-:W2:Y:S04]  /*52580*/  LDL.LU R8, [R1+0xad8] ;  /* 0x000ad80001087983 */ /* 0x004ea80000300800 */
[----:B------:R1:W-:Y:S01]  /*52590*/  LDGSTS.E [R3+0xa00], [R4.64], P4 ;  /* 0x00a0000004037fae */ /* 0x0003e2000a121844 */
[----:B------:R-:W-:-:S03]  /*525a0*/  IADD3 R13, P1, R13, R14, RZ ;  /* 0x0000000e0d0d7210 */ /* 0x000fc60007f3e0ff */
[----:B-1----:R-:W2:Y:S01]  /*525b0*/  LDL.LU R16, [R1+0xab4] ;  /* 0x000ab40001107983 */ /* 0x002ea20000300800 */
[----:B------:R-:W-:-:S03]  /*525c0*/  IMAD.X R20, R20, 0x1, R0, P0 ;  /* 0x0000000114147824 */ /* 0x000fc600000e0600 */
[----:B------:R-:W-:Y:S04]  /*525d0*/  STL [R1+0xa38], R13 ;  /* 0x000a380d01007387 */ /* 0x000fe80000100800 */
[----:B------:R1:W-:Y:S04]  /*525e0*/  STL [R1+0xa14], R20 ;  /* 0x000a141401007387 */ /* 0x0003e80000100800 */
[----:B------:R-:W2:Y:S04]  /*525f0*/  LDL.LU R12, [R1+0xaf8] ;  /* 0x000af800010c7983 */ /* 0x000ea80000300800 */
[----:B------:R-:W2:Y:S01]  /*52600*/  LDL.LU R22, [R1+0xad4] ;  /* 0x000ad40001167983 */ /* 0x000ea20000300800 */
[----:B------:R-:W-:-:S02]  /*52610*/  IMAD.MOV.U32 R4, RZ, RZ, R7 ;  /* 0x000000ffff047224 */ /* 0x000fc400078e0007 */
[----:B------:R-:W-:-:S05]  /*52620*/  IMAD.MOV.U32 R5, RZ, RZ, R20 ;  /* 0x000000ffff057224 */ /* 0x000fca00078e0014 */
[----:B------:R1:W-:Y:S02]  /*52630*/  LDGSTS.E [R3+0x1200], [R4.64], P4 ;  /* 0x0120000004037fae */ /* 0x0003e4000a121844 */
[----:B-1----:R-:W-:Y:S01]  /*52640*/  IMAD.MOV.U32 R4, RZ, RZ, R13 ;  /* 0x000000ffff047224 */ /* 0x002fe200078e000d */
[----:B---3--:R-:W-:Y:S01]  /*52650*/  IADD3 R10, P0, R10, R14, RZ ;  /* 0x0000000e0a0a7210 */ /* 0x008fe20007f1e0ff */
[----:B------:R-:W-:-:S04]  /*52660*/  IMAD.X R19, R19, 0x1, R0, P1 ;  /* 0x0000000113137824 */ /* 0x000fc800008e0600 */
[----:B------:R-:W-:Y:S04]  /*52670*/  STL [R1+0xa58], R10 ;  /* 0x000a580a01007387 */ /* 0x000fe80000100800 */
[----:B------:R1:W-:Y:S01]  /*52680*/  STL [R1+0xa34], R19 ;  /* 0x000a341301007387 */ /* 0x0003e20000100800 */
[----:B------:R-:W-:-:S03]  /*52690*/  IMAD.MOV.U32 R5, RZ, RZ, R19 ;  /* 0x000000ffff057224 */ /* 0x000fc600078e0013 */
[----:B------:R-:W3:Y:S04]  /*526a0*/  LDL.LU R7, [R1+0xb18] ;  /* 0x000b180001077983 */ /* 0x000ee80000300800 */
[----:B------:R-:W3:Y:S04]  /*526b0*/  LDL.LU R20, [R1+0xaf4] ;  /* 0x000af40001147983 */ /* 0x000ee80000300800 */
[----:B------:R1:W-:Y:S01]  /*526c0*/  LDGSTS.E [R3+0x1a00], [R4.64], P4 ;  /* 0x01a0000004037fae */ /* 0x0003e2000a121844 */
[----:B------:R-:W-:Y:S01]  /*526d0*/  IADD3 R6, P1, R6, R14, RZ ;  /* 0x0000000e06067210 */ /* 0x000fe20007f3e0ff */
[----:B------:R-:W-:-:S04]  /*526e0*/  IMAD.X R18, R18, 0x1, R0, P0 ;  /* 0x0000000112127824 */ /* 0x000fc800000e0600 */
[----:B------:R-:W-:Y:S04]  /*526f0*/  STL [R1+0xa78], R6 ;  /* 0x000a780601007387 */ /* 0x000fe80000100800 */
[----:B------:R4:W-:Y:S04]  /*52700*/  STL [R1+0xa54], R18 ;  /* 0x000a541201007387 */ /* 0x0009e80000100800 */
[----:B-1----:R-:W3:Y:S01]  /*52710*/  LDL.LU R19, [R1+0xb14] ;  /* 0x000b140001137983 */ /* 0x002ee20000300800 */
[----:B------:R-:W-:-:S03]  /*52720*/  IMAD.MOV.U32 R4, RZ, RZ, R10 ;  /* 0x000000ffff047224 */ /* 0x000fc600078e000a */
[----:B------:R-:W3:Y:S01]  /*52730*/  LDL.LU R13, [R1+0xb38] ;  /* 0x000b3800010d7983 */ /* 0x000ee20000300800 */
[----:B------:R-:W-:-:S03]  /*52740*/  IMAD.MOV.U32 R5, RZ, RZ, R18 ;  /* 0x000000ffff057224 */ /* 0x000fc600078e0012 */
[----:B----4-:R-:W4:Y:S01]  /*52750*/  LDL.LU R18, [R1+0xb34] ;  /* 0x000b340001127983 */ /* 0x010f220000300800 */
[----:B------:R-:W-:-:S03]  /*52760*/  IADD3 R15, P0, R15, R14, RZ ;  /* 0x0000000e0f0f7210 */ /* 0x000fc60007f1e0ff */
[----:B------:R1:W-:Y:S04]  /*52770*/  LDGSTS.E [R3+0x2200], [R4.64], P4 ;  /* 0x0220000004037fae */ /* 0x0003e8000a121844 */
[----:B------:R-:W-:Y:S01]  /*52780*/  STL [R1+0xa98], R15 ;  /* 0x000a980f01007387 */ /* 0x000fe20000100800 */
[----:B-1----:R-:W-:Y:S02]  /*52790*/  IMAD.MOV.U32 R4, RZ, RZ, R6 ;  /* 0x000000ffff047224 */ /* 0x002fe400078e0006 */
[----:B-----5:R-:W-:Y:S01]  /*527a0*/  IMAD.X R17, R17, 0x1, R0, P1 ;  /* 0x0000000111117824 */ /* 0x020fe200008e0600 */
[----:B------:R-:W-:-:S04]  /*527b0*/  IADD3 R11, P1, R11, R14, RZ ;  /* 0x0000000e0b0b7210 */ /* 0x000fc80007f3e0ff */
[----:B------:R1:W-:Y:S01]  /*527c0*/  STL [R1+0xa74], R17 ;  /* 0x000a741101007387 */ /* 0x0003e20000100800 */
[----:B------:R-:W-:Y:S02]  /*527d0*/  IMAD.MOV.U32 R5, RZ, RZ, R17 ;  /* 0x000000ffff057224 */ /* 0x000fe400078e0011 */
[----:B------:R-:W-:Y:S01]  /*527e0*/  IMAD.X R2, R2, 0x1, R0, P0 ;  /* 0x0000000102027824 */ /* 0x000fe200000e0600 */
[----:B------:R-:W5:Y:S04]  /*527f0*/  LDL.LU R10, [R1+0xb58] ;  /* 0x000b5800010a7983 */ /* 0x000f680000300800 */
[----:B------:R1:W-:Y:S04]  /*52800*/  LDGSTS.E [R3+0x2a00], [R4.64], P4 ;  /* 0x02a0000004037fae */ /* 0x0003e8000a121844 */
[----:B-1----:R-:W5:Y:S04]  /*52810*/  LDL.LU R17, [R1+0xb54] ;  /* 0x000b540001117983 */ /* 0x002f680000300800 */
[----:B------:R-:W-:Y:S04]  /*52820*/  STL [R1+0xab8], R11 ;  /* 0x000ab80b01007387 */ /* 0x000fe80000100800 */
[----:B------:R1:W-:Y:S04]  /*52830*/  STL [R1+0xa94], R2 ;  /* 0x000a940201007387 */ /* 0x0003e80000100800 */
[----:B------:R-:W5:Y:S01]  /*52840*/  LDL.LU R6, [R1+0xb78] ;  /* 0x000b780001067983 */ /* 0x000f620000300800 */
[----:B------:R-:W-:-:S02]  /*52850*/  IMAD.MOV.U32 R4, RZ, RZ, R15 ;  /* 0x000000ffff047224 */ /* 0x000fc400078e000f */
[----:B------:R-:W-:Y:S01]  /*52860*/  IMAD.MOV.U32 R5, RZ, RZ, R2 ;  /* 0x000000ffff057224 */ /* 0x000fe200078e0002 */
[----:B------:R-:W5:Y:S04]  /*52870*/  LDL.LU R15, [R1+0xb74] ;  /* 0x000b7400010f7983 */ /* 0x000f680000300800 */
[----:B------:R1:W-:Y:S01]  /*52880*/  LDGSTS.E [R3+0x3200], [R4.64], P4 ;  /* 0x0320000004037fae */ /* 0x0003e2000a121844 */
[----:B--2---:R-:W-:Y:S01]  /*52890*/  IADD3 R8, P0, R8, R14, RZ ;  /* 0x0000000e08087210 */ /* 0x004fe20007f1e0ff */
[----:B------:R-:W-:-:S04]  /*528a0*/  IMAD.X R16, R16, 0x1, R0, P1 ;  /* 0x0000000110107824 */ /* 0x000fc800008e0600 */
[----:B------:R-:W-:Y:S01]  /*528b0*/  STL [R1+0xad8], R8 ;  /* 0x000ad80801007387 */ /* 0x000fe20000100800 */
[----:B-1----:R-:W-:-:S03]  /*528c0*/  IMAD.MOV.U32 R5, RZ, RZ, R16 ;  /* 0x000000ffff057224 */ /* 0x002fc600078e0010 */
[----:B------:R1:W-:Y:S01]  /*528d0*/  STL [R1+0xab4], R16 ;  /* 0x000ab41001007387 */ /* 0x0003e20000100800 */
[----:B------:R-:W-:-:S03]  /*528e0*/  IMAD.MOV.U32 R4, RZ, RZ, R11 ;  /* 0x000000ffff047224 */ /* 0x000fc600078e000b */
[----:B------:R-:W5:Y:S01]  /*528f0*/  LDL.LU R2, [R1+0xb98] ;  /* 0x000b980001027983 */ /* 0x000f620000300800 */
[----:B------:R-:W-:-:S03]  /*52900*/  IADD3 R12, P1, R12, R14, RZ ;  /* 0x0000000e0c0c7210 */ /* 0x000fc60007f3e0ff */
[----:B------:R1:W-:Y:S01]  /*52910*/  LDGSTS.E [R3+0x3a00], [R4.64], P4 ;  /* 0x03a0000004037fae */ /* 0x0003e2000a121844 */
[----:B------:R-:W-:-:S03]  /*52920*/  IMAD.X R22, R22, 0x1, R0, P0 ;  /* 0x0000000116167824 */ /* 0x000fc600000e0600 */
[----:B-1----:R-:W5:Y:S04]  /*52930*/  LDL.LU R16, [R1+0xb94] ;  /* 0x000b940001107983 */ /* 0x002f680000300800 */
[----:B------:R-:W-:Y:S04]  /*52940*/  STL [R1+0xaf8], R12 ;  /* 0x000af80c01007387 */ /* 0x000fe80000100800 */
[----:B------:R-:W-:Y:S04]  /*52950*/  STL [R1+0xad4], R22 ;  /* 0x000ad41601007387 */ /* 0x000fe80000100800 */
[----:B------:R-:W5:Y:S01]  /*52960*/  LDL.LU R11, [R1+0xbb8] ;  /* 0x000bb800010b7983 */ /* 0x000f620000300800 */
[----:B------:R-:W-:-:S02]  /*52970*/  IMAD.MOV.U32 R4, RZ, RZ, R8 ;  /* 0x000000ffff047224 */ /* 0x000fc400078e0008 */
[----:B------:R-:W-:Y:S01]  /*52980*/  IMAD.MOV.U32 R5, RZ, RZ, R22 ;  /* 0x000000ffff057224 */ /* 0x000fe200078e0016 */
[----:B------:R-:W5:Y:S04]  /*52990*/  LDL.LU R8, [R1+0xbd8] ;  /* 0x000bd80001087983 */ /* 0x000f680000300800 */
[----:B------:R1:W-:Y:S02]  /*529a0*/  LDGSTS.E [R3+0x4200], [R4.64], P4 ;  /* 0x0420000004037fae */ /* 0x0003e4000a121844 */
[----:B-1----:R-:W-:Y:S01]  /*529b0*/  IMAD.MOV.U32 R4, RZ, RZ, R12 ;  /* 0x000000ffff047224 */ /* 0x002fe200078e000c */
[----:B---3--:R-:W-:Y:S01]  /*529c0*/  IADD3 R7, P0, R7, R14, RZ ;  /* 0x0000000e07077210 */ /* 0x008fe20007f1e0ff */
[----:B------:R-:W-:-:S04]  /*529d0*/  IMAD.X R20, R20, 0x1, R0, P1 ;  /* 0x0000000114147824 */ /* 0x000fc800008e0600 */
[----:B------:R-:W-:Y:S01]  /*529e0*/  STL [R1+0xb18], R7 ;  /* 0x000b180701007387 */ /* 0x000fe20000100800 */
[----:B------:R-:W-:-:S03]  /*529f0*/  IMAD.MOV.U32 R5, RZ, RZ, R20 ;  /* 0x000000ffff057224 */ /* 0x000fc600078e0014 */
[----:B------:R1:W-:Y:S04]  /*52a00*/  STL [R1+0xaf4], R20 ;  /* 0x000af41401007387 */ /* 0x0003e80000100800 */
[----:B------:R3:W-:Y:S04]  /*52a10*/  LDGSTS.E [R3+0x4a00], [R4.64], P4 ;  /* 0x04a0000004037fae */ /* 0x0007e8000a121844 */
[----:B-1----:R-:W2:Y:S01]  /*52a20*/  LDL.LU R20, [R1+0xbb4] ;  /* 0x000bb40001147983 */ /* 0x002ea20000300800 */
[----:B------:R-:W-:Y:S01]  /*52a30*/  IMAD.X R19, R19, 0x1, R0, P0 ;  /* 0x0000000113137824 */ /* 0x000fe200000e0600 */
[----:B------:R-:W-:-:S03]  /*52a40*/  IADD3 R13, P1, R13, R14, RZ ;  /* 0x0000000e0d0d7210 */ /* 0x000fc60007f3e0ff */
[----:B---3--:R-:W-:Y:S02]  /*52a50*/  IMAD.MOV.U32 R5, RZ, RZ, R19 ;  /* 0x000000ffff057224 */ /* 0x008fe400078e0013 */
[----:B------:R-:W-:Y:S04]  /*52a60*/  STL [R1+0xb38], R13 ;  /* 0x000b380d01007387 */ /* 0x000fe80000100800 */
[----:B------:R1:W-:Y:S01]  /*52a70*/  STL [R1+0xb14], R19 ;  /* 0x000b141301007387 */ /* 0x0003e20000100800 */
[----:B----4-:R-:W-:-:S03]  /*52a80*/  IMAD.X R18, R18, 0x1, R0, P1 ;  /* 0x0000000112127824 */ /* 0x010fc600008e0600 */
[----:B------:R-:W3:Y:S01]  /*52a90*/  LDL.LU R12, [R1+0xd70] ;  /* 0x000d7000010c7983 */ /* 0x000ee20000300800 */
[----:B------:R-:W-:-:S03]  /*52aa0*/  IMAD.MOV.U32 R4, RZ, RZ, R7 ;  /* 0x000000ffff047224 */ /* 0x000fc600078e0007 */
[----:B-1----:R-:W4:Y:S04]  /*52ab0*/  LDL.LU R19, [R1+0xbd4] ;  /* 0x000bd40001137983 */ /* 0x002f280000300800 */
[----:B------:R1:W-:Y:S01]  /*52ac0*/  LDGSTS.E [R3+0x5200], [R4.64], P4 ;  /* 0x0520000004037fae */ /* 0x0003e2000a121844 */
[----:B-----5:R-:W-:Y:S01]  /*52ad0*/  IADD3 R10, P0, R10, R14, RZ ;  /* 0x0000000e0a0a7210 */ /* 0x020fe20007f1e0ff */
[----:B-1----:R-:W-:-:S04]  /*52ae0*/  IMAD.MOV.U32 R5, RZ, RZ, R18 ;  /* 0x000000ffff057224 */ /* 0x002fc800078e0012 */
[----:B------:R-:W-:Y:S01]  /*52af0*/  STL [R1+0xb58], R10 ;  /* 0x000b580a01007387 */ /* 0x000fe20000100800 */
[----:B------:R-:W-:-:S03]  /*52b00*/  IMAD.X R17, R17, 0x1, R0, P0 ;  /* 0x0000000111117824 */ /* 0x000fc600000e0600 */
[----:B------:R1:W-:Y:S01]  /*52b10*/  STL [R1+0xb34], R18 ;  /* 0x000b341201007387 */ /* 0x0003e20000100800 */
[----:B------:R-:W-:-:S03]  /*52b20*/  IMAD.MOV.U32 R4, RZ, RZ, R13 ;  /* 0x000000ffff047224 */ /* 0x000fc600078e000d */
[----:B------:R-:W5:Y:S04]  /*52b30*/  LDL.LU R7, [R1+0xd88] ;  /* 0x000d880001077983 */ /* 0x000f680000300800 */
[----:B------:R1:W-:Y:S01]  /*52b40*/  LDGSTS.E [R3+0x5a00], [R4.64], P4 ;  /* 0x05a0000004037fae */ /* 0x0003e2000a121844 */
[----:B------:R-:W-:-:S03]  /*52b50*/  IADD3 R6, P1, R6, R14, RZ ;  /* 0x0000000e06067210 */ /* 0x000fc60007f3e0ff */
[----:B-1----:R-:W5:Y:S04]  /*52b60*/  LDL.LU R18, [R1+0xd6c] ;  /* 0x000d6c0001127983 */ /* 0x002f680000300800 */
[----:B------:R-:W-:Y:S04]  /*52b70*/  STL [R1+0xb78], R6 ;  /* 0x000b780601007387 */ /* 0x000fe80000100800 */
[----:B------:R1:W-:Y:S04]  /*52b80*/  STL [R1+0xb54], R17 ;  /* 0x000b541101007387 */ /* 0x0003e80000100800 */
[----:B------:R-:W5:Y:S04]  /*52b90*/  LDL.LU R13, [R1+0xda0] ;  /* 0x000da000010d7983 */ /* 0x000f680000300800 */
[----:B------:R-:W5:Y:S01]  /*52ba0*/  LDL.LU R22, [R1+0xd84] ;  /* 0x000d840001167983 */ /* 0x000f620000300800 */
[----:B------:R-:W-:-:S02]  /*52bb0*/  IMAD.X R15, R15, 0x1, R0, P1 ;  /* 0x000000010f0f7824 */ /* 0x000fc400008e0600 */
[----:B------:R-:W-:Y:S02]  /*52bc0*/  IMAD.MOV.U32 R4, RZ, RZ, R10 ;  /* 0x000000ffff047224 */ /* 0x000fe400078e000a */
[----:B------:R-:W-:-:S05]  /*52bd0*/  IMAD.MOV.U32 R5, RZ, RZ, R17 ;  /* 0x000000ffff057224 */ /* 0x000fca00078e0011 */
[----:B------:R1:W-:Y:S01]  /*52be0*/  LDGSTS.E [R3+0x6200], [R4.64], P4 ;  /* 0x0620000004037fae */ /* 0x0003e2000a121844 */
[----:B------:R-:W-:-:S05]  /*52bf0*/  IADD3 R2, P0, R2, R14, RZ ;  /* 0x0000000e02027210 */ /* 0x000fca0007f1e0ff */
[----:B------:R-:W-:Y:S01]  /*52c00*/  STL [R1+0xb98], R2 ;  /* 0x000b980201007387 */ /* 0x000fe20000100800 */
[----:B------:R-:W-:-:S03]  /*52c10*/  IMAD.X R16, R16, 0x1, R0, P0 ;  /* 0x0000000110107824 */ /* 0x000fc600000e0600 */
[----:B------:R1:W-:Y:S02]  /*52c20*/  STL [R1+0xb74], R15 ;  /* 0x000b740f01007387 */ /* 0x0003e40000100800 */
[----:B-1----:R-:W-:Y:S02]  /*52c30*/  IMAD.MOV.U32 R5, RZ, RZ, R15 ;  /* 0x000000ffff057224 */ /* 0x002fe400078e000f */
[----:B------:R-:W5:Y:S01]  /*52c40*/  LDL.LU R10, [R1+0xdb8] ;  /* 0x000db800010a7983 */ /* 0x000f620000300800 */
[----:B------:R-:W-:-:S03]  /*52c50*/  IADD3 R11, P1, R11, R14, RZ ;  /* 0x0000000e0b0b7210 */ /* 0x000fc60007f3e0ff */
        /* <DEDUP_REMOVED lines=14> */
[----:B--2---:R-:W-:-:S04]  /*52d40*/  IMAD.X R20, R20, 0x1, R0, P1 ;  /* 0x0000000114147824 */ /* 0x004fc800008e0600 */
[----:B------:R-:W-:Y:S01]  /*52d50*/  IMAD.MOV.U32 R5, RZ, RZ, R20 ;  /* 0x000000ffff057224 */ /* 0x000fe200078e0014 */
[----:B------:R1:W-:Y:S04]  /*52d60*/  STL [R1+0xbb4], R20 ;  /* 0x000bb41401007387 */ /* 0x0003e80000100800 */
[----:B------:R-:W2:Y:S04]  /*52d70*/  LDL.LU R2, [R1+0xf38] ;  /* 0x000f380001027983 */ /* 0x000ea80000300800 */
[----:B------:R4:W-:Y:S04]  /*52d80*/  LDGSTS.E [R3+0x7a00], [R4.64], P4 ;  /* 0x07a0000004037fae */ /* 0x0009e8000a121844 */
[----:B-1----:R-:W2:Y:S01]  /*52d90*/  LDL.LU R20, [R1+0xf34] ;  /* 0x000f340001147983 */ /* 0x002ea20000300800 */
[----:B---3--:R-:W-:Y:S01]  /*52da0*/  IADD3 R12, P1, R12, R14, RZ ;  /* 0x0000000e0c0c7210 */ /* 0x008fe20007f3e0ff */
[----:B----4-:R-:W-:-:S04]  /*52db0*/  IMAD.X R19, R19, 0x1, R0, P0 ;  /* 0x0000000113137824 */ /* 0x010fc800000e0600 */
[----:B------:R-:W-:Y:S04]  /*52dc0*/  STL [R1+0xd70], R12 ;  /* 0x000d700c01007387 */ /* 0x000fe80000100800 */
[----:B------:R1:W-:Y:S01]  /*52dd0*/  STL [R1+0xbd4], R19 ;  /* 0x000bd41301007387 */ /* 0x0003e20000100800 */
[----:B------:R-:W-:-:S03]  /*52de0*/  IMAD.MOV.U32 R4, RZ, RZ, R8 ;  /* 0x000000ffff047224 */ /* 0x000fc600078e0008 */
[----:B------:R-:W3:Y:S01]  /*52df0*/  LDL.LU R11, [R1+0xf48] ;  /* 0x000f4800010b7983 */ /* 0x000ee20000300800 */
[----:B------:R-:W-:-:S03]  /*52e00*/  IMAD.MOV.U32 R5, RZ, RZ, R19 ;  /* 0x000000ffff057224 */ /* 0x000fc600078e0013 */
[----:B-1----:R-:W4:Y:S04]  /*52e10*/  LDL.LU R19, [R1+0xf44] ;  /* 0x000f440001137983 */ /* 0x002f280000300800 */
[----:B------:R1:W-:Y:S01]  /*52e20*/  LDGSTS.E [R3+0x8200], [R4.64], P4 ;  /* 0x0820000004037fae */ /* 0x0003e2000a121844 */
[----:B-----5:R-:W-:Y:S01]  /*52e30*/  IADD3 R7, P0, R7, R14, RZ ;  /* 0x0000000e07077210 */ /* 0x020fe20007f1e0ff */
[----:B------:R-:W-:-:S04]  /*52e40*/  IMAD.X R18, R18, 0x1, R0, P1 ;  /* 0x0000000112127824 */ /* 0x000fc800008e0600 */
[----:B------:R-:W-:Y:S01]  /*52e50*/  STL [R1+0xd88], R7 ;  /* 0x000d880701007387 */ /* 0x000fe20000100800 */
[----:B-1----:R-:W-:-:S03]  /*52e60*/  IMAD.MOV.U32 R5, RZ, RZ, R18 ;  /* 0x000000ffff057224 */ /* 0x002fc600078e0012 */
[----:B------:R1:W-:Y:S01]  /*52e70*/  STL [R1+0xd6c], R18 ;  /* 0x000d6c1201007387 */ /* 0x0003e20000100800 */
[----:B------:R-:W-:-:S03]  /*52e80*/  IMAD.MOV.U32 R4, RZ, RZ, R12 ;  /* 0x000000ffff047224 */ /* 0x000fc600078e000c */
[----:B------:R-:W4:Y:S01]  /*52e90*/  LDL.LU R8, [R1+0xf58] ;  /* 0x000f580001087983 */ /* 0x000f220000300800 */
[----:B------:R-:W-:-:S03]  /*52ea0*/  IADD3 R13, P1, R13, R14, RZ ;  /* 0x0000000e0d0d7210 */ /* 0x000fc60007f3e0ff */
[----:B------:R1:W-:Y:S01]  /*52eb0*/  LDGSTS.E [R3+0x8a00], [R4.64], P4 ;  /* 0x08a0000004037fae */ /* 0x0003e2000a121844 */
[----:B------:R-:W-:-:S03]  /*52ec0*/  IMAD.X R22, R22, 0x1, R0, P0 ;  /* 0x0000000116167824 */ /* 0x000fc600000e0600 */
[----:B-1----:R-:W4:Y:S04]  /*52ed0*/  LDL.LU R18, [R1+0xf54] ;  /* 0x000f540001127983 */ /* 0x002f280000300800 */
[----:B------:R-:W-:Y:S04]  /*52ee0*/  STL [R1+0xda0], R13 ;  /* 0x000da00d01007387 */ /* 0x000fe80000100800 */
[----:B------:R-:W-:Y:S04]  /*52ef0*/  STL [R1+0xd84], R22 ;  /* 0x000d841601007387 */ /* 0x000fe80000100800 */
[----:B------:R-:W4:Y:S01]  /*52f00*/  LDL.LU R12, [R1+0xf68] ;  /* 0x000f6800010c7983 */ /* 0x000f220000300800 */
[----:B------:R-:W-:-:S02]  /*52f10*/  IMAD.MOV.U32 R4, RZ, RZ, R7 ;  /* 0x000000ffff047224 */ /* 0x000fc400078e0007 */
[----:B------:R-:W-:Y:S01]  /*52f20*/  IMAD.MOV.U32 R5, RZ, RZ, R22 ;  /* 0x000000ffff057224 */ /* 0x000fe200078e0016 */
[----:B------:R-:W4:Y:S04]  /*52f30*/  LDL.LU R7, [R1+0xf78] ;  /* 0x000f780001077983 */ /* 0x000f280000300800 */
[----:B------:R1:W-:Y:S01]  /*52f40*/  LDGSTS.E [R3+0x9200], [R4.64], P4 ;  /* 0x0920000004037fae */ /* 0x0003e2000a121844 */
[----:B------:R-:W-:Y:S01]  /*52f50*/  IADD3 R10, P0, R10, R14, RZ ;  /* 0x0000000e0a0a7210 */ /* 0x000fe20007f1e0ff */
[----:B-1----:R-:W-:Y:S02]  /*52f60*/  IMAD.MOV.U32 R4, RZ, RZ, R13 ;  /* 0x000000ffff047224 */ /* 0x002fe400078e000d */
[----:B------:R-:W-:Y:S02]  /*52f70*/  IMAD.X R17, R17, 0x1, R0, P1 ;  /* 0x0000000111117824 */ /* 0x000fe400008e0600 */
[----:B------:R-:W-:Y:S02]  /*52f80*/  STL [R1+0xdb8], R10 ;  /* 0x000db80a01007387 */ /* 0x000fe40000100800 */
[----:B------:R-:W-:-:S02]  /*52f90*/  IMAD.MOV.U32 R5, RZ, RZ, R17 ;  /* 0x000000ffff057224 */ /* 0x000fc400078e0011 */
[----:B------:R1:W-:Y:S04]  /*52fa0*/  STL [R1+0xd9c], R17 ;  /* 0x000d9c1101007387 */ /* 0x0003e80000100800 */
[----:B------:R1:W-:Y:S01]  /*52fb0*/  LDGSTS.E [R3+0x9a00], [R4.64], P4 ;  /* 0x09a0000004037fae */ /* 0x0003e2000a121844 */
[----:B------:R-:W-:-:S03]  /*52fc0*/  IMAD.X R15, R15, 0x1, R0, P0 ;  /* 0x000000010f0f7824 */ /* 0x000fc600000e0600 */
[----:B-1----:R-:W4:Y:S01]  /*52fd0*/  LDL.LU R17, [R1+0xf64] ;  /* 0x000f640001117983 */ /* 0x002f220000300800 */
[----:B------:R-:W-:-:S05]  /*52fe0*/  IADD3 R6, P1, R6, R14, RZ ;  /* 0x0000000e06067210 */ /* 0x000fca0007f3e0ff */
[----:B------:R-:W-:Y:S01]  /*52ff0*/  STL [R1+0xf28], R6 ;  /* 0x000f280601007387 */ /* 0x000fe20000100800 */
[----:B------:R-:W-:-:S03]  /*53000*/  IMAD.MOV.U32 R5, RZ, RZ, R15 ;  /* 0x000000ffff057224 */ /* 0x000fc600078e000f */
[----:B------:R1:W-:Y:S04]  /*53010*/  STL [R1+0xdb4], R15 ;  /* 0x000db40f01007387 */ /* 0x0003e80000100800 */
[----:B------:R-:W4:Y:S04]  /*53020*/  LDL.LU R13, [R1+0xf84] ;  /* 0x000f8400010d7983 */ /* 0x000f280000300800 */
[----:B-1----:R-:W4:Y:S01]  /*53030*/  LDL.LU R15, [R1+0xf74] ;  /* 0x000f7400010f7983 */ /* 0x002f220000300800 */
        /* <DEDUP_REMOVED lines=10> */
[----:B------:R-:W5:Y:S04]  /*530e0*/  LDL.LU R10, [R1+0xf8c] ;  /* 0x000f8c00010a7983 */ /* 0x000f680000300800 */
[----:B--2---:R-:W2:Y:S01]  /*530f0*/  LDL.LU R16, [R1+0xf80] ;  /* 0x000f800001107983 */ /* 0x004ea20000300800 */
[----:B---3--:R-:W-:-:S05]  /*53100*/  IADD3 R11, P1, R11, R14, RZ ;  /* 0x0000000e0b0b7210 */ /* 0x008fca0007f3e0ff */
[----:B------:R-:W-:Y:S04]  /*53110*/  STL [R1+0xf48], R11 ;  /* 0x000f480b01007387 */ /* 0x000fe80000100800 */
[----:B------:R3:W-:Y:S01]  /*53120*/  STL [R1+0xf34], R20 ;  /* 0x000f341401007387 */ /* 0x0007e20000100800 */
[----:B----4-:R-:W-:-:S03]  /*53130*/  IMAD.X R19, R19, 0x1, R0, P1 ;  /* 0x0000000113137824 */ /* 0x010fc600008e0600 */
[----:B------:R-:W4:Y:S04]  /*53140*/  LDL.LU R6, [R1+0xf94] ;  /* 0x000f940001067983 */ /* 0x000f280000300800 */
[----:B------:R-:W4:Y:S01]  /*53150*/  LDL.LU R22, [R1+0xf88] ;  /* 0x000f880001167983 */ /* 0x000f220000300800 */
[----:B-1----:R-:W-:Y:S02]  /*53160*/  IMAD.MOV.U32 R4, RZ, RZ, R2 ;  /* 0x000000ffff047224 */ /* 0x002fe400078e0002 */
[----:B------:R-:W-:-:S05]  /*53170*/  IMAD.MOV.U32 R5, RZ, RZ, R20 ;  /* 0x000000ffff057224 */ /* 0x000fca00078e0014 */
[----:B------:R1:W-:Y:S01]  /*53180*/  LDGSTS.E [R3+0xb200], [R4.64], P4 ;  /* 0x0b20000004037fae */ /* 0x0003e2000a121844 */
[----:B------:R-:W-:-:S05]  /*53190*/  IADD3 R8, P0, R8, R14, RZ ;  /* 0x0000000e08087210 */ /* 0x000fca0007f1e0ff */
[----:B------:R-:W-:Y:S01]  /*531a0*/  STL [R1+0xf58], R8 ;  /* 0x000f580801007387 */ /* 0x000fe20000100800 */
[----:B------:R-:W-:-:S03]  /*531b0*/  IMAD.X R18, R18, 0x1, R0, P0 ;  /* 0x0000000112127824 */ /* 0x000fc600000e0600 */
[----:B------:R3:W-:Y:S01]  /*531c0*/  STL [R1+0xf44], R19 ;  /* 0x000f441301007387 */ /* 0x0007e20000100800 */
[----:B-1----:R-:W-:-:S03]  /*531d0*/  IMAD.MOV.U32 R5, RZ, RZ, R19 ;  /* 0x000000ffff057224 */ /* 0x002fc600078e0013 */
[----:B------:R-:W4:Y:S01]  /*531e0*/  LDL.LU R2, [R1+0xf9c] ;  /* 0x000f9c0001027983 */ /* 0x000f220000300800 */
[----:B------:R-:W-:-:S03]  /*531f0*/  IADD3 R12, P1, R12, R14, RZ ;  /* 0x0000000e0c0c7210 */ /* 0x000fc60007f3e0ff */
[----:B---3--:R-:W3:Y:S01]  /*53200*/  LDL.LU R20, [R1+0xf90] ;  /* 0x000f900001147983 */ /* 0x008ee20000300800 */
[----:B------:R-:W-:-:S03]  /*53210*/  IMAD.MOV.U32 R4, RZ, RZ, R11 ;  /* 0x000000ffff047224 */ /* 0x000fc600078e000b */
[----:B------:R-:W-:Y:S04]  /*53220*/  STL [R1+0xf68], R12 ;  /* 0x000f680c01007387 */ /* 0x000fe80000100800 */
[----:B------:R1:W-:Y:S04]  /*53230*/  STL [R1+0xf54], R18 ;  /* 0x000f541201007387 */ /* 0x0003e80000100800 */
[----:B------:R-:W3:Y:S04]  /*53240*/  LDL.LU R19, [R1+0xf98] ;  /* 0x000f980001137983 */ /* 0x000ee80000300800 */
[----:B------:R-:W3:Y:S01]  /*53250*/  LDL.LU R11, [R1+0xfa4] ;  /* 0x000fa400010b7983 */ /* 0x000ee20000300800 */
[----:B------:R-:W-:-:S03]  /*53260*/  IADD3 R7, P0, R7, R14, RZ ;  /* 0x0000000e07077210 */ /* 0x000fc60007f1e0ff */
[----:B------:R1:W-:Y:S02]  /*53270*/  LDGSTS.E [R3+0xba00], [R4.64], P4 ;  /* 0x0ba0000004037fae */ /* 0x0003e4000a121844 */
[----:B-1----:R-:W-:Y:S02]  /*53280*/  IMAD.MOV.U32 R4, RZ, RZ, R8 ;  /* 0x000000ffff047224 */ /* 0x002fe400078e0008 */
[----:B------:R-:W-:Y:S02]  /*53290*/  IMAD.MOV.U32 R5, RZ, RZ, R18 ;  /* 0x000000ffff057224 */ /* 0x000fe400078e0012 */
[----:B------:R-:W3:Y:S01]  /*532a0*/  LDL.LU R18, [R1+0xfa0] ;  /* 0x000fa00001127983 */ /* 0x000ee20000300800 */
[----:B------:R-:W-:-:S03]  /*532b0*/  IMAD.X R17, R17, 0x1, R0, P1 ;  /* 0x0000000111117824 */ /* 0x000fc600008e0600 */
[----:B------:R-:W-:Y:S04]  /*532c0*/  STL [R1+0xf78], R7 ;  /* 0x000f780701007387 */ /* 0x000fe80000100800 */
[----:B------:R1:W-:Y:S04]  /*532d0*/  STL [R1+0xf64], R17 ;  /* 0x000f641101007387 */ /* 0x0003e80000100800 */
[----:B------:R1:W-:Y:S04]  /*532e0*/  LDGSTS.E [R3+0xc200], [R4.64], P4 ;  /* 0x0c20000004037fae */ /* 0x0003e8000a121844 */
[----:B------:R-:W3:Y:S01]  /*532f0*/  LDL.LU R8, [R1+0xfac] ;  /* 0x000fac0001087983 */ /* 0x000ee20000300800 */
[----:B------:R-:W-:Y:S01]  /*53300*/  IADD3 R13, P1, R13, R14, RZ ;  /* 0x0000000e0d0d7210 */ /* 0x000fe20007f3e0ff */
[----:B------:R-:W-:-:S02]  /*53310*/  IMAD.X R15, R15, 0x1, R0, P0 ;  /* 0x000000010f0f7824 */ /* 0x000fc400000e0600 */
[----:B-1----:R-:W-:Y:S02]  /*53320*/  IMAD.MOV.U32 R5, RZ, RZ, R17 ;  /* 0x000000ffff057224 */ /* 0x002fe400078e0011 */
[----:B------:R-:W3:Y:S01]  /*53330*/  LDL.LU R17, [R1+0xfa8] ;  /* 0x000fa80001117983 */ /* 0x000ee20000300800 */
[----:B------:R-:W-:-:S03]  /*53340*/  IMAD.MOV.U32 R4, RZ, RZ, R12 ;  /* 0x000000ffff047224 */ /* 0x000fc600078e000c */
[----:B------:R-:W-:Y:S04]  /*53350*/  STL [R1+0xf84], R13 ;  /* 0x000f840d01007387 */ /* 0x000fe80000100800 */
[----:B------:R1:W-:Y:S04]  /*53360*/  STL [R1+0xf74], R15 ;  /* 0x000f740f01007387 */ /* 0x0003e80000100800 */
[----:B------:R-:W3:Y:S04]  /*53370*/  LDL.LU R12, [R1+0xfb4] ;  /* 0x000fb400010c7983 */ /* 0x000ee80000300800 */
[----:B------:R1:W-:Y:S02]  /*53380*/  LDGSTS.E [R3+0xca00], [R4.64], P4 ;  /* 0x0ca0000004037fae */ /* 0x0003e4000a121844 */
[----:B-1----:R-:W-:-:S02]  /*53390*/  IMAD.MOV.U32 R4, RZ, RZ, R7 ;  /* 0x000000ffff047224 */ /* 0x002fc400078e0007 */
[----:B------:R-:W-:Y:S02]  /*533a0*/  IMAD.MOV.U32 R5, RZ, RZ, R15 ;  /* 0x000000ffff057224 */ /* 0x000fe400078e000f */
[----:B------:R-:W3:Y:S04]  /*533b0*/  LDL.LU R15, [R1+0xfb0] ;  /* 0x000fb000010f7983 */ /* 0x000ee80000300800 */
[----:B------:R1:W-:Y:S02]  /*533c0*/  LDGSTS.E [R3+0xd200], [R4.64], P4 ;  /* 0x0d20000004037fae */ /* 0x0003e4000a121844 */
[----:B-1----:R-:W-:Y:S01]  /*533d0*/  IMAD.MOV.U32 R4, RZ, RZ, R13 ;  /* 0x000000ffff047224 */ /* 0x002fe200078e000d */
[----:B-----5:R-:W-:Y:S01]  /*533e0*/  IADD3 R10, P0, R10, R14, RZ ;  /* 0x0000000e0a0a7210 */ /* 0x020fe20007f1e0ff */
[----:B--2---:R-:W-:-:S04]  /*533f0*/  IMAD.X R16, R16, 0x1, R0, P1 ;  /* 0x0000000110107824 */ /* 0x004fc800008e0600 */
[----:B------:R-:W-:Y:S01]  /*53400*/  STL [R1+0xf8c], R10 ;  /* 0x000f8c0a01007387 */ /* 0x000fe20000100800 */
[----:B------:R-:W-:-:S03]  /*53410*/  IMAD.MOV.U32 R5, RZ, RZ, R16 ;  /* 0x000000ffff057224 */ /* 0x000fc600078e0010 */
[----:B------:R1:W-:Y:S04]  /*53420*/  STL [R1+0xf80], R16 ;  /* 0x000f801001007387 */ /* 0x0003e80000100800 */
[----:B------:R-:W2:Y:S04]  /*53430*/  LDL.LU R7, [R1+0xfbc] ;  /* 0x000fbc0001077983 */ /* 0x000ea80000300800 */
[----:B------:R5:W-:Y:S04]  /*53440*/  LDGSTS.E [R3+0xda00], [R4.64], P4 ;  /* 0x0da0000004037fae */ /* 0x000be8000a121844 */
[----:B-1----:R-:W2:Y:S01]  /*53450*/  LDL.LU R16, [R1+0xfb8] ;  /* 0x000fb80001107983 */ /* 0x002ea20000300800 */
[----:B----4-:R-:W-:Y:S01]  /*53460*/  IADD3 R6, P1, R6, R14, RZ ;  /* 0x0000000e06067210 */ /* 0x010fe20007f3e0ff */
[----:B------:R-:W-:-:S04]  /*53470*/  IMAD.X R22, R22, 0x1, R0, P0 ;  /* 0x0000000116167824 */ /* 0x000fc800000e0600 */
[----:B------:R-:W-:Y:S01]  /*53480*/  STL [R1+0xf94], R6 ;  /* 0x000f940601007387 */ /* 0x000fe20000100800 */
[----:B-----5:R-:W-:-:S03]  /*53490*/  IMAD.MOV.U32 R4, RZ, RZ, R10 ;  /* 0x000000ffff047224 */ /* 0x020fc600078e000a */
[----:B------:R-:W-:Y:S01]  /*534a0*/  STL [R1+0xf88], R22 ;  /* 0x000f881601007387 */ /* 0x000fe20000100800 */
[----:B------:R-:W-:-:S03]  /*534b0*/  IMAD.MOV.U32 R5, RZ, RZ, R22 ;  /* 0x000000ffff057224 */ /* 0x000fc600078e0016 */
[----:B------:R-:W4:Y:S04]  /*534c0*/  LDL.LU R13, [R1+0x10a4] ;  /* 0x0010a400010d7983 */ /* 0x000f280000300800 */
[----:B------:R1:W-:Y:S04]  /*534d0*/  LDGSTS.E [R3+0xe200], [R4.64], P4 ;  /* 0x0e20000004037fae */ /* 0x0003e8000a121844 */
[----:B------:R-:W5:Y:S01]  /*534e0*/  LDL.LU R10, [R1+0x10a0] ;  /* 0x0010a000010a7983 */ /* 0x000f620000300800 */
[----:B-1----:R-:W-:Y:S01]  /*534f0*/  IMAD.MOV.U32 R4, RZ, RZ, R6 ;  /* 0x000000ffff047224 */ /* 0x002fe200078e0006 */
[----:B------:R-:W-:Y:S01]  /*53500*/  IADD3 R2, P0, R2, R14, RZ ;  /* 0x0000000e02027210 */ /* 0x000fe20007f1e0ff */
[----:B---3--:R-:W-:-:S04]  /*53510*/  IMAD.X R20, R20, 0x1, R0, P1 ;  /* 0x0000000114147824 */ /* 0x008fc800008e0600 */
[----:B------:R-:W-:Y:S01]  /*53520*/  STL [R1+0xf9c], R2 ;  /* 0x000f9c0201007387 */ /* 0x000fe20000100800 */
[----:B------:R-:W-:-:S03]  /*53530*/  IMAD.MOV.U32 R5, RZ, RZ, R20 ;  /* 0x000000ffff057224 */ /* 0x000fc600078e0014 */
[----:B------:R1:W-:Y:S04]  /*53540*/  STL [R1+0xf90], R20 ;  /* 0x000f901401007387 */ /* 0x0003e80000100800 */
[----:B------:R3:W-:Y:S01]  /*53550*/  LDGSTS.E [R3+0xea00], [R4.64], P4 ;  /* 0x0ea0000004037fae */ /* 0x0007e2000a121844 */
[----:B------:R-:W-:-:S03]  /*53560*/  IMAD.X R19, R19, 0x1, R0, P0 ;  /* 0x0000000113137824 */ /* 0x000fc600000e0600 */
[----:B-1----:R-:W5:Y:S01]  /*53570*/  LDL.LU R20, [R1+0xfc0] ;  /* 0x000fc00001147983 */ /* 0x002f620000300800 */
[----:B------:R-:W-:-:S05]  /*53580*/  IADD3 R11, P1, R11, R14, RZ ;  /* 0x0000000e0b0b7210 */ /* 0x000fca0007f3e0ff */
[----:B------:R-:W-:Y:S01]  /*53590*/  STL [R1+0xfa4], R11 ;  /* 0x000fa40b01007387 */ /* 0x000fe20000100800 */
[----:B---3--:R-:W-:-:S03]  /*535a0*/  IMAD.MOV.U32 R5, RZ, RZ, R19 ;  /* 0x000000ffff057224 */ /* 0x008fc600078e0013 */
[----:B------:R1:W-:Y:S04]  /*535b0*/  STL [R1+0xf98], R19 ;  /* 0x000f981301007387 */ /* 0x0003e80000100800 */
[----:B------:R-:W5:Y:S04]  /*535c0*/  LDL.LU R6, [R1+0x1098] ;  /* 0x0010980001067983 */ /* 0x000f680000300800 */
[----:B-1----:R-:W5:Y:S01]  /*535d0*/  LDL.LU R19, [R1+0x109c] ;  /* 0x00109c0001137983 */ /* 0x002f620000300800 */
[----:B------:R-:W-:Y:S02]  /*535e0*/  IMAD.X R18, R18, 0x1, R0, P1 ;  /* 0x0000000112127824 */ /* 0x000fe400008e0600 */
[----:B------:R-:W-:-:S05]  /*535f0*/  IMAD.MOV.U32 R4, RZ, RZ, R2 ;  /* 0x000000ffff047224 */ /* 0x000fca00078e0002 */
[----:B------:R1:W-:Y:S01]  /*53600*/  LDGSTS.E [R3+0xf200], [R4.64], P4 ;  /* 0x0f20000004037fae */ /* 0x0003e2000a121844 */
[----:B------:R-:W-:Y:S01]  /*53610*/  IADD3 R8, P0, R8, R14, RZ ;  /* 0x0000000e08087210 */ /* 0x000fe20007f1e0ff */
[----:B-1----:R-:W-:-:S04]  /*53620*/  IMAD.MOV.U32 R5, RZ, RZ, R18 ;  /* 0x000000ffff057224 */ /* 0x002fc800078e0012 */
[----:B------:R-:W-:Y:S04]  /*53630*/  STL [R1+0xfac], R8 ;  /* 0x000fac0801007387 */ /* 0x000fe80000100800 */
[----:B------:R1:W-:Y:S01]  /*53640*/  STL [R1+0xfa0], R18 ;  /* 0x000fa01201007387 */ /* 0x0003e20000100800 */
[----:B------:R-:W-:-:S03]  /*53650*/  IMAD.X R17, R17, 0x1, R0, P0 ;  /* 0x0000000111117824 */ /* 0x000fc600000e0600 */
[----:B------:R-:W5:Y:S01]  /*53660*/  LDL.LU R2, [R1+0x1090] ;  /* 0x0010900001027983 */ /* 0x000f620000300800 */
[----:B------:R-:W-:-:S03]  /*53670*/  IMAD.MOV.U32 R4, RZ, RZ, R11 ;  /* 0x000000ffff047224 */ /* 0x000fc600078e000b */
[----:B-1----:R-:W5:Y:S01]  /*53680*/  LDL.LU R18, [R1+0x1094] ;  /* 0x0010940001127983 */ /* 0x002f620000300800 */
[----:B------:R-:W-:-:S03]  /*53690*/  IADD3 R12, P1, R12, R14, RZ ;  /* 0x0000000e0c0c7210 */ /* 0x000fc60007f3e0ff */
[----:B------:R1:W-:Y:S04]  /*536a0*/  LDGSTS.E [R3+0xfa00], [R4.64], P4 ;  /* 0x0fa0000004037fae */ /* 0x0003e8000a121844 */
[----:B------:R-:W-:Y:S04]  /*536b0*/  STL [R1+0xfb4], R12 ;  /* 0x000fb40c01007387 */ /* 0x000fe80000100800 */
[----:B------:R2:W-:Y:S04]  /*536c0*/  STL [R1+0xfa8], R17 ;  /* 0x000fa81101007387 */ /* 0x0005e80000100800 */
[----:B------:R-:W5:Y:S04]  /*536d0*/  LDL.LU R11, [R1+0x1088] ;  /* 0x00108800010b7983 */ /* 0x000f680000300800 */
[----:B------:R-:W5:Y:S01]  /*536e0*/  LDL.LU R22, [R1+0x108c] ;  /* 0x00108c0001167983 */ /* 0x000f620000300800 */
        /* <DEDUP_REMOVED lines=11> */
[----:B------:R-:W3:Y:S04]  /*537a0*/  LDL.LU R8, [R1+0x1080] ;  /* 0x0010800001087983 */ /* 0x000ee80000300800 */
[----:B------:R-:W3:Y:S01]  /*537b0*/  LDL.LU R17, [R1+0x1084] ;  /* 0x0010840001117983 */ /* 0x000ee20000300800 */
[----:B----4-:R-:W-:-:S05]  /*537c0*/  IADD3 R13, P1, R13, R14, RZ ;  /* 0x0000000e0d0d7210 */ /* 0x010fca0007f3e0ff */
[----:B------:R-:W-:Y:S04]  /*537d0*/  STL [R1+0x10a4], R13 ;  /* 0x0010a40d01007387 */ /* 0x000fe80000100800 */
[----:B------:R4:W-:Y:S01]  /*537e0*/  STL [R1+0xfb8], R16 ;  /* 0x000fb81001007387 */ /* 0x0009e20000100800 */
[----:B-----5:R-:W-:-:S03]  /*537f0*/  IADD3 R10, P0, R10, R14, RZ ;  /* 0x0000000e0a0a7210 */ /* 0x020fc60007f1e0ff */
[----:B--2---:R-:W2:Y:S01]  /*53800*/  LDL.LU R15, [R1+0x107c] ;  /* 0x00107c00010f7983 */ /* 0x004ea20000300800 */
[----:B-1----:R-:W-:-:S03]  /*53810*/  IMAD.MOV.U32 R4, RZ, RZ, R7 ;  /* 0x000000ffff047224 */ /* 0x002fc600078e0007 */
[----:B------:R-:W5:Y:S01]  /*53820*/  LDL.LU R12, [R1+0x1078] ;  /* 0x00107800010c7983 */ /* 0x000f620000300800 */
[----:B------:R-:W-:-:S03]  /*53830*/  IMAD.MOV.U32 R5, RZ, RZ, R16 ;  /* 0x000000ffff057224 */ /* 0x000fc600078e0010 */
[----:B----4-:R-:W3:Y:S04]  /*53840*/  LDL.LU R16, [R1+0x1074] ;  /* 0x0010740001107983 */ /* 0x010ee80000300800 */
[----:B------:R-:W-:Y:S04]  /*53850*/  STL [R1+0x10a0], R10 ;  /* 0x0010a00a01007387 */ /* 0x000fe80000100800 */
[----:B------:R1:W-:Y:S02]  /*53860*/  LDGSTS.E [R3+0x11200], [R4.64], P4 ;  /* 0x1120000004037fae */ /* 0x0003e4000a121844 */
[----:B-1----:R-:W-:-:S02]  /*53870*/  IMAD.MOV.U32 R4, RZ, RZ, R13 ;  /* 0x000000ffff047224 */ /* 0x002fc400078e000d */
[----:B------:R-:W-:-:S04]  /*53880*/  IMAD.X R20, R20, 0x1, R0, P1 ;  /* 0x0000000114147824 */ /* 0x000fc800008e0600 */
[----:B------:R-:W-:Y:S01]  /*53890*/  IMAD.MOV.U32 R5, RZ, RZ, R20 ;  /* 0x000000ffff057224 */ /* 0x000fe200078e0014 */
[----:B------:R1:W-:Y:S04]  /*538a0*/  STL [R1+0xfc0], R20 ;  /* 0x000fc01401007387 */ /* 0x0003e80000100800 */
[----:B------:R-:W3:Y:S04]  /*538b0*/  LDL.LU R7, [R1+0x1070] ;  /* 0x0010700001077983 */ /* 0x000ee80000300800 */
[----:B------:R1:W-:Y:S01]  /*538c0*/  LDGSTS.E [R3+0x11a00], [R4.64], P4 ;  /* 0x11a0000004037fae */ /* 0x0003e2000a121844 */
[----:B------:R-:W-:-:S03]  /*538d0*/  IADD3 R6, P1, R6, R14, RZ ;  /* 0x0000000e06067210 */ /* 0x000fc60007f3e0ff */
[----:B-1----:R-:W3:Y:S01]  /*538e0*/  LDL.LU R20, [R1+0x106c] ;  /* 0x00106c0001147983 */ /* 0x002ee20000300800 */
[----:B------:R-:W-:-:S03]  /*538f0*/  IMAD.X R19, R19, 0x1, R0, P0 ;  /* 0x0000000113137824 */ /* 0x000fc600000e0600 */
[----:B------:R-:W-:Y:S04]  /*53900*/  STL [R1+0x1098], R6 ;  /* 0x0010980601007387 */ /* 0x000fe80000100800 */
[----:B------:R1:W-:Y:S04]  /*53910*/  STL [R1+0x109c], R19 ;  /* 0x00109c1301007387 */ /* 0x0003e80000100800 */
[----:B------:R-:W3:Y:S01]  /*53920*/  LDL.LU R13, [R1+0x1068] ;  /* 0x00106800010d7983 */ /* 0x000ee20000300800 */
[----:B------:R-:W-:Y:S02]  /*53930*/  IMAD.MOV.U32 R4, RZ, RZ, R10 ;  /* 0x000000ffff047224 */ /* 0x000fe400078e000a */
[----:B------:R-:W-:-:S02]  /*53940*/  IMAD.MOV.U32 R5, RZ, RZ, R19 ;  /* 0x000000ffff057224 */ /* 0x000fc400078e0013 */
[----:B-1----:R-:W3:Y:S04]  /*53950*/  LDL.LU R19, [R1+0x1064] ;  /* 0x0010640001137983 */ /* 0x002ee80000300800 */
[----:B------:R1:W-:Y:S01]  /*53960*/  LDGSTS.E [R3+0x12200], [R4.64], P4 ;  /* 0x1220000004037fae */ /* 0x0003e2000a121844 */
[----:B------:R-:W-:Y:S01]  /*53970*/  IADD3 R2, P0, R2, R14, RZ ;  /* 0x0000000e02027210 */ /* 0x000fe20007f1e0ff */
[----:B------:R-:W-:-:S04]  /*53980*/  IMAD.X R18, R18, 0x1, R0, P1 ;  /* 0x0000000112127824 */ /* 0x000fc800008e0600 */
[----:B------:R-:W-:Y:S01]  /*53990*/  STL [R1+0x1090], R2 ;  /* 0x0010900201007387 */ /* 0x000fe20000100800 */
[----:B-1----:R-:W-:-:S03]  /*539a0*/  IMAD.MOV.U32 R5, RZ, RZ, R18 ;  /* 0x000000ffff057224 */ /* 0x002fc600078e0012 */
[----:B------:R1:W-:Y:S01]  /*539b0*/  STL [R1+0x1094], R18 ;  /* 0x0010941201007387 */ /* 0x0003e20000100800 */
[----:B------:R-:W-:-:S03]  /*539c0*/  IMAD.MOV.U32 R4, RZ, RZ, R6 ;  /* 0x000000ffff047224 */ /* 0x000fc600078e0006 */
[----:B------:R-:W3:Y:S04]  /*539d0*/  LDL.LU R10, [R1+0x1060] ;  /* 0x00106000010a7983 */ /* 0x000ee80000300800 */
[----:B------:R1:W-:Y:S01]  /*539e0*/  LDGSTS.E [R3+0x12a00], [R4.64], P4 ;  /* 0x12a0000004037fae */ /* 0x0003e2000a121844 */
[----:B------:R-:W-:-:S03]  /*539f0*/  IADD3 R11, P1, R11, R14, RZ ;  /* 0x0000000e0b0b7210 */ /* 0x000fc60007f3e0ff */
[----:B-1----:R-:W3:Y:S01]  /*53a00*/  LDL.LU R18, [R1+0x105c] ;  /* 0x00105c0001127983 */ /* 0x002ee20000300800 */
[----:B------:R-:W-:-:S03]  /*53a10*/  IMAD.X R22, R22, 0x1, R0, P0 ;  /* 0x0000000116167824 */ /* 0x000fc600000e0600 */
[----:B------:R-:W-:Y:S04]  /*53a20*/  STL [R1+0x1088], R11 ;  /* 0x0010880b01007387 */ /* 0x000fe80000100800 */
[----:B------:R-:W-:Y:S04]  /*53a30*/  STL [R1+0x108c], R22 ;  /* 0x00108c1601007387 */ /* 0x000fe80000100800 */
[----:B------:R-:W3:Y:S01]  /*53a40*/  LDL.LU R6, [R1+0x1058] ;  /* 0x0010580001067983 */ /* 0x000ee20000300800 */
[----:B------:R-:W-:Y:S02]  /*53a50*/  IMAD.MOV.U32 R4, RZ, RZ, R2 ;  /* 0x000000ffff047224 */ /* 0x000fe400078e0002 */
[----:B------:R-:W-:Y:S01]  /*53a60*/  IMAD.MOV.U32 R5, RZ, RZ, R22 ;  /* 0x000000ffff057224 */ /* 0x000fe200078e0016 */
[----:B------:R-:W3:Y:S04]  /*53a70*/  LDL.LU R2, [R1+0x1050] ;  /* 0x0010500001027983 */ /* 0x000ee80000300800 */
        /* <DEDUP_REMOVED lines=8> */
[----:B-1----:R-:W4:Y:S01]  /*53b00*/  LDL.LU R17, [R1+0x1054] ;  /* 0x0010540001117983 */ /* 0x002f220000300800 */
[----:B--2---:R-:W-:Y:S01]  /*53b10*/  IMAD.X R15, R15, 0x1, R0, P0 ;  /* 0x000000010f0f7824 */ /* 0x004fe200000e0600 */
[----:B-----5:R-:W-:-:S03]  /*53b20*/  IADD3 R12, P1, R12, R14, RZ ;  /* 0x0000000e0c0c7210 */ /* 0x020fc60007f3e0ff */
[----:B---3--:R-:W-:Y:S02]  /*53b30*/  IMAD.MOV.U32 R5, RZ, RZ, R15 ;  /* 0x000000ffff057224 */ /* 0x008fe400078e000f */
[----:B------:R-:W-:Y:S04]  /*53b40*/  STL [R1+0x1078], R12 ;  /* 0x0010780c01007387 */ /* 0x000fe80000100800 */
[----:B------:R1:W-:Y:S01]  /*53b50*/  STL [R1+0x107c], R15 ;  /* 0x00107c0f01007387 */ /* 0x0003e20000100800 */
[----:B------:R-:W-:-:S03]  /*53b60*/  IMAD.X R16, R16, 0x1, R0, P1 ;  /* 0x0000000110107824 */ /* 0x000fc600008e0600 */
[----:B------:R-:W2:Y:S01]  /*53b70*/  LDL.LU R11, [R1+0x1048] ;  /* 0x00104800010b7983 */ /* 0x000ea20000300800 */
[----:B------:R-:W-:-:S03]  /*53b80*/  IMAD.MOV.U32 R4, RZ, RZ, R8 ;  /* 0x000000ffff047224 */ /* 0x000fc600078e0008 */
[----:B-1----:R-:W3:Y:S04]  /*53b90*/  LDL.LU R15, [R1+0x104c] ;  /* 0x00104c00010f7983 */ /* 0x002ee80000300800 */
[----:B------:R1:W-:Y:S02]  /*53ba0*/  LDGSTS.E [R3+0x14200], [R4.64], P4 ;  /* 0x1420000004037fae */ /* 0x0003e4000a121844 */
[----:B-1----:R-:W-:Y:S01]  /*53bb0*/  IMAD.MOV.U32 R5, RZ, RZ, R16 ;  /* 0x000000ffff057224 */ /* 0x002fe200078e0010 */
[----:B------:R-:W-:-:S05]  /*53bc0*/  IADD3 R7, P0, R7, R14, RZ ;  /* 0x0000000e07077210 */ /* 0x000fca0007f1e0ff */
        /* <DEDUP_REMOVED lines=9> */
[----:B------:R-:W-:Y:S04]  /*53c60*/  STL [R1+0x106c], R20 ;  /* 0x00106c1401007387 */ /* 0x000fe80000100800 */
[----:B------:R-:W5:Y:S04]  /*53c70*/  LDL.LU R12, [R1+0x1038] ;  /* 0x00103800010c7983 */ /* 0x000f680000300800 */
[----:B------:R-:W5:Y:S01]  /*53c80*/  LDL.LU R22, [R1+0x103c] ;  /* 0x00103c0001167983 */ /* 0x000f620000300800 */
[----:B------:R-:W-:-:S02]  /*53c90*/  IMAD.X R19, R19, 0x1, R0, P1 ;  /* 0x0000000113137824 */ /* 0x000fc400008e0600 */
[----:B------:R-:W-:Y:S02]  /*53ca0*/  IMAD.MOV.U32 R4, RZ, RZ, R7 ;  /* 0x000000ffff047224 */ /* 0x000fe400078e0007 */
[----:B------:R-:W-:-:S05]  /*53cb0*/  IMAD.MOV.U32 R5, RZ, RZ, R20 ;  /* 0x000000ffff057224 */ /* 0x000fca00078e0014 */
[----:B------:R1:W-:Y:S01]  /*53cc0*/  LDGSTS.E [R3+0x15200], [R4.64], P4 ;  /* 0x1520000004037fae */ /* 0x0003e2000a121844 */
[----:B------:R-:W-:Y:S01]  /*53cd0*/  IADD3 R10, P0, R10, R14, RZ ;  /* 0x0000000e0a0a7210 */ /* 0x000fe20007f1e0ff */
[----:B-1----:R-:W-:-:S04]  /*53ce0*/  IMAD.MOV.U32 R5, RZ, RZ, R19 ;  /* 0x000000ffff057224 */ /* 0x002fc800078e0013 */
[----:B------:R-:W-:Y:S01]  /*53cf0*/  STL [R1+0x1060], R10 ;  /* 0x0010600a01007387 */ /* 0x000fe20000100800 */
[----:B------:R-:W-:-:S03]  /*53d00*/  IMAD.X R18, R18, 0x1, R0, P0 ;  /* 0x0000000112127824 */ /* 0x000fc600000e0600 */
[----:B------:R1:W-:Y:S04]  /*53d10*/  STL [R1+0x1064], R19 ;  /* 0x0010641301007387 */ /* 0x0003e80000100800 */
[----:B------:R-:W5:Y:S01]  /*53d20*/  LDL.LU R7, [R1+0x1030] ;  /* 0x0010300001077983 */ /* 0x000f620000300800 */
[----:B------:R-:W-:-:S03]  /*53d30*/  IADD3 R6, P1, R6, R14, RZ ;  /* 0x0000000e06067210 */ /* 0x000fc60007f3e0ff */
[----:B-1----:R-:W5:Y:S01]  /*53d40*/  LDL.LU R19, [R1+0x1034] ;  /* 0x0010340001137983 */ /* 0x002f620000300800 */
        /* <DEDUP_REMOVED lines=13> */
[----:B----4-:R-:W-:-:S04]  /*53e20*/  IMAD.X R17, R17, 0x1, R0, P1 ;  /* 0x0000000111117824 */ /* 0x010fc800008e0600 */
[----:B------:R-:W-:Y:S01]  /*53e30*/  IMAD.MOV.U32 R5, RZ, RZ, R17 ;  /* 0x000000ffff057224 */ /* 0x000fe200078e0011 */
[----:B------:R1:W-:Y:S04]  /*53e40*/  STL [R1+0x1054], R17 ;  /* 0x0010541101007387 */ /* 0x0003e80000100800 */
[----:B------:R-:W4:Y:S04]  /*53e50*/  LDL.LU R10, [R1+0x1020] ;  /* 0x00102000010a7983 */ /* 0x000f280000300800 */
[----:B------:R2:W-:Y:S04]  /*53e60*/  LDGSTS.E [R3+0x16a00], [R4.64], P4 ;  /* 0x16a0000004037fae */ /* 0x0005e8000a121844 */
[----:B-1----:R-:W4:Y:S01]  /*53e70*/  LDL.LU R17, [R1+0x101c] ;  /* 0x00101c0001117983 */ /* 0x002f220000300800 */
[----:B--2---:R-:W-:Y:S01]  /*53e80*/  IADD3 R11, P1, R11, R14, RZ ;  /* 0x0000000e0b0b7210 */ /* 0x004fe20007f3e0ff */
[----:B---3--:R-:W-:-:S04]  /*53e90*/  IMAD.X R15, R15, 0x1, R0, P0 ;  /* 0x000000010f0f7824 */ /* 0x008fc800000e0600 */
[----:B------:R-:W-:Y:S04]  /*53ea0*/  STL [R1+0x1048], R11 ;  /* 0x0010480b01007387 */ /* 0x000fe80000100800 */
[----:B------:R1:W-:Y:S01]  /*53eb0*/  STL [R1+0x104c], R15 ;  /* 0x00104c0f01007387 */ /* 0x0003e20000100800 */
[----:B------:R-:W-:-:S03]  /*53ec0*/  IMAD.MOV.U32 R4, RZ, RZ, R2 ;  /* 0x000000ffff047224 */ /* 0x000fc600078e0002 */
[----:B------:R-:W2:Y:S01]  /*53ed0*/  LDL.LU R6, [R1+0x1018] ;  /* 0x0010180001067983 */ /* 0x000ea20000300800 */
[----:B------:R-:W-:-:S03]  /*53ee0*/  IMAD.MOV.U32 R5, RZ, RZ, R15 ;  /* 0x000000ffff057224 */ /* 0x000fc600078e000f */
[----:B-1----:R-:W3:Y:S04]  /*53ef0*/  LDL.LU R15, [R1+0x1014] ;  /* 0x00101400010f7983 */ /* 0x002ee80000300800 */
        /* <DEDUP_REMOVED lines=20> */
[----:B------:R-:W-:-:S04]  /*54040*/  IMAD.X R19, R19, 0x1, R0, P1 ;  /* 0x0000000113137824 */ /* 0x000fc800008e0600 */
[----:B------:R-:W-:Y:S01]  /*54050*/  STL [R1+0x1030], R7 ;  /* 0x0010300701007387 */ /* 0x000fe20000100800 */
[----:B-1----:R-:W-:-:S03]  /*54060*/  IMAD.MOV.U32 R5, RZ, RZ, R19 ;  /* 0x000000ffff057224 */ /* 0x002fc600078e0013 */
[----:B------:R1:W-:Y:S01]  /*54070*/  STL [R1+0x1034], R19 ;  /* 0x0010341301007387 */ /* 0x0003e20000100800 */
[----:B------:R-:W-:-:S05]  /*54080*/  IMAD.MOV.U32 R4, RZ, RZ, R12 ;  /* 0x000000ffff047224 */ /* 0x000fca00078e000c */
[----:B------:R1:W-:Y:S01]  /*54090*/  LDGSTS.E [R3+0x18a00], [R4.64], P4 ;  /* 0x18a0000004037fae */ /* 0x0003e2000a121844 */
[----:B------:R-:W-:-:S03]  /*540a0*/  IMAD.X R20, R20, 0x1, R0, P0 ;  /* 0x0000000114147824 */ /* 0x000fc600000e0600 */
[----:B-1----:R-:W4:Y:S01]  /*540b0*/  LDL.LU R19, [R1+0x1004] ;  /* 0x0010040001137983 */ /* 0x002f220000300800 */
[----:B------:R-:W-:-:S05]  /*540c0*/  IADD3 R13, P1, R13, R14, RZ ;  /* 0x0000000e0d0d7210 */ /* 0x000fca0007f3e0ff */
[----:B------:R-:W-:Y:S04]  /*540d0*/  STL [R1+0x1028], R13 ;  /* 0x0010280d01007387 */ /* 0x000fe80000100800 */
[----:B------:R1:W-:Y:S04]  /*540e0*/  STL [R1+0x102c], R20 ;  /* 0x00102c1401007387 */ /* 0x0003e80000100800 */
[----:B------:R-:W4:Y:S04]  /*540f0*/  LDL.LU R12, [R1+0xff8] ;  /* 0x000ff800010c7983 */ /* 0x000f280000300800 */
[----:B------:R-:W4:Y:S01]  /*54100*/  LDL.LU R22, [R1+0xffc] ;  /* 0x000ffc0001167983 */ /* 0x000f220000300800 */
[----:B------:R-:W-:-:S02]  /*54110*/  IMAD.MOV.U32 R4, RZ, RZ, R7 ;  /* 0x000000ffff047224 */ /* 0x000fc400078e0007 */
[----:B------:R-:W-:Y:S02]  /*54120*/  IMAD.X R18, R18, 0x1, R0, P1 ;  /* 0x0000000112127824 */ /* 0x000fe400008e0600 */
[----:B------:R-:W-:-:S05]  /*54130*/  IMAD.MOV.U32 R5, RZ, RZ, R20 ;  /* 0x000000ffff057224 */ /* 0x000fca00078e0014 */
[----:B------:R1:W-:Y:S02]  /*54140*/  LDGSTS.E [R3+0x19200], [R4.64], P4 ;  /* 0x1920000004037fae */ /* 0x0003e4000a121844 */
[----:B-1----:R-:W-:Y:S02]  /*54150*/  IMAD.MOV.U32 R4, RZ, RZ, R13 ;  /* 0x000000ffff047224 */ /* 0x002fe400078e000d */
[----:B------:R-:W-:-:S05]  /*54160*/  IMAD.MOV.U32 R5, RZ, RZ, R18 ;  /* 0x000000ffff057224 */ /* 0x000fca00078e0012 */
[----:B------:R1:W-:Y:S01]  /*54170*/  LDGSTS.E [R3+0x19a00], [R4.64], P4 ;  /* 0x19a0000004037fae */ /* 0x0003e2000a121844 */
[----:B----4-:R-:W-:-:S05]  /*54180*/  IADD3 R10, P0, R10, R14, RZ ;  /* 0x0000000e0a0a7210 */ /* 0x010fca0007f1e0ff */
[----:B------:R-:W-:Y:S01]  /*54190*/  STL [R1+0x1020], R10 ;  /* 0x0010200a01007387 */ /* 0x000fe20000100800 */
[----:B------:R-:W-:-:S03]  /*541a0*/  IMAD.X R17, R17, 0x1, R0, P0 ;  /* 0x0000000111117824 */ /* 0x000fc600000e0600 */
[----:B------:R4:W-:Y:S04]  /*541b0*/  STL [R1+0x1024], R18 ;  /* 0x0010241201007387 */ /* 0x0009e80000100800 */
[----:B------:R-:W5:Y:S04]  /*541c0*/  LDL.LU R7, [R1+0xff0] ;  /* 0x000ff00001077983 */ /* 0x000f680000300800 */
[----:B------:R-:W5:Y:S01]  /*541d0*/  LDL.LU R20, [R1+0xff4] ;  /* 0x000ff40001147983 */ /* 0x000f620000300800 */
[----:B-1----:R-:W-:Y:S02]  /*541e0*/  IMAD.MOV.U32 R4, RZ, RZ, R10 ;  /* 0x000000ffff047224 */ /* 0x002fe400078e000a */
[----:B------:R-:W-:-:S05]  /*541f0*/  IMAD.MOV.U32 R5, RZ, RZ, R17 ;  /* 0x000000ffff057224 */ /* 0x000fca00078e0011 */
[----:B------:R1:W-:Y:S01]  /*54200*/  LDGSTS.E [R3+0x1a200], [R4.64], P4 ;  /* 0x1a20000004037fae */ /* 0x0003e2000a121844 */
[----:B--2---:R-:W-:-:S05]  /*54210*/  IADD3 R6, P1, R6, R14, RZ ;  /* 0x0000000e06067210 */ /* 0x004fca0007f3e0ff */
[----:B------:R-:W-:Y:S04]  /*54220*/  STL [R1+0x1018], R6 ;  /* 0x0010180601007387 */ /* 0x000fe80000100800 */
[----:B------:R-:W-:Y:S01]  /*54230*/  STL [R1+0x101c], R17 ;  /* 0x00101c1101007387 */ /* 0x000fe20000100800 */
[----:B---3--:R-:W-:-:S03]  /*54240*/  IMAD.X R15, R15, 0x1, R0, P1 ;  /* 0x000000010f0f7824 */ /* 0x008fc600008e0600 */
[----:B------:R-:W2:Y:S04]  /*54250*/  LDL.LU R13, [R1+0xfe8] ;  /* 0x000fe800010d7983 */ /* 0x000ea80000300800 */
[----:B----4-:R-:W3:Y:S01]  /*54260*/  LDL.LU R18, [R1+0xfec] ;  /* 0x000fec0001127983 */ /* 0x010ee20000300800 */
[----:B-1----:R-:W-:Y:S02]  /*54270*/  IMAD.MOV.U32 R5, RZ, RZ, R15 ;  /* 0x000000ffff057224 */ /* 0x002fe400078e000f */
[----:B------:R-:W-:-:S05]  /*54280*/  IMAD.MOV.U32 R4, RZ, RZ, R6 ;  /* 0x000000ffff047224 */ /* 0x000fca00078e0006 */
[----:B------:R1:W-:Y:S01]  /*54290*/  LDGSTS.E [R3+0x1aa00], [R4.64], P4 ;  /* 0x1aa0000004037fae */ /* 0x0003e2000a121844 */
[----:B------:R-:W-:-:S05]  /*542a0*/  IADD3 R2, P0, R2, R14, RZ ;  /* 0x0000000e02027210 */ /* 0x000fca0007f1e0ff */
[----:B------:R-:W-:Y:S01]  /*542b0*/  STL [R1+0x1010], R2 ;  /* 0x0010100201007387 */ /* 0x000fe20000100800 */
[----:B------:R-:W-:-:S03]  /*542c0*/  IMAD.X R16, R16, 0x1, R0, P0 ;  /* 0x0000000110107824 */ /* 0x000fc600000e0600 */
[----:B------:R4:W-:Y:S04]  /*542d0*/  STL [R1+0x1014], R15 ;  /* 0x0010140f01007387 */ /* 0x0009e80000100800 */
[----:B------:R-:W3:Y:S04]  /*542e0*/  LDL.LU R10, [R1+0xfe0] ;  /* 0x000fe000010a7983 */ /* 0x000ee80000300800 */
[----:B----4-:R-:W4:Y:S01]  /*542f0*/  LDL.LU R15, [R1+0xfe4] ;  /* 0x000fe400010f7983 */ /* 0x010f220000300800 */
[----:B------:R-:W-:-:S05]  /*54300*/  IADD3 R11, P1, R11, R14, RZ ;  /* 0x0000000e0b0b7210 */ /* 0x000fca0007f3e0ff */
[----:B------:R-:W-:Y:S04]  /*54310*/  STL [R1+0x1008], R11 ;  /* 0x0010080b01007387 */ /* 0x000fe80000100800 */
[----:B------:R1:W-:Y:S04]  /*54320*/  STL [R1+0x100c], R16 ;  /* 0x00100c1001007387 */ /* 0x0003e80000100800 */
[----:B------:R-:W4:Y:S04]  /*54330*/  LDL.LU R17, [R1+0xfdc] ;  /* 0x000fdc0001117983 */ /* 0x000f280000300800 */
[----:B------:R-:W4:Y:S01]  /*54340*/  LDL.LU R6, [R1+0xfd8] ;  /* 0x000fd80001067983 */ /* 0x000f220000300800 */
[----:B------:R-:W-:Y:S01]  /*54350*/  IADD3 R8, P0, R8, R14, RZ ;  /* 0x0000000e08087210 */ /* 0x000fe20007f1e0ff */
[----:B-1----:R-:W-:-:S02]  /*54360*/  IMAD.MOV.U32 R4, RZ, RZ, R2 ;  /* 0x000000ffff047224 */ /* 0x002fc400078e0002 */
[----:B------:R-:W-:Y:S02]  /*54370*/  IMAD.MOV.U32 R5, RZ, RZ, R16 ;  /* 0x000000ffff057224 */ /* 0x000fe400078e0010 */
[----:B------:R-:W4:Y:S04]  /*54380*/  LDL.LU R16, [R1+0xfd4] ;  /* 0x000fd40001107983 */ /* 0x000f280000300800 */
[----:B------:R-:W-:Y:S04]  /*54390*/  STL [R1+0x1000], R8 ;  /* 0x0010000801007387 */ /* 0x000fe80000100800 */
[----:B------:R1:W-:Y:S01]  /*543a0*/  LDGSTS.E [R3+0x1b200], [R4.64], P4 ;  /* 0x1b20000004037fae */ /* 0x0003e2000a121844 */
[----:B------:R-:W-:-:S02]  /*543b0*/  IMAD.X R19, R19, 0x1, R0, P1 ;  /* 0x0000000113137824 */ /* 0x000fc400008e0600 */
[----:B-1----:R-:W-:-:S03]  /*543c0*/  IMAD.MOV.U32 R4, RZ, RZ, R11 ;  /* 0x000000ffff047224 */ /* 0x002fc600078e000b */
[----:B------:R1:W-:Y:S01]  /*543d0*/  STL [R1+0x1004], R19 ;  /* 0x0010041301007387 */ /* 0x0003e20000100800 */
[----:B------:R-:W-:-:S03]  /*543e0*/  IMAD.MOV.U32 R5, RZ, RZ, R19 ;  /* 0x000000ffff057224 */ /* 0x000fc600078e0013 */
[----:B------:R-:W4:Y:S04]  /*543f0*/  LDL.LU R2, [R1+0xfd0] ;  /* 0x000fd00001027983 */ /* 0x000f280000300800 */
[----:B------:R-:W4:Y:S01]  /*54400*/  LDL.LU R11, [R1+0xfcc] ;  /* 0x000fcc00010b7983 */ /* 0x000f220000300800 */
[----:B------:R-:W-:-:S03]  /*54410*/  IADD3 R12, P1, R12, R14, RZ ;  /* 0x0000000e0c0c7210 */ /* 0x000fc60007f3e0ff */
[----:B------:R1:W-:Y:S01]  /*54420*/  LDGSTS.E [R3+0x1ba00], [R4.64], P4 ;  /* 0x1ba0000004037fae */ /* 0x0003e2000a121844 */
[----:B------:R-:W-:-:S03]  /*54430*/  IMAD.X R22, R22, 0x1, R0, P0 ;  /* 0x0000000116167824 */ /* 0x000fc600000e0600 */
[----:B------:R-:W-:Y:S04]  /*54440*/  STL [R1+0xff8], R12 ;  /* 0x000ff80c01007387 */ /* 0x000fe80000100800 */
[----:B------:R5:W-:Y:S04]  /*54450*/  STL [R1+0xffc], R22 ;  /* 0x000ffc1601007387 */ /* 0x000be80000100800 */
[----:B-1----:R-:W4:Y:S01]  /*54460*/  LDL.LU R19, [R1+0xfc8] ;  /* 0x000fc80001137983 */ /* 0x002f220000300800 */
[----:B------:R-:W-:Y:S02]  /*54470*/  IMAD.MOV.U32 R4, RZ, RZ, R8 ;  /* 0x000000ffff047224 */ /* 0x000fe400078e0008 */
[----:B------:R-:W-:Y:S01]  /*54480*/  IMAD.MOV.U32 R5, RZ, RZ, R22 ;  /* 0x000000ffff057224 */ /* 0x000fe200078e0016 */
[----:B------:R-:W4:Y:S04]  /*54490*/  LDL.LU R23, [R1+0xfc4] ;  /* 0x000fc40001177983 */ /* 0x000f280000300800 */
[----:B------:R1:W-:Y:S02]  /*544a0*/  LDGSTS.E [R3+0x1c200], [R4.64], P4 ;  /* 0x1c20000004037fae */ /* 0x0003e4000a121844 */
[----:B-1----:R-:W-:Y:S01]  /*544b0*/  IMAD.MOV.U32 R4, RZ, RZ, R12 ;  /* 0x000000ffff047224 */ /* 0x002fe200078e000c */
[----:B-----5:R-:W-:Y:S01]  /*544c0*/  IADD3 R7, P0, R7, R14, RZ ;  /* 0x0000000e07077210 */ /* 0x020fe20007f1e0ff */
[----:B------:R-:W-:-:S04]  /*544d0*/  IMAD.X R20, R20, 0x1, R0, P1 ;  /* 0x0000000114147824 */ /* 0x000fc800008e0600 */
[----:B------:R1:W-:Y:S04]  /*544e0*/  STL [R1+0xff0], R7 ;  /* 0x000ff00701007387 */ /* 0x0003e80000100800 */
[----:B------:R-:W-:Y:S01]  /*544f0*/  STL [R1+0xff4], R20 ;  /* 0x000ff41401007387 */ /* 0x000fe20000100800 */
[----:B------:R-:W-:-:S03]  /*54500*/  IMAD.MOV.U32 R5, RZ, RZ, R20 ;  /* 0x000000ffff057224 */ /* 0x000fc600078e0014 */
[----:B------:R-:W5:Y:S04]  /*54510*/  LDL.LU R8, [R1+0x9f0] ;  /* 0x0009f00001087983 */ /* 0x000f680000300800 */
[----:B------:R-:W5:Y:S04]  /*54520*/  LDL.LU R22, [R1+0x9ec] ;  /* 0x0009ec0001167983 */ /* 0x000f680000300800 */
[----:B------:R1:W-:Y:S01]  /*54530*/  LDGSTS.E [R3+0x1ca00], [R4.64], P4 ;  /* 0x1ca0000004037fae */ /* 0x0003e2000a121844 */
[----:B--2---:R-:W-:Y:S01]  /*54540*/  IADD3 R13, P1, R13, R14, RZ ;  /* 0x0000000e0d0d7210 */ /* 0x004fe20007f3e0ff */
[----:B---3--:R-:W-:-:S04]  /*54550*/  IMAD.X R18, R18, 0x1, R0, P0 ;  /* 0x0000000112127824 */ /* 0x008fc800000e0600 */
[----:B------:R-:W-:Y:S04]  /*54560*/  STL [R1+0xfe8], R13 ;  /* 0x000fe80d01007387 */ /* 0x000fe80000100800 */
[----:B------:R-:W-:Y:S04]  /*54570*/  STL [R1+0xfec], R18 ;  /* 0x000fec1201007387 */ /* 0x000fe80000100800 */
[----:B------:R-:W2:Y:S01]  /*54580*/  LDL.LU R12, [R1+0xa08] ;  /* 0x000a0800010c7983 */ /* 0x000ea20000300800 */
[----:B-1----:R-:W-:Y:S02]  /*54590*/  IMAD.MOV.U32 R4, RZ, RZ, R7 ;  /* 0x000000ffff047224 */ /* 0x002fe400078e0007 */
[----:B------:R-:W-:Y:S01]  /*545a0*/  IMAD.MOV.U32 R5, RZ, RZ, R18 ;  /* 0x000000ffff057224 */ /* 0x000fe200078e0012 */
[----:B------:R-:W3:Y:S04]  /*545b0*/  LDL.LU R7, [R1+0xa20] ;  /* 0x000a200001077983 */ /* 0x000ee80000300800 */
[----:B------:R1:W-:Y:S02]  /*545c0*/  LDGSTS.E [R3+0x1d200], [R4.64], P4 ;  /* 0x1d20000004037fae */ /* 0x0003e4000a121844 */
[----:B-1----:R-:W-:Y:S01]  /*545d0*/  IMAD.MOV.U32 R4, RZ, RZ, R13 ;  /* 0x000000ffff047224 */ /* 0x002fe200078e000d */
[----:B------:R-:W-:Y:S01]  /*545e0*/  IADD3 R10, P0, R10, R14, RZ ;  /* 0x0000000e0a0a7210 */ /* 0x000fe20007f1e0ff */
[----:B----4-:R-:W-:-:S04]  /*545f0*/  IMAD.X R15, R15, 0x1, R0, P1 ;  /* 0x000000010f0f7824 */ /* 0x010fc800008e0600 */
[----:B------:R-:W-:Y:S01]  /*54600*/  STL [R1+0xfe0], R10 ;  /* 0x000fe00a01007387 */ /* 0x000fe20000100800 */
[----:B------:R-:W-:-:S03]  /*54610*/  IMAD.MOV.U32 R5, RZ, RZ, R15 ;  /* 0x000000ffff057224 */ /* 0x000fc600078e000f */
[----:B------:R1:W-:Y:S04]  /*54620*/  STL [R1+0xfe4], R15 ;  /* 0x000fe40f01007387 */ /* 0x0003e80000100800 */
[----:B------:R4:W-:Y:S01]  /*54630*/  LDGSTS.E [R3+0x1da00], [R4.64], P4 ;  /* 0x1da0000004037fae */ /* 0x0009e2000a121844 */
[----:B------:R-:W-:-:S03]  /*54640*/  IMAD.X R17, R17, 0x1, R0, P0 ;  /* 0x0000000111117824 */ /* 0x000fc600000e0600 */
[----:B-1----:R-:W3:Y:S01]  /*54650*/  LDL.LU R15, [R1+0xa04] ;  /* 0x000a0400010f7983 */ /* 0x002ee20000300800 */
[----:B------:R-:W-:-:S05]  /*54660*/  IADD3 R6, P1, R6, R14, RZ ;  /* 0x0000000e06067210 */ /* 0x000fca0007f3e0ff */
[----:B------:R1:W-:Y:S04]  /*54670*/  STL [R1+0xfd8], R6 ;  /* 0x000fd80601007387 */ /* 0x0003e80000100800 */
[----:B------:R-:W-:Y:S04]  /*54680*/  STL [R1+0xfdc], R17 ;  /* 0x000fdc1101007387 */ /* 0x000fe80000100800 */
[----:B------:R-:W3:Y:S04]  /*54690*/  LDL.LU R13, [R1+0xa40] ;  /* 0x000a4000010d7983 */ /* 0x000ee80000300800 */
[----:B------:R-:W3:Y:S01]  /*546a0*/  LDL.LU R20, [R1+0xa1c] ;  /* 0x000a1c0001147983 */ /* 0x000ee20000300800 */
[----:B------:R-:W-:-:S02]  /*546b0*/  IMAD.X R16, R16, 0x1, R0, P1 ;  /* 0x0000000110107824 */ /* 0x000fc400008e0600 */
[----:B----4-:R-:W-:Y:S02]  /*546c0*/  IMAD.MOV.U32 R4, RZ, RZ, R10 ;  /* 0x000000ffff047224 */ /* 0x010fe400078e000a */
[----:B------:R-:W-:-:S05]  /*546d0*/  IMAD.MOV.U32 R5, RZ, RZ, R17 ;  /* 0x000000ffff057224 */ /* 0x000fca00078e0011 */
[----:B------:R4:W-:Y:S01]  /*546e0*/  LDGSTS.E [R3+0x1e200], [R4.64], P4 ;  /* 0x1e20000004037fae */ /* 0x0009e2000a121844 */
[----:B------:R-:W-:-:S05]  /*546f0*/  IADD3 R2, P0, R2, R14, RZ ;  /* 0x0000000e02027210 */ /* 0x000fca0007f1e0ff */
[----:B------:R-:W-:Y:S01]  /*54700*/  STL [R1+0xfd0], R2 ;  /* 0x000fd00201007387 */ /* 0x000fe20000100800 */
[----:B------:R-:W-:-:S03]  /*54710*/  IMAD.X R11, R11, 0x1, R0, P0 ;  /* 0x000000010b0b7824 */ /* 0x000fc600000e0600 */
[----:B------:R1:W-:Y:S01]  /*54720*/  STL [R1+0xfd4], R16 ;  /* 0x000fd41001007387 */ /* 0x0003e20000100800 */
[----:B----4-:R-:W-:-:S03]  /*54730*/  IMAD.MOV.U32 R4, RZ, RZ, R6 ;  /* 0x000000ffff047224 */ /* 0x010fc600078e0006 */
[----:B------:R-:W3:Y:S01]  /*54740*/  LDL.LU R10, [R1+0xa60] ;  /* 0x000a6000010a7983 */ /* 0x000ee20000300800 */
[----:B------:R-:W-:-:S03]  /*54750*/  IADD3 R19, P1, R19, R14, RZ ;  /* 0x0000000e13137210 */ /* 0x000fc60007f3e0ff */
[----:B------:R-:W3:Y:S01]  /*54760*/  LDL.LU R18, [R1+0xa3c] ;  /* 0x000a3c0001127983 */ /* 0x000ee20000300800 */
[----:B------:R-:W-:-:S03]  /*54770*/  IMAD.MOV.U32 R5, RZ, RZ, R16 ;  /* 0x000000ffff057224 */ /* 0x000fc600078e0010 */
[----:B------:R-:W-:Y:S04]  /*54780*/  STL [R1+0xfc8], R19 ;  /* 0x000fc81301007387 */ /* 0x000fe80000100800 */
[----:B------:R1:W-:Y:S04]  /*54790*/  STL [R1+0xfcc], R11 ;  /* 0x000fcc0b01007387 */ /* 0x0003e80000100800 */
[----:B-1----:R-:W3:Y:S04]  /*547a0*/  LDL.LU R6, [R1+0xa80] ;  /* 0x000a800001067983 */ /* 0x002ee80000300800 */
[----:B------:R-:W3:Y:S04]  /*547b0*/  LDL.LU R16, [R1+0xa5c] ;  /* 0x000a5c0001107983 */ /* 0x000ee80000300800 */
[----:B------:R1:W-:Y:S01]  /*547c0*/  LDGSTS.E [R3+0x1ea00], [R4.64], P4 ;  /* 0x1ea0000004037fae */ /* 0x0003e2000a121844 */
[----:B------:R-:W-:-:S02]  /*547d0*/  IMAD.X R23, R23, 0x1, R0, P1 ;  /* 0x0000000117177824 */ /* 0x000fc400008e0600 */
[----:B-1----:R-:W-:Y:S01]  /*547e0*/  IMAD.MOV.U32 R5, RZ, RZ, R11 ;  /* 0x000000ffff057224 */ /* 0x002fe200078e000b */
[----:B------:R-:W-:Y:S01]  /*547f0*/  SHF.R.S32.HI R11, RZ, 0x6, R28 ;  /* 0x00000006ff0b7819 */ /* 0x000fe2000001141c */
[----:B------:R-:W-:Y:S02]  /*54800*/  IMAD.MOV.U32 R4, RZ, RZ, R2 ;  /* 0x000000ffff047224 */ /* 0x000fe400078e0002 */
[----:B------:R-:W-:Y:S01]  /*54810*/  IMAD.SHL.U32 R2, R29, 0x4, RZ ;  /* 0x000000041d027824 */ /* 0x000fe200078e00ff */
[----:B------:R-:W-:Y:S02]  /*54820*/  SGXT R11, R11, 0x1 ;  /* 0x000000010b0b781a */ /* 0x000fe40000000200 */
[----:B------:R1:W-:Y:S02]  /*54830*/  LDGSTS.E [R3+0x1f200], [R4.64], P4 ;  /* 0x1f20000004037fae */ /* 0x0003e4000a121844 */
[----:B------:R-:W-:-:S04]  /*54840*/  LOP3.LUT R2, R2, 0x110, R11, 0x78, !PT ;  /* 0x0000011002027812 */ /* 0x000fc800078e780b */
[----:B------:R-:W-:Y:S01]  /*54850*/  LOP3.LUT R2, R2, 0x40, RZ, 0x3c, !PT ;  /* 0x0000004002027812 */ /* 0x000fe200078e3cff */
[----:B-1----:R-:W-:Y:S02]  /*54860*/  IMAD.MOV.U32 R4, RZ, RZ, R19 ;  /* 0x000000ffff047224 */ /* 0x002fe400078e0013 */
[----:B------:R-:W-:Y:S02]  /*54870*/  IMAD.MOV.U32 R5, RZ, RZ, R23 ;  /* 0x000000ffff057224 */ /* 0x000fe400078e0017 */
[----:B------:R-:W-:-:S03]  /*54880*/  IMAD R2, R21, 0x20000, R2 ;  /* 0x0002000015027824 */ /* 0x000fc600078e0202 */
[----:B------:R1:W-:Y:S01]  /*54890*/  LDGSTS.E [R3+0x1fa00], [R4.64], P4 ;  /* 0x1fa0000004037fae */ /* 0x0003e2000a121844 */
[----:B-----5:R-:W-:-:S05]  /*548a0*/  IADD3 R8, P0, R8, R14, RZ ;  /* 0x0000000e08087210 */ /* 0x020fca0007f1e0ff */
[----:B------:R-:W-:Y:S01]  /*548b0*/  IMAD.X R22, R22, 0x1, R0, P0 ;  /* 0x0000000116167824 */ /* 0x000fe200000e0600 */
[----:B------:R5:W-:Y:S04]  /*548c0*/  STL [R1+0x9f0], R8 ;  /* 0x0009f00801007387 */ /* 0x000be80000100800 */
[----:B------:R-:W-:Y:S04]  /*548d0*/  STL [R1+0xfc4], R23 ;  /* 0x000fc41701007387 */ /* 0x000fe80000100800 */
[----:B------:R-:W4:Y:S01]  /*548e0*/  LDL.LU R17, [R1+0xaa0] ;  /* 0x000aa00001117983 */ /* 0x000f220000300800 */
[----:B-1----:R-:W-:-:S02]  /*548f0*/  IMAD.MOV.U32 R4, RZ, RZ, R8 ;  /* 0x000000ffff047224 */ /* 0x002fc400078e0008 */
[----:B------:R-:W-:-:S05]  /*54900*/  IMAD.MOV.U32 R5, RZ, RZ, R22 ;  /* 0x000000ffff057224 */ /* 0x000fca00078e0016 */
[----:B------:R1:W-:Y:S01]  /*54910*/  LDGSTS.E [R2+0x400], [R4.64], P4 ;  /* 0x0040000004027fae */ /* 0x0003e2000a121844 */
[----:B--2---:R-:W-:-:S05]  /*54920*/  IADD3 R12, P1, R12, R14, RZ ;  /* 0x0000000e0c0c7210 */ /* 0x004fca0007f3e0ff */
[----:B------:R-:W-:Y:S04]  /*54930*/  STL [R1+0xa08], R12 ;  /* 0x000a080c01007387 */ /* 0x000fe80000100800 */
[----:B------:R-:W-:Y:S01]  /*54940*/  STL [R1+0x9ec], R22 ;  /* 0x0009ec1601007387 */ /* 0x000fe20000100800 */
[----:B---3--:R-:W-:-:S03]  /*54950*/  IADD3 R7, P0, R7, R14, RZ ;  /* 0x0000000e07077210 */ /* 0x008fc60007f1e0ff */
[----:B------:R-:W2:Y:S04]  /*54960*/  LDL.LU R19, [R1+0xa7c] ;  /* 0x000a7c0001137983 */ /* 0x000ea80000300800 */
[----:B------:R-:W3:Y:S04]  /*54970*/  LDL.LU R11, [R1+0xac0] ;  /* 0x000ac000010b7983 */ /* 0x000ee80000300800 */
[----:B------:R-:W3:Y:S04]  /*54980*/  LDL.LU R3, [R1+0xa9c] ;  /* 0x000a9c0001037983 */ /* 0x000ee80000300800 */
[----:B------:R-:W-:Y:S01]  /*54990*/  STL [R1+0xa20], R7 ;  /* 0x000a200701007387 */ /* 0x000fe20000100800 */
[----:B-1----:R-:W-:-:S02]  /*549a0*/  IMAD.MOV.U32 R4, RZ, RZ, R12 ;  /* 0x000000ffff047224 */ /* 0x002fc400078e000c */
[----:B------:R-:W-:-:S04]  /*549b0*/  IMAD.X R15, R15, 0x1, R0, P1 ;  /* 0x000000010f0f7824 */ /* 0x000fc800008e0600 */
[----:B------:R-:W-:Y:S01]  /*549c0*/  IMAD.MOV.U32 R5, RZ, RZ, R15 ;  /* 0x000000ffff057224 */ /* 0x000fe200078e000f */
[----:B------:R1:W-:Y:S04]  /*549d0*/  STL [R1+0xa04], R15 ;  /* 0x000a040f01007387 */ /* 0x0003e80000100800 */
[----:B-----5:R-:W5:Y:S04]  /*549e0*/  LDL.LU R8, [R1+0xae0] ;  /* 0x000ae00001087983 */ /* 0x020f680000300800 */
[----:B------:R1:W-:Y:S01]  /*549f0*/  LDGSTS.E [R2+0xc00], [R4.64], P4 ;  /* 0x00c0000004027fae */ /* 0x0003e2000a121844 */
[----:B------:R-:W-:-:S03]  /*54a00*/  IADD3 R13, P1, R13, R14, RZ ;  /* 0x0000000e0d0d7210 */ /* 0x000fc60007f3e0ff */
[----:B-1----:R-:W5:Y:S01]  /*54a10*/  LDL.LU R15, [R1+0xabc] ;  /* 0x000abc00010f7983 */ /* 0x002f620000300800 */
[----:B------:R-:W-:-:S03]  /*54a20*/  IMAD.X R20, R20, 0x1, R0, P0 ;  /* 0x0000000114147824 */ /* 0x000fc600000e0600 */
[----:B------:R-:W-:Y:S04]  /*54a30*/  STL [R1+0xa40], R13 ;  /* 0x000a400d01007387 */ /* 0x000fe80000100800 */
[----:B------:R1:W-:Y:S04]  /*54a40*/  STL [R1+0xa1c], R20 ;  /* 0x000a1c1401007387 */ /* 0x0003e80000100800 */
[----:B------:R-:W5:Y:S04]  /*54a50*/  LDL.LU R12, [R1+0xb00] ;  /* 0x000b0000010c7983 */ /* 0x000f680000300800 */
[----:B------:R-:W5:Y:S01]  /*54a60*/  LDL.LU R22, [R1+0xadc] ;  /* 0x000adc0001167983 */ /* 0x000f620000300800 */
[----:B------:R-:W-:-:S02]  /*54a70*/  IMAD.MOV.U32 R4, RZ, RZ, R7 ;  /* 0x000000ffff047224 */ /* 0x000fc400078e0007 */
[----:B------:R-:W-:-:S05]  /*54a80*/  IMAD.MOV.U32 R5, RZ, RZ, R20 ;  /* 0x000000ffff057224 */ /* 0x000fca00078e0014 */
[----:B------:R1:W-:Y:S01]  /*54a90*/  LDGSTS.E [R2+0x1400], [R4.64], P4 ;  /* 0x0140000004027fae */ /* 0x0003e2000a121844 */
[----:B------:R-:W-:Y:S01]  /*54aa0*/  IADD3 R10, P0, R10, R14, RZ ;  /* 0x0000000e0a0a7210 */ /* 0x000fe20007f1e0ff */
[----:B------:R-:W-:-:S04]  /*54ab0*/  IMAD.X R18, R18, 0x1, R0, P1 ;  /* 0x0000000112127824 */ /* 0x000fc800008e0600 */
[----:B------:R-:W-:Y:S04]  /*54ac0*/  STL [R1+0xa60], R10 ;  /* 0x000a600a01007387 */ /* 0x000fe80000100800 */
[----:B------:R1:W-:Y:S02]  /*54ad0*/  STL [R1+0xa3c], R18 ;  /* 0x000a3c1201007387 */ /* 0x0003e40000100800 */
[----:B-1----:R-:W-:Y:S02]  /*54ae0*/  IMAD.MOV.U32 R5, RZ, RZ, R18 ;  /* 0x000000ffff057224 */ /* 0x002fe400078e0012 */
[----:B------:R-:W5:Y:S01]  /*54af0*/  LDL.LU R7, [R1+0xb20] ;  /* 0x000b200001077983 */ /* 0x000f620000300800 */
[----:B------:R-:W-:-:S03]  /*54b00*/  IADD3 R6, P1, R6, R14, RZ ;  /* 0x0000000e06067210 */ /* 0x000fc60007f3e0ff */
[----:B------:R-:W5:Y:S01]  /*54b10*/  LDL.LU R20, [R1+0xafc] ;  /* 0x000afc0001147983 */ /* 0x000f620000300800 */
[----:B------:R-:W-:-:S03]  /*54b20*/  IMAD.X R16, R16, 0x1, R0, P0 ;  /* 0x0000000110107824 */ /* 0x000fc600000e0600 */
[----:B------:R-:W-:Y:S01]  /*54b30*/  STL [R1+0xa80], R6 ;  /* 0x000a800601007387 */ /* 0x000fe20000100800 */
[----:B------:R-:W-:-:S03]  /*54b40*/  IMAD.MOV.U32 R4, RZ, RZ, R13 ;  /* 0x000000ffff047224 */ /* 0x000fc600078e000d */
[----:B------:R1:W-:Y:S04]  /*54b50*/  STL [R1+0xa5c], R16 ;  /* 0x000a5c1001007387 */ /* 0x0003e80000100800 */
[----:B------:R-:W5:Y:S04]  /*54b60*/  LDL.LU R18, [R1+0xb1c] ;  /* 0x000b1c0001127983 */ /* 0x000f680000300800 */
[----:B------:R-:W5:Y:S04]  /*54b70*/  LDL.LU R13, [R1+0xb40] ;  /* 0x000b4000010d7983 */ /* 0x000f680000300800 */
[----:B------:R1:W-:Y:S02]  /*54b80*/  LDGSTS.E [R2+0x1c00], [R4.64], P4 ;  /* 0x01c0000004027fae */ /* 0x0003e4000a121844 */
[----:B-1----:R-:W-:-:S02]  /*54b90*/  IMAD.MOV.U32 R4, RZ, RZ, R10 ;  /* 0x000000ffff047224 */ /* 0x002fc400078e000a */
[----:B------:R-:W-:Y:S02]  /*54ba0*/  IMAD.MOV.U32 R5, RZ, RZ, R16 ;  /* 0x000000ffff057224 */ /* 0x000fe400078e0010 */
[----:B------:R-:W5:Y:S04]  /*54bb0*/  LDL.LU R16, [R1+0xb3c] ;  /* 0x000b3c0001107983 */ /* 0x000f680000300800 */
[----:B------:R1:W-:Y:S02]  /*54bc0*/  LDGSTS.E [R2+0x2400], [R4.64], P4 ;  /* 0x0240000004027fae */ /* 0x0003e4000a121844 */
[----:B-1----:R-:W-:Y:S01]  /*54bd0*/  IMAD.MOV.U32 R4, RZ, RZ, R6 ;  /* 0x000000ffff047224 */ /* 0x002fe200078e0006 */
[----:B----4-:R-:W-:-:S05]  /*54be0*/  IADD3 R17, P0, R17, R14, RZ ;  /* 0x0000000e11117210 */ /* 0x010fca0007f1e0ff */
[----:B------:R-:W-:Y:S01]  /*54bf0*/  STL [R1+0xaa0], R17 ;  /* 0x000aa01101007387 */ /* 0x000fe20000100800 */
[----:B--2---:R-:W-:Y:S01]  /*54c00*/  IMAD.X R19, R19, 0x1, R0, P1 ;  /* 0x0000000113137824 */ /* 0x004fe200008e0600 */
[----:B---3--:R-:W-:-:S04]  /*54c10*/  IADD3 R11, P1, R11, R14, RZ ;  /* 0x0000000e0b0b7210 */ /* 0x008fc80007f3e0ff */
[----:B------:R1:W-:Y:S01]  /*54c20*/  STL [R1+0xa7c], R19 ;  /* 0x000a7c1301007387 */ /* 0x0003e20000100800 */
[----:B------:R-:W-:Y:S02]  /*54c30*/  IMAD.MOV.U32 R5, RZ, RZ, R19 ;  /* 0x000000ffff057224 */ /* 0x000fe400078e0013 */
[----:B------:R-:W-:Y:S01]  /*54c40*/  IMAD.X R3, R3, 0x1, R0, P0 ;  /* 0x0000000103037824 */ /* 0x000fe200000e0600 */
[----:B------:R-:W2:Y:S04]  /*54c50*/  LDL.LU R10, [R1+0xb60] ;  /* 0x000b6000010a7983 */ /* 0x000ea80000300800 */
[----:B------:R3:W-:Y:S04]  /*54c60*/  LDGSTS.E [R2+0x2c00], [R4.64], P4 ;  /* 0x02c0000004027fae */ /* 0x0007e8000a121844 */
[----:B-1----:R-:W4:Y:S04]  /*54c70*/  LDL.LU R19, [R1+0xb5c] ;  /* 0x000b5c0001137983 */ /* 0x002f280000300800 */
[----:B------:R-:W-:Y:S04]  /*54c80*/  STL [R1+0xac0], R11 ;  /* 0x000ac00b01007387 */ /* 0x000fe80000100800 */
[----:B------:R1:W-:Y:S01]  /*54c90*/  STL [R1+0xa9c], R3 ;  /* 0x000a9c0301007387 */ /* 0x0003e20000100800 */
[----:B---3--:R-:W-:-:S02]  /*54ca0*/  IMAD.MOV.U32 R4, RZ, RZ, R17 ;  /* 0x000000ffff047224 */ /* 0x008fc400078e0011 */
[----:B------:R-:W-:Y:S01]  /*54cb0*/  IMAD.MOV.U32 R5, RZ, RZ, R3 ;  /* 0x000000ffff057224 */ /* 0x000fe200078e0003 */
[----:B------:R-:W3:Y:S04]  /*54cc0*/  LDL.LU R6, [R1+0xb80] ;  /* 0x000b800001067983 */ /* 0x000ee80000300800 */
[----:B------:R-:W3:Y:S04]  /*54cd0*/  LDL.LU R17, [R1+0xb7c] ;  /* 0x000b7c0001117983 */ /* 0x000ee80000300800 */
[----:B------:R1:W-:Y:S01]  /*54ce0*/  LDGSTS.E [R2+0x3400], [R4.64], P4 ;  /* 0x0340000004027fae */ /* 0x0003e2000a121844 */
[----:B-----5:R-:W-:Y:S01]  /*54cf0*/  IADD3 R8, P0, R8, R14, RZ ;  /* 0x0000000e08087210 */ /* 0x020fe20007f1e0ff */
        /* <DEDUP_REMOVED lines=16> */
[----:B------:R1:W-:Y:S01]  /*54e00*/  LDGSTS.E [R2+0x4400], [R4.64], P4 ;  /* 0x0440000004027fae */ /* 0x0003e2000a121844 */
[----:B------:R-:W-:Y:S01]  /*54e10*/  IADD3 R7, P0, R7, R14, RZ ;  /* 0x0000000e07077210 */ /* 0x000fe20007f1e0ff */
[----:B------:R-:W-:-:S04]  /*54e20*/  IMAD.X R20, R20, 0x1, R0, P1 ;  /* 0x0000000114147824 */ /* 0x000fc800008e0600 */
[----:B------:R-:W-:Y:S01]  /*54e30*/  STL [R1+0xb20], R7 ;  /* 0x000b200701007387 */ /* 0x000fe20000100800 */
[----:B-1----:R-:W-:Y:S02]  /*54e40*/  IMAD.MOV.U32 R4, RZ, RZ, R12 ;  /* 0x000000ffff047224 */ /* 0x002fe400078e000c */
[----:B------:R-:W-:Y:S01]  /*54e50*/  IMAD.MOV.U32 R5, RZ, RZ, R20 ;  /* 0x000000ffff057224 */ /* 0x000fe200078e0014 */
[----:B------:R1:W-:Y:S04]  /*54e60*/  STL [R1+0xafc], R20 ;  /* 0x000afc1401007387 */ /* 0x0003e80000100800 */
[----:B------:R1:W-:Y:S01]  /*54e70*/  LDGSTS.E [R2+0x4c00], [R4.64], P4 ;  /* 0x04c0000004027fae */ /* 0x0003e2000a121844 */
[----:B------:R-:W-:-:S03]  /*54e80*/  IMAD.X R18, R18, 0x1, R0, P0 ;  /* 0x0000000112127824 */ /* 0x000fc600000e0600 */
[----:B-1----:R-:W5:Y:S01]  /*54e90*/  LDL.LU R20, [R1+0xbbc] ;  /* 0x000bbc0001147983 */ /* 0x002f620000300800 */
[----:B------:R-:W-:-:S05]  /*54ea0*/  IADD3 R13, P1, R13, R14, RZ ;  /* 0x0000000e0d0d7210 */ /* 0x000fca0007f3e0ff */
[----:B------:R-:W-:Y:S01]  /*54eb0*/  STL [R1+0xb40], R13 ;  /* 0x000b400d01007387 */ /* 0x000fe20000100800 */
[----:B------:R-:W-:-:S03]  /*54ec0*/  IMAD.MOV.U32 R5, RZ, RZ, R18 ;  /* 0x000000ffff057224 */ /* 0x000fc600078e0012 */
[----:B------:R1:W-:Y:S04]  /*54ed0*/  STL [R1+0xb1c], R18 ;  /* 0x000b1c1201007387 */ /* 0x0003e80000100800 */
[----:B------:R-:W5:Y:S04]  /*54ee0*/  LDL.LU R12, [R1+0xd78] ;  /* 0x000d7800010c7983 */ /* 0x000f680000300800 */
[----:B-1----:R-:W5:Y:S01]  /*54ef0*/  LDL.LU R18, [R1+0xbdc] ;  /* 0x000bdc0001127983 */ /* 0x002f620000300800 */
        /* <DEDUP_REMOVED lines=8> */
[----:B----4-:R-:W-:-:S03]  /*54f80*/  IMAD.X R19, R19, 0x1, R0, P0 ;  /* 0x0000000113137824 */ /* 0x010fc600000e0600 */
[----:B------:R2:W-:Y:S04]  /*54f90*/  STL [R1+0xb3c], R16 ;  /* 0x000b3c1001007387 */ /* 0x0005e80000100800 */
[----:B------:R-:W4:Y:S04]  /*54fa0*/  LDL.LU R7, [R1+0xd90] ;  /* 0x000d900001077983 */ /* 0x000f280000300800 */
[----:B--2---:R-:W2:Y:S01]  /*54fb0*/  LDL.LU R16, [R1+0xd74] ;  /* 0x000d740001107983 */ /* 0x004ea20000300800 */
[----:B---3--:R-:W-:Y:S01]  /*54fc0*/  IADD3 R6, P1, R6, R14, RZ ;  /* 0x0000000e06067210 */ /* 0x008fe20007f3e0ff */
[----:B-1----:R-:W-:-:S04]  /*54fd0*/  IMAD.MOV.U32 R4, RZ, RZ, R10 ;  /* 0x000000ffff047224 */ /* 0x002fc800078e000a */
[----:B------:R-:W-:Y:S01]  /*54fe0*/  STL [R1+0xb80], R6 ;  /* 0x000b800601007387 */ /* 0x000fe20000100800 */
[----:B------:R-:W-:-:S03]  /*54ff0*/  IMAD.X R17, R17, 0x1, R0, P1 ;  /* 0x0000000111117824 */ /* 0x000fc600008e0600 */
[----:B------:R1:W-:Y:S01]  /*55000*/  STL [R1+0xb5c], R19 ;  /* 0x000b5c1301007387 */ /* 0x0003e20000100800 */
[----:B------:R-:W-:-:S03]  /*55010*/  IMAD.MOV.U32 R5, RZ, RZ, R19 ;  /* 0x000000ffff057224 */ /* 0x000fc600078e0013 */
[----:B------:R-:W3:Y:S04]  /*55020*/  LDL.LU R13, [R1+0xda8] ;  /* 0x000da800010d7983 */ /* 0x000ee80000300800 */
[----:B------:R-:W3:Y:S04]  /*55030*/  LDL.LU R22, [R1+0xd8c] ;  /* 0x000d8c0001167983 */ /* 0x000ee80000300800 */
[----:B------:R1:W-:Y:S01]  /*55040*/  LDGSTS.E [R2+0x6400], [R4.64], P4 ;  /* 0x0640000004027fae */ /* 0x0003e2000a121844 */
[----:B-----5:R-:W-:-:S05]  /*55050*/  IADD3 R3, P0, R3, R14, RZ ;  /* 0x0000000e03037210 */ /* 0x020fca0007f1e0ff */
[----:B------:R-:W-:Y:S01]  /*55060*/  STL [R1+0xba0], R3 ;  /* 0x000ba00301007387 */ /* 0x000fe20000100800 */
[----:B------:R-:W-:-:S03]  /*55070*/  IMAD.X R15, R15, 0x1, R0, P0 ;  /* 0x000000010f0f7824 */ /* 0x000fc600000e0600 */
[----:B------:R5:W-:Y:S01]  /*55080*/  STL [R1+0xb7c], R17 ;  /* 0x000b7c1101007387 */ /* 0x000be20000100800 */
[----:B-1----:R-:W-:-:S03]  /*55090*/  IMAD.MOV.U32 R5, RZ, RZ, R17 ;  /* 0x000000ffff057224 */ /* 0x002fc600078e0011 */
[----:B------:R-:W3:Y:S01]  /*550a0*/  LDL.LU R10, [R1+0xdc0] ;  /* 0x000dc000010a7983 */ /* 0x000ee20000300800 */
[----:B------:R-:W-:-:S03]  /*550b0*/  IADD3 R11, P1, R11, R14, RZ ;  /* 0x0000000e0b0b7210 */ /* 0x000fc60007f3e0ff */
[----:B------:R-:W3:Y:S01]  /*550c0*/  LDL.LU R19, [R1+0xda4] ;  /* 0x000da40001137983 */ /* 0x000ee20000300800 */
[----:B------:R-:W-:-:S03]  /*550d0*/  IMAD.MOV.U32 R4, RZ, RZ, R6 ;  /* 0x000000ffff047224 */ /* 0x000fc600078e0006 */
[----:B------:R-:W-:Y:S04]  /*550e0*/  STL [R1+0xbc0], R11 ;  /* 0x000bc00b01007387 */ /* 0x000fe80000100800 */
[----:B------:R1:W-:Y:S04]  /*550f0*/  STL [R1+0xb9c], R15 ;  /* 0x000b9c0f01007387 */ /* 0x0003e80000100800 */
[----:B-----5:R-:W5:Y:S04]  /*55100*/  LDL.LU R17, [R1+0xdbc] ;  /* 0x000dbc0001117983 */ /* 0x020f680000300800 */
[----:B------:R-:W5:Y:S01]  /*55110*/  LDL.LU R6, [R1+0xf18] ;  /* 0x000f180001067983 */ /* 0x000f620000300800 */
[----:B------:R-:W-:-:S03]  /*55120*/  IADD3 R8, P0, R8, R14, RZ ;  /* 0x0000000e08087210 */ /* 0x000fc60007f1e0ff */
[----:B------:R1:W-:Y:S02]  /*55130*/  LDGSTS.E [R2+0x6c00], [R4.64], P4 ;  /* 0x06c0000004027fae */ /* 0x0003e4000a121844 */
[----:B-1----:R-:W-:Y:S02]  /*55140*/  IMAD.MOV.U32 R4, RZ, RZ, R3 ;  /* 0x000000ffff047224 */ /* 0x002fe400078e0003 */
[----:B------:R-:W-:Y:S02]  /*55150*/  IMAD.MOV.U32 R5, RZ, RZ, R15 ;  /* 0x000000ffff057224 */ /* 0x000fe400078e000f */
        /* <DEDUP_REMOVED lines=12> */
[----:B------:R1:W-:Y:S04]  /*55220*/  STL [R1+0xbdc], R18 ;  /* 0x000bdc1201007387 */ /* 0x0003e80000100800 */
[----:B------:R-:W5:Y:S04]  /*55230*/  LDL.LU R11, [R1+0xf08] ;  /* 0x000f0800010b7983 */ /* 0x000f680000300800 */
[----:B------:R1:W-:Y:S02]  /*55240*/  LDGSTS.E [R2+0x7c00], [R4.64], P4 ;  /* 0x07c0000004027fae */ /* 0x0003e4000a121844 */
[----:B-1----:R-:W-:-:S02]  /*55250*/  IMAD.MOV.U32 R4, RZ, RZ, R8 ;  /* 0x000000ffff047224 */ /* 0x002fc400078e0008 */
[----:B------:R-:W-:Y:S02]  /*55260*/  IMAD.MOV.U32 R5, RZ, RZ, R18 ;  /* 0x000000ffff057224 */ /* 0x000fe400078e0012 */
[----:B------:R-:W5:Y:S04]  /*55270*/  LDL.LU R18, [R1+0xf04] ;  /* 0x000f040001127983 */ /* 0x000f680000300800 */
[----:B------:R1:W-:Y:S02]  /*55280*/  LDGSTS.E [R2+0x8400], [R4.64], P4 ;  /* 0x0840000004027fae */ /* 0x0003e4000a121844 */
[----:B-1----:R-:W-:Y:S01]  /*55290*/  IMAD.MOV.U32 R4, RZ, RZ, R12 ;  /* 0x000000ffff047224 */ /* 0x002fe200078e000c */
[----:B----4-:R-:W-:Y:S01]  /*552a0*/  IADD3 R7, P0, R7, R14, RZ ;  /* 0x0000000e07077210 */ /* 0x010fe20007f1e0ff */
[----:B--2---:R-:W-:-:S04]  /*552b0*/  IMAD.X R16, R16, 0x1, R0, P1 ;  /* 0x0000000110107824 */ /* 0x004fc800008e0600 */
[----:B------:R-:W-:Y:S01]  /*552c0*/  STL [R1+0xd90], R7 ;  /* 0x000d900701007387 */ /* 0x000fe20000100800 */
[----:B------:R-:W-:-:S03]  /*552d0*/  IMAD.MOV.U32 R5, RZ, RZ, R16 ;  /* 0x000000ffff057224 */ /* 0x000fc600078e0010 */
[----:B------:R1:W-:Y:S04]  /*552e0*/  STL [R1+0xd74], R16 ;  /* 0x000d741001007387 */ /* 0x0003e80000100800 */
[----:B------:R-:W2:Y:S04]  /*552f0*/  LDL.LU R8, [R1+0xf00] ;  /* 0x000f000001087983 */ /* 0x000ea80000300800 */
[----:B------:R4:W-:Y:S01]  /*55300*/  LDGSTS.E [R2+0x8c00], [R4.64], P4 ;  /* 0x08c0000004027fae */ /* 0x0009e2000a121844 */
[----:B---3--:R-:W-:-:S03]  /*55310*/  IADD3 R13, P1, R13, R14, RZ ;  /* 0x0000000e0d0d7210 */ /* 0x008fc60007f3e0ff */
[----:B-1----:R-:W3:Y:S01]  /*55320*/  LDL.LU R16, [R1+0xefc] ;  /* 0x000efc0001107983 */ /* 0x002ee20000300800 */
[----:B------:R-:W-:-:S03]  /*55330*/  IMAD.X R22, R22, 0x1, R0, P0 ;  /* 0x0000000116167824 */ /* 0x000fc600000e0600 */
[----:B------:R-:W-:Y:S01]  /*55340*/  STL [R1+0xda8], R13 ;  /* 0x000da80d01007387 */ /* 0x000fe20000100800 */
[----:B----4-:R-:W-:-:S03]  /*55350*/  IMAD.MOV.U32 R4, RZ, RZ, R7 ;  /* 0x000000ffff047224 */ /* 0x010fc600078e0007 */
[----:B------:R-:W-:Y:S01]  /*55360*/  STL [R1+0xd8c], R22 ;  /* 0x000d8c1601007387 */ /* 0x000fe20000100800 */
[----:B------:R-:W-:-:S03]  /*55370*/  IMAD.MOV.U32 R5, RZ, RZ, R22 ;  /* 0x000000ffff057224 */ /* 0x000fc600078e0016 */
[----:B------:R-:W4:Y:S04]  /*55380*/  LDL.LU R12, [R1+0xef8] ;  /* 0x000ef800010c7983 */ /* 0x000f280000300800 */
[----:B------:R1:W-:Y:S04]  /*55390*/  LDGSTS.E [R2+0x9400], [R4.64], P4 ;  /* 0x0940000004027fae */ /* 0x0003e8000a121844 */
[----:B------:R-:W4:Y:S01]  /*553a0*/  LDL.LU R7, [R1+0xef0] ;  /* 0x000ef00001077983 */ /* 0x000f220000300800 */
[----:B------:R-:W-:Y:S01]  /*553b0*/  IADD3 R10, P0, R10, R14, RZ ;  /* 0x0000000e0a0a7210 */ /* 0x000fe20007f1e0ff */
[----:B-1----:R-:W-:-:S02]  /*553c0*/  IMAD.MOV.U32 R4, RZ, RZ, R13 ;  /* 0x000000ffff047224 */ /* 0x002fc400078e000d */
[--C-:B------:R-:W-:Y:S02]  /*553d0*/  IMAD.X R19, R19, 0x1, R0.reuse, P1 ;  /* 0x0000000113137824 */ /* 0x100fe400008e0600 */
[----:B------:R-:W-:Y:S02]  /*553e0*/  STL [R1+0xdc0], R10 ;  /* 0x000dc00a01007387 */ /* 0x000fe40000100800 */
[----:B------:R-:W-:Y:S02]  /*553f0*/  IMAD.MOV.U32 R5, RZ, RZ, R19 ;  /* 0x000000ffff057224 */ /* 0x000fe400078e0013 */
[----:B------:R1:W-:Y:S04]  /*55400*/  STL [R1+0xda4], R19 ;  /* 0x000da41301007387 */ /* 0x0003e80000100800 */
[----:B------:R5:W-:Y:S02]  /*55410*/  LDGSTS.E [R2+0x9c00], [R4.64], P4 ;  /* 0x09c0000004027fae */ /* 0x000be4000a121844 */
[----:B-----5:R-:W-:-:S02]  /*55420*/  IMAD.X R17, R17, 0x1, R0, P0 ;  /* 0x0000000111117824 */ /* 0x020fc400000e0600 */
        /* <DEDUP_REMOVED lines=25> */
[----:B------:R-:W-:Y:S02]  /*555c0*/  IMAD.MOV.U32 R5, RZ, RZ, R20 ;  /* 0x000000ffff057224 */ /* 0x000fe400078e0014 */
[----:B------:R-:W-:-:S03]  /*555d0*/  IMAD.X R18, R18, 0x1, R0, P1 ;  /* 0x0000000112127824 */ /* 0x000fc600008e0600 */
[----:B------:R1:W-:Y:S02]  /*555e0*/  LDGSTS.E [R2+0xb400], [R4.64], P4 ;  /* 0x0b40000004027fae */ /* 0x0003e4000a121844 */
[----:B-1----:R-:W-:Y:S02]  /*555f0*/  IMAD.MOV.U32 R4, RZ, RZ, R11 ;  /* 0x000000ffff047224 */ /* 0x002fe400078e000b */
[----:B------:R-:W-:-:S05]  /*55600*/  IMAD.MOV.U32 R5, RZ, RZ, R18 ;  /* 0x000000ffff057224 */ /* 0x000fca00078e0012 */
[----:B------:R1:W-:Y:S01]  /*55610*/  LDGSTS.E [R2+0xbc00], [R4.64], P4 ;  /* 0x0bc0000004027fae */ /* 0x0003e2000a121844 */
[----:B--2---:R-:W-:-:S05]  /*55620*/  IADD3 R8, P0, R8, R14, RZ ;  /* 0x0000000e08087210 */ /* 0x004fca0007f1e0ff */
[----:B------:R-:W-:Y:S01]  /*55630*/  STL [R1+0xf00], R8 ;  /* 0x000f000801007387 */ /* 0x000fe20000100800 */
[----:B---3--:R-:W-:-:S03]  /*55640*/  IMAD.X R16, R16, 0x1, R0, P0 ;  /* 0x0000000110107824 */ /* 0x008fc600000e0600 */
[----:B------:R2:W-:Y:S04]  /*55650*/  STL [R1+0xf04], R18 ;  /* 0x000f041201007387 */ /* 0x0005e80000100800 */
[----:B------:R-:W3:Y:S04]  /*55660*/  LDL.LU R3, [R1+0xed0] ;  /* 0x000ed00001037983 */ /* 0x000ee80000300800 */
[----:B------:R-:W3:Y:S01]  /*55670*/  LDL.LU R20, [R1+0xed4] ;  /* 0x000ed40001147983 */ /* 0x000ee20000300800 */
[----:B----4-:R-:W-:Y:S01]  /*55680*/  IADD3 R12, P1, R12, R14, RZ ;  /* 0x0000000e0c0c7210 */ /* 0x010fe20007f3e0ff */
[----:B-1----:R-:W-:-:S02]  /*55690*/  IMAD.MOV.U32 R4, RZ, RZ, R8 ;  /* 0x000000ffff047224 */ /* 0x002fc400078e0008 */
[----:B------:R-:W-:Y:S02]  /*556a0*/  IMAD.MOV.U32 R5, RZ, RZ, R16 ;  /* 0x000000ffff057224 */ /* 0x000fe400078e0010 */
[----:B------:R-:W-:Y:S01]  /*556b0*/  STL [R1+0xef8], R12 ;  /* 0x000ef80c01007387 */ /* 0x000fe20000100800 */
[----:B------:R-:W-:-:S03]  /*556c0*/  IADD3 R7, P0, R7, R14, RZ ;  /* 0x0000000e07077210 */ /* 0x000fc60007f1e0ff */
[----:B------:R1:W-:Y:S04]  /*556d0*/  STL [R1+0xefc], R16 ;  /* 0x000efc1001007387 */ /* 0x0003e80000100800 */
[----:B--2---:R-:W2:Y:S04]  /*556e0*/  LDL.LU R18, [R1+0xecc] ;  /* 0x000ecc0001127983 */ /* 0x004ea80000300800 */
[----:B------:R-:W4:Y:S04]  /*556f0*/  LDL.LU R11, [R1+0xec8] ;  /* 0x000ec800010b7983 */ /* 0x000f280000300800 */
[----:B-1----:R-:W4:Y:S04]  /*55700*/  LDL.LU R16, [R1+0xec4] ;  /* 0x000ec40001107983 */ /* 0x002f280000300800 */
[----:B------:R-:W-:Y:S04]  /*55710*/  STL [R1+0xef0], R7 ;  /* 0x000ef00701007387 */ /* 0x000fe80000100800 */
[----:B------:R1:W-:Y:S01]  /*55720*/  LDGSTS.E [R2+0xc400], [R4.64], P4 ;  /* 0x0c40000004027fae */ /* 0x0003e2000a121844 */
[----:B-----5:R-:W-:-:S04]  /*55730*/  IMAD.X R19, R19, 0x1, R0, P1 ;  /* 0x0000000113137824 */ /* 0x020fc800008e0600 */
[----:B-1----:R-:W-:Y:S01]  /*55740*/  IMAD.MOV.U32 R5, RZ, RZ, R19 ;  /* 0x000000ffff057224 */ /* 0x002fe200078e0013 */
[----:B------:R1:W-:Y:S01]  /*55750*/  STL [R1+0xef4], R19 ;  /* 0x000ef41301007387 */ /* 0x0003e20000100800 */
[----:B------:R-:W-:-:S03]  /*55760*/  IMAD.MOV.U32 R4, RZ, RZ, R12 ;  /* 0x000000ffff047224 */ /* 0x000fc600078e000c */
[----:B------:R-:W4:Y:S04]  /*55770*/  LDL.LU R8, [R1+0xec0] ;  /* 0x000ec00001087983 */ /* 0x000f280000300800 */
[----:B------:R1:W-:Y:S01]  /*55780*/  LDGSTS.E [R2+0xcc00], [R4.64], P4 ;  /* 0x0cc0000004027fae */ /* 0x0003e2000a121844 */
[----:B------:R-:W-:-:S03]  /*55790*/  IADD3 R13, P1, R13, R14, RZ ;  /* 0x0000000e0d0d7210 */ /* 0x000fc60007f3e0ff */
[----:B-1----:R-:W4:Y:S01]  /*557a0*/  LDL.LU R19, [R1+0xebc] ;  /* 0x000ebc0001137983 */ /* 0x002f220000300800 */
[----:B------:R-:W-:-:S03]  /*557b0*/  IMAD.X R17, R17, 0x1, R0, P0 ;  /* 0x0000000111117824 */ /* 0x000fc600000e0600 */
[----:B------:R-:W-:Y:S04]  /*557c0*/  STL [R1+0xee8], R13 ;  /* 0x000ee80d01007387 */ /* 0x000fe80000100800 */
[----:B------:R1:W-:Y:S04]  /*557d0*/  STL [R1+0xeec], R17 ;  /* 0x000eec1101007387 */ /* 0x0003e80000100800 */
[----:B------:R-:W4:Y:S01]  /*557e0*/  LDL.LU R12, [R1+0xeb8] ;  /* 0x000eb800010c7983 */ /* 0x000f220000300800 */
[----:B------:R-:W-:Y:S02]  /*557f0*/  IMAD.MOV.U32 R4, RZ, RZ, R7 ;  /* 0x000000ffff047224 */ /* 0x000fe400078e0007 */
[----:B------:R-:W-:-:S02]  /*55800*/  IMAD.MOV.U32 R5, RZ, RZ, R17 ;  /* 0x000000ffff057224 */ /* 0x000fc400078e0011 */
[----:B-1----:R-:W4:Y:S04]  /*55810*/  LDL.LU R17, [R1+0xeb4] ;  /* 0x000eb40001117983 */ /* 0x002f280000300800 */
[----:B------:R1:W-:Y:S01]  /*55820*/  LDGSTS.E [R2+0xd400], [R4.64], P4 ;  /* 0x0d40000004027fae */ /* 0x0003e2000a121844 */
[----:B------:R-:W-:Y:S01]  /*55830*/  IADD3 R10, P0, R10, R14, RZ ;  /* 0x0000000e0a0a7210 */ /* 0x000fe20007f1e0ff */
[----:B------:R-:W-:-:S04]  /*55840*/  IMAD.X R15, R15, 0x1, R0, P1 ;  /* 0x000000010f0f7824 */ /* 0x000fc800008e0600 */
[----:B------:R-:W-:Y:S01]  /*55850*/  STL [R1+0xee0], R10 ;  /* 0x000ee00a01007387 */ /* 0x000fe20000100800 */
        /* <DEDUP_REMOVED lines=9> */
[----:B------:R-:W-:Y:S04]  /*558f0*/  STL [R1+0xedc], R22 ;  /* 0x000edc1601007387 */ /* 0x000fe80000100800 */
[----:B-1----:R-:W4:Y:S01]  /*55900*/  LDL.LU R15, [R1+0xea8] ;  /* 0x000ea800010f7983 */ /* 0x002f220000300800 */
[----:B------:R-:W-:Y:S02]  /*55910*/  IMAD.MOV.U32 R4, RZ, RZ, R10 ;  /* 0x000000ffff047224 */ /* 0x000fe400078e000a */
[----:B------:R-:W-:Y:S01]  /*55920*/  IMAD.MOV.U32 R5, RZ, RZ, R22 ;  /* 0x000000ffff057224 */ /* 0x000fe200078e0016 */
[----:B------:R-:W4:Y:S04]  /*55930*/  LDL.LU R10, [R1+0xea0] ;  /* 0x000ea000010a7983 */ /* 0x000f280000300800 */
        /* <DEDUP_REMOVED lines=8> */
[----:B-1----:R-:W5:Y:S01]  /*559c0*/  LDL.LU R20, [R1+0xea4] ;  /* 0x000ea40001147983 */ /* 0x002f620000300800 */
[----:B--2---:R-:W-:Y:S01]  /*559d0*/  IMAD.X R18, R18, 0x1, R0, P0 ;  /* 0x0000000112127824 */ /* 0x004fe200000e0600 */
[----:B----4-:R-:W-:Y:S01]  /*559e0*/  IADD3 R11, P1, R11, R14, RZ ;  /* 0x0000000e0b0b7210 */ /* 0x010fe20007f3e0ff */
[----:B---3--:R-:W-:-:S02]  /*559f0*/  IMAD.MOV.U32 R4, RZ, RZ, R3 ;  /* 0x000000ffff047224 */ /* 0x008fc400078e0003 */
[----:B------:R-:W-:Y:S02]  /*55a00*/  IMAD.MOV.U32 R5, RZ, RZ, R18 ;  /* 0x000000ffff057224 */ /* 0x000fe400078e0012 */
[----:B------:R-:W-:Y:S01]  /*55a10*/  STL [R1+0xec8], R11 ;  /* 0x000ec80b01007387 */ /* 0x000fe20000100800 */
[----:B------:R-:W-:-:S03]  /*55a20*/  IMAD.X R16, R16, 0x1, R0, P1 ;  /* 0x0000000110107824 */ /* 0x000fc600008e0600 */
[----:B------:R1:W-:Y:S04]  /*55a30*/  STL [R1+0xecc], R18 ;  /* 0x000ecc1201007387 */ /* 0x0003e80000100800 */
[----:B------:R-:W2:Y:S04]  /*55a40*/  LDL.LU R6, [R1+0xe98] ;  /* 0x000e980001067983 */ /* 0x000ea80000300800 */
[----:B------:R3:W-:Y:S04]  /*55a50*/  LDGSTS.E [R2+0xf400], [R4.64], P4 ;  /* 0x0f40000004027fae */ /* 0x0007e8000a121844 */
[----:B-1----:R-:W4:Y:S01]  /*55a60*/  LDL.LU R18, [R1+0xe9c] ;  /* 0x000e9c0001127983 */ /* 0x002f220000300800 */
[----:B------:R-:W-:Y:S01]  /*55a70*/  IADD3 R8, P0, R8, R14, RZ ;  /* 0x0000000e08087210 */ /* 0x000fe20007f1e0ff */
[----:B---3--:R-:W-:-:S04]  /*55a80*/  IMAD.MOV.U32 R5, RZ, RZ, R16 ;  /* 0x000000ffff057224 */ /* 0x008fc800078e0010 */
[----:B------:R-:W-:Y:S01]  /*55a90*/  STL [R1+0xec0], R8 ;  /* 0x000ec00801007387 */ /* 0x000fe20000100800 */
[----:B------:R-:W-:-:S03]  /*55aa0*/  IMAD.X R19, R19, 0x1, R0, P0 ;  /* 0x0000000113137824 */ /* 0x000fc600000e0600 */
[----:B------:R1:W-:Y:S01]  /*55ab0*/  STL [R1+0xec4], R16 ;  /* 0x000ec41001007387 */ /* 0x0003e20000100800 */
[----:B------:R-:W-:-:S03]  /*55ac0*/  IMAD.MOV.U32 R4, RZ, RZ, R11 ;  /* 0x000000ffff047224 */ /* 0x000fc600078e000b */
[----:B------:R-:W3:Y:S04]  /*55ad0*/  LDL.LU R3, [R1+0xe90] ;  /* 0x000e900001037983 */ /* 0x000ee80000300800 */
[----:B------:R1:W-:Y:S01]  /*55ae0*/  LDGSTS.E [R2+0xfc00], [R4.64], P4 ;  /* 0x0fc0000004027fae */ /* 0x0003e2000a121844 */
[----:B------:R-:W-:-:S03]  /*55af0*/  IADD3 R12, P1, R12, R14, RZ ;  /* 0x0000000e0c0c7210 */ /* 0x000fc60007f3e0ff */
[----:B-1----:R-:W3:Y:S04]  /*55b00*/  LDL.LU R16, [R1+0xe94] ;  /* 0x000e940001107983 */ /* 0x002ee80000300800 */
[----:B------:R-:W-:Y:S04]  /*55b10*/  STL [R1+0xeb8], R12 ;  /* 0x000eb80c01007387 */ /* 0x000fe80000100800 */
[----:B------:R1:W-:Y:S04]  /*55b20*/  STL [R1+0xebc], R19 ;  /* 0x000ebc1301007387 */ /* 0x0003e80000100800 */
[----:B------:R-:W3:Y:S04]  /*55b30*/  LDL.LU R11, [R1+0xe88] ;  /* 0x000e8800010b7983 */ /* 0x000ee80000300800 */
[----:B------:R-:W3:Y:S01]  /*55b40*/  LDL.LU R22, [R1+0xe8c] ;  /* 0x000e8c0001167983 */ /* 0x000ee20000300800 */
        /* <DEDUP_REMOVED lines=9> */
[----:B------:R-:W3:Y:S01]  /*55be0*/  LDL.LU R8, [R1+0xe80] ;  /* 0x000e800001087983 */ /* 0x000ee20000300800 */
[----:B------:R-:W-:-:S03]  /*55bf0*/  IMAD.MOV.U32 R4, RZ, RZ, R12 ;  /* 0x000000ffff047224 */ /* 0x000fc600078e000c */
[----:B------:R-:W3:Y:S01]  /*55c00*/  LDL.LU R19, [R1+0xe84] ;  /* 0x000e840001137983 */ /* 0x000ee20000300800 */
[----:B------:R-:W-:-:S03]  /*55c10*/  IADD3 R15, P1, R15, R14, RZ ;  /* 0x0000000e0f0f7210 */ /* 0x000fc60007f3e0ff */
[----:B------:R1:W-:Y:S04]  /*55c20*/  LDGSTS.E [R2+0x10c00], [R4.64], P4 ;  /* 0x10c0000004027fae */ /* 0x0003e8000a121844 */
[----:B------:R-:W-:Y:S04]  /*55c30*/  STL [R1+0xea8], R15 ;  /* 0x000ea80f01007387 */ /* 0x000fe80000100800 */
[----:B------:R1:W-:Y:S04]  /*55c40*/  STL [R1+0xeac], R13 ;  /* 0x000eac0d01007387 */ /* 0x0003e80000100800 */
[----:B------:R-:W3:Y:S04]  /*55c50*/  LDL.LU R17, [R1+0xe7c] ;  /* 0x000e7c0001117983 */ /* 0x000ee80000300800 */
[----:B------:R-:W3:Y:S01]  /*55c60*/  LDL.LU R12, [R1+0xe78] ;  /* 0x000e7800010c7983 */ /* 0x000ee20000300800 */
[----:B------:R-:W-:Y:S01]  /*55c70*/  IADD3 R10, P0, R10, R14, RZ ;  /* 0x0000000e0a0a7210 */ /* 0x000fe20007f1e0ff */
[----:B-1----:R-:W-:-:S02]  /*55c80*/  IMAD.MOV.U32 R4, RZ, RZ, R7 ;  /* 0x000000ffff047224 */ /* 0x002fc400078e0007 */
[----:B------:R-:W-:Y:S02]  /*55c90*/  IMAD.MOV.U32 R5, RZ, RZ, R13 ;  /* 0x000000ffff057224 */ /* 0x000fe400078e000d */
[----:B------:R-:W3:Y:S04]  /*55ca0*/  LDL.LU R13, [R1+0xe74] ;  /* 0x000e7400010d7983 */ /* 0x000ee80000300800 */
[----:B------:R-:W-:Y:S04]  /*55cb0*/  STL [R1+0xea0], R10 ;  /* 0x000ea00a01007387 */ /* 0x000fe80000100800 */
[----:B------:R1:W-:Y:S02]  /*55cc0*/  LDGSTS.E [R2+0x11400], [R4.64], P4 ;  /* 0x1140000004027fae */ /* 0x0003e4000a121844 */
[----:B-1----:R-:W-:-:S02]  /*55cd0*/  IMAD.MOV.U32 R4, RZ, RZ, R15 ;  /* 0x000000ffff047224 */ /* 0x002fc400078e000f */
[----:B-----5:R-:W-:-:S04]  /*55ce0*/  IMAD.X R20, R20, 0x1, R0, P1 ;  /* 0x0000000114147824 */ /* 0x020fc800008e0600 */
[----:B------:R-:W-:Y:S01]  /*55cf0*/  IMAD.MOV.U32 R5, RZ, RZ, R20 ;  /* 0x000000ffff057224 */ /* 0x000fe200078e0014 */
[----:B------:R1:W-:Y:S04]  /*55d00*/  STL [R1+0xea4], R20 ;  /* 0x000ea41401007387 */ /* 0x0003e80000100800 */
[----:B------:R-:W5:Y:S04]  /*55d10*/  LDL.LU R7, [R1+0xe70] ;  /* 0x000e700001077983 */ /* 0x000f680000300800 */
[----:B------:R4:W-:Y:S04]  /*55d20*/  LDGSTS.E [R2+0x11c00], [R4.64], P4 ;  /* 0x11c0000004027fae */ /* 0x0009e8000a121844 */
[----:B-1----:R-:W5:Y:S01]  /*55d30*/  LDL.LU R20, [R1+0xe6c] ;  /* 0x000e6c0001147983 */ /* 0x002f620000300800 */
[----:B--2---:R-:W-:Y:S01]  /*55d40*/  IADD3 R6, P1, R6, R14, RZ ;  /* 0x0000000e06067210 */ /* 0x004fe20007f3e0ff */
[----:B----4-:R-:W-:-:S04]  /*55d50*/  IMAD.X R18, R18, 0x1, R0, P0 ;  /* 0x0000000112127824 */ /* 0x010fc800000e0600 */
[----:B------:R-:W-:Y:S01]  /*55d60*/  STL [R1+0xe98], R6 ;  /* 0x000e980601007387 */ /* 0x000fe20000100800 */
[----:B------:R-:W-:Y:S02]  /*55d70*/  IMAD.MOV.U32 R4, RZ, RZ, R10 ;  /* 0x000000ffff047224 */ /* 0x000fe400078e000a */
[----:B------:R-:W-:Y:S01]  /*55d80*/  IMAD.MOV.U32 R5, RZ, RZ, R18 ;  /* 0x000000ffff057224 */ /* 0x000fe200078e0012 */
[----:B------:R1:W-:Y:S04]  /*55d90*/  STL [R1+0xe9c], R18 ;  /* 0x000e9c1201007387 */ /* 0x0003e80000100800 */
[----:B------:R-:W2:Y:S04]  /*55da0*/  LDL.LU R15, [R1+0xe68] ;  /* 0x000e6800010f7983 */ /* 0x000ea80000300800 */
[----:B------:R4:W-:Y:S04]  /*55db0*/  LDGSTS.E [R2+0x12400], [R4.64], P4 ;  /* 0x1240000004027fae */ /* 0x0009e8000a121844 */
[----:B-1----:R-:W2:Y:S01]  /*55dc0*/  LDL.LU R18, [R1+0xe64] ;  /* 0x000e640001127983 */ /* 0x002ea20000300800 */
[----:B---3--:R-:W-:Y:S01]  /*55dd0*/  IADD3 R3, P0, R3, R14, RZ ;  /* 0x0000000e03037210 */ /* 0x008fe20007f1e0ff */
[----:B------:R-:W-:-:S04]  /*55de0*/  IMAD.X R16, R16, 0x1, R0, P1 ;  /* 0x0000000110107824 */ /* 0x000fc800008e0600 */
[----:B------:R-:W-:Y:S01]  /*55df0*/  STL [R1+0xe90], R3 ;  /* 0x000e900301007387 */ /* 0x000fe20000100800 */
[----:B----4-:R-:W-:-:S03]  /*55e00*/  IMAD.MOV.U32 R5, RZ, RZ, R16 ;  /* 0x000000ffff057224 */ /* 0x010fc600078e0010 */
[----:B------:R1:W-:Y:S01]  /*55e10*/  STL [R1+0xe94], R16 ;  /* 0x000e941001007387 */ /* 0x0003e20000100800 */
[----:B------:R-:W-:-:S03]  /*55e20*/  IMAD.MOV.U32 R4, RZ, RZ, R6 ;  /* 0x000000ffff047224 */ /* 0x000fc600078e0006 */
[----:B------:R-:W3:Y:S01]  /*55e30*/  LDL.LU R10, [R1+0xe60] ;  /* 0x000e6000010a7983 */ /* 0x000ee20000300800 */
[----:B------:R-:W-:-:S03]  /*55e40*/  IADD3 R11, P1, R11, R14, RZ ;  /* 0x0000000e0b0b7210 */ /* 0x000fc60007f3e0ff */
[----:B------:R4:W-:Y:S01]  /*55e50*/  LDGSTS.E [R2+0x12c00], [R4.64], P4 ;  /* 0x12c0000004027fae */ /* 0x0009e2000a121844 */
[----:B------:R-:W-:-:S03]  /*55e60*/  IMAD.X R22, R22, 0x1, R0, P0 ;  /* 0x0000000116167824 */ /* 0x000fc600000e0600 */
[----:B-1----:R-:W3:Y:S04]  /*55e70*/  LDL.LU R16, [R1+0xe5c] ;  /* 0x000e5c0001107983 */ /* 0x002ee80000300800 */
[----:B------:R-:W-:Y:S04]  /*55e80*/  STL [R1+0xe88], R11 ;  /* 0x000e880b01007387 */ /* 0x000fe80000100800 */
[----:B------:R-:W-:Y:S04]  /*55e90*/  STL [R1+0xe8c], R22 ;  /* 0x000e8c1601007387 */ /* 0x000fe80000100800 */
[----:B------:R-:W3:Y:S01]  /*55ea0*/  LDL.LU R6, [R1+0xe58] ;  /* 0x000e580001067983 */ /* 0x000ee20000300800 */
[----:B----4-:R-:W-:-:S02]  /*55eb0*/  IMAD.MOV.U32 R4, RZ, RZ, R3 ;  /* 0x000000ffff047224 */ /* 0x010fc400078e0003 */
[----:B------:R-:W-:Y:S01]  /*55ec0*/  IMAD.MOV.U32 R5, RZ, RZ, R22 ;  /* 0x000000ffff057224 */ /* 0x000fe200078e0016 */
[----:B------:R-:W3:Y:S04]  /*55ed0*/  LDL.LU R3, [R1+0xe50] ;  /* 0x000e500001037983 */ /* 0x000ee80000300800 */
[----:B------:R1:W-:Y:S01]  /*55ee0*/  LDGSTS.E [R2+0x13400], [R4.64], P4 ;  /* 0x1340000004027fae */ /* 0x0003e2000a121844 */
[----:B------:R-:W-:Y:S01]  /*55ef0*/  IADD3 R8, P0, R8, R14, RZ ;  /* 0x0000000e08087210 */ /* 0x000fe20007f1e0ff */
[----:B------:R-:W-:-:S04]  /*55f00*/  IMAD.X R19, R19, 0x1, R0, P1 ;  /* 0x0000000113137824 */ /* 0x000fc800008e0600 */
[----:B------:R-:W-:Y:S01]  /*55f10*/  STL [R1+0xe80], R8 ;  /* 0x000e800801007387 */ /* 0x000fe20000100800 */
[----:B-1----:R-:W-:Y:S02]  /*55f20*/  IMAD.MOV.U32 R4, RZ, RZ, R11 ;  /* 0x000000ffff047224 */ /* 0x002fe400078e000b */
[----:B------:R-:W-:Y:S01]  /*55f30*/  IMAD.MOV.U32 R5, RZ, RZ, R19 ;  /* 0x000000ffff057224 */ /* 0x000fe200078e0013 */
[----:B------:R1:W-:Y:S04]  /*55f40*/  STL [R1+0xe84], R19 ;  /* 0x000e841301007387 */ /* 0x0003e80000100800 */
[----:B------:R1:W-:Y:S04]  /*55f50*/  LDGSTS.E [R2+0x13c00], [R4.64], P4 ;  /* 0x13c0000004027fae */ /* 0x0003e8000a121844 */
[----:B-1----:R-:W3:Y:S01]  /*55f60*/  LDL.LU R19, [R1+0xe54] ;  /* 0x000e540001137983 */ /* 0x002ee20000300800 */
[----:B------:R-:W-:Y:S01]  /*55f70*/  IMAD.X R17, R17, 0x1, R0, P0 ;  /* 0x0000000111117824 */ /* 0x000fe200000e0600 */
[----:B------:R-:W-:-:S03]  /*55f80*/  IADD3 R12, P1, R12, R14, RZ ;  /* 0x0000000e0c0c7210 */ /* 0x000fc60007f3e0ff */
[----:B------:R-:W-:Y:S02]  /*55f90*/  IMAD.MOV.U32 R5, RZ, RZ, R17 ;  /* 0x000000ffff057224 */ /* 0x000fe400078e0011 */
[----:B------:R-:W-:Y:S04]  /*55fa0*/  STL [R1+0xe78], R12 ;  /* 0x000e780c01007387 */ /* 0x000fe80000100800 */
[----:B------:R1:W-:Y:S04]  /*55fb0*/  STL [R1+0xe7c], R17 ;  /* 0x000e7c1101007387 */ /* 0x0003e80000100800 */
[----:B------:R-:W3:Y:S04]  /*55fc0*/  LDL.LU R11, [R1+0xe48] ;  /* 0x000e4800010b7983 */ /* 0x000ee80000300800 */
[----:B-1----:R-:W3:Y:S01]  /*55fd0*/  LDL.LU R17, [R1+0xe4c] ;  /* 0x000e4c0001117983 */ /* 0x002ee20000300800 */
[----:B------:R-:W-:-:S02]  /*55fe0*/  IMAD.X R13, R13, 0x1, R0, P1 ;  /* 0x000000010d0d7824 */ /* 0x000fc400008e0600 */
[----:B------:R-:W-:-:S05]  /*55ff0*/  IMAD.MOV.U32 R4, RZ, RZ, R8 ;  /* 0x000000ffff047224 */ /* 0x000fca00078e0008 */
[----:B------:R1:W-:Y:S02]  /*56000*/  LDGSTS.E [R2+0x14400], [R4.64], P4 ;  /* 0x1440000004027fae */ /* 0x0003e4000a121844 */
[----:B-1----:R-:W-:Y:S02]  /*56010*/  IMAD.MOV.U32 R4, RZ, RZ, R12 ;  /* 0x000000ffff047224 */ /* 0x002fe400078e000c */
[----:B------:R-:W-:-:S05]  /*56020*/  IMAD.MOV.U32 R5, RZ, RZ, R13 ;  /* 0x000000ffff057224 */ /* 0x000fca00078e000d */
[----:B------:R1:W-:Y:S01]  /*56030*/  LDGSTS.E [R2+0x14c00], [R4.64], P4 ;  /* 0x14c0000004027fae */ /* 0x0003e2000a121844 */
[----:B-----5:R-:W-:-:S05]  /*56040*/  IADD3 R7, P0, R7, R14, RZ ;  /* 0x0000000e07077210 */ /* 0x020fca0007f1e0ff */
[----:B------:R-:W-:Y:S04]  /*56050*/  STL [R1+0xe70], R7 ;  /* 0x000e700701007387 */ /* 0x000fe80000100800 */
[----:B------:R5:W-:Y:S01]  /*56060*/  STL [R1+0xe74], R13 ;  /* 0x000e740d01007387 */ /* 0x000be20000100800 */
[----:B------:R-:W-:-:S03]  /*56070*/  IMAD.X R20, R20, 0x1, R0, P0 ;  /* 0x0000000114147824 */ /* 0x000fc600000e0600 */
[----:B------:R-:W4:Y:S01]  /*56080*/  LDL.LU R8, [R1+0xe40] ;  /* 0x000e400001087983 */ /* 0x000f220000300800 */
[----:B-1----:R-:W-:-:S03]  /*56090*/  IMAD.MOV.U32 R4, RZ, RZ, R7 ;  /* 0x000000ffff047224 */ /* 0x002fc600078e0007 */
[----:B-----5:R-:W5:Y:S01]  /*560a0*/  LDL.LU R13, [R1+0xe44] ;  /* 0x000e4400010d7983 */ /* 0x020f620000300800 */
[----:B------:R-:W-:-:S05]  /*560b0*/  IMAD.MOV.U32 R5, RZ, RZ, R20 ;  /* 0x000000ffff057224 */ /* 0x000fca00078e0014 */
[----:B------:R1:W-:Y:S01]  /*560c0*/  LDGSTS.E [R2+0x15400], [R4.64], P4 ;  /* 0x1540000004027fae */ /* 0x0003e2000a121844 */
[----:B--2---:R-:W-:-:S05]  /*560d0*/  IADD3 R15, P1, R15, R14, RZ ;  /* 0x0000000e0f0f7210 */ /* 0x004fca0007f3e0ff */
[----:B------:R-:W-:Y:S01]  /*560e0*/  STL [R1+0xe68], R15 ;  /* 0x000e680f01007387 */ /* 0x000fe20000100800 */
[----:B------:R-:W-:-:S03]  /*560f0*/  IMAD.X R18, R18, 0x1, R0, P1 ;  /* 0x0000000112127824 */ /* 0x000fc600008e0600 */
[----:B------:R-:W-:Y:S04]  /*56100*/  STL [R1+0xe6c], R20 ;  /* 0x000e6c1401007387 */ /* 0x000fe80000100800 */
[----:B------:R-:W2:Y:S04]  /*56110*/  LDL.LU R12, [R1+0xe38] ;  /* 0x000e3800010c7983 */ /* 0x000ea80000300800 */
[----:B------:R-:W2:Y:S01]  /*56120*/  LDL.LU R22, [R1+0xe3c] ;  /* 0x000e3c0001167983 */ /* 0x000ea20000300800 */
[----:B-1----:R-:W-:Y:S02]  /*56130*/  IMAD.MOV.U32 R5, RZ, RZ, R18 ;  /* 0x000000ffff057224 */ /* 0x002fe400078e0012 */
[----:B------:R-:W-:-:S05]  /*56140*/  IMAD.MOV.U32 R4, RZ, RZ, R15 ;  /* 0x000000ffff047224 */ /* 0x000fca00078e000f */
[----:B------:R1:W-:Y:S01]  /*56150*/  LDGSTS.E [R2+0x15c00], [R4.64], P4 ;  /* 0x15c0000004027fae */ /* 0x0003e2000a121844 */
[----:B---3--:R-:W-:-:S05]  /*56160*/  IADD3 R10, P0, R10, R14, RZ ;  /* 0x0000000e0a0a7210 */ /* 0x008fca0007f1e0ff */
[----:B------:R-:W-:Y:S01]  /*56170*/  STL [R1+0xe60], R10 ;  /* 0x000e600a01007387 */ /* 0x000fe20000100800 */
[----:B------:R-:W-:-:S03]  /*56180*/  IMAD.X R16, R16, 0x1, R0, P0 ;  /* 0x0000000110107824 */ /* 0x000fc600000e0600 */
[----:B------:R3:W-:Y:S04]  /*56190*/  STL [R1+0xe64], R18 ;  /* 0x000e641201007387 */ /* 0x0007e80000100800 */
[----:B------:R-:W2:Y:S04]  /*561a0*/  LDL.LU R7, [R1+0xe30] ;  /* 0x000e300001077983 */ /* 0x000ea80000300800 */
[----:B---3--:R-:W3:Y:S01]  /*561b0*/  LDL.LU R18, [R1+0xe34] ;  /* 0x000e340001127983 */ /* 0x008ee20000300800 */
[----:B------:R-:W-:-:S05]  /*561c0*/  IADD3 R6, P1, R6, R14, RZ ;  /* 0x0000000e06067210 */ /* 0x000fca0007f3e0ff */
        /* <DEDUP_REMOVED lines=9> */
[----:B------:R1:W-:Y:S01]  /*56260*/  LDGSTS.E [R2+0x16400], [R4.64], P4 ;  /* 0x1640000004027fae */ /* 0x0003e2000a121844 */
[----:B------:R-:W-:-:S04]  /*56270*/  IMAD.X R19, R19, 0x1, R0, P1 ;  /* 0x0000000113137824 */ /* 0x000fc800008e0600 */
[----:B-1----:R-:W-:Y:S01]  /*56280*/  IMAD.MOV.U32 R5, RZ, RZ, R19 ;  /* 0x000000ffff057224 */ /* 0x002fe200078e0013 */
[----:B------:R1:W-:Y:S01]  /*56290*/  STL [R1+0xe54], R19 ;  /* 0x000e541301007387 */ /* 0x0003e20000100800 */
[----:B------:R-:W-:-:S03]  /*562a0*/  IMAD.MOV.U32 R4, RZ, RZ, R6 ;  /* 0x000000ffff047224 */ /* 0x000fc600078e0006 */
[----:B------:R-:W3:Y:S04]  /*562b0*/  LDL.LU R10, [R1+0xe20] ;  /* 0x000e2000010a7983 */ /* 0x000ee80000300800 */
[----:B------:R1:W-:Y:S04]  /*562c0*/  LDGSTS.E [R2+0x16c00], [R4.64], P4 ;  /* 0x16c0000004027fae */ /* 0x0003e8000a121844 */
[----:B-1----:R-:W3:Y:S01]  /*562d0*/  LDL.LU R19, [R1+0xe1c] ;  /* 0x000e1c0001137983 */ /* 0x002ee20000300800 */
[----:B------:R-:W-:Y:S01]  /*562e0*/  IADD3 R11, P1, R11, R14, RZ ;  /* 0x0000000e0b0b7210 */ /* 0x000fe20007f3e0ff */
[----:B------:R-:W-:-:S04]  /*562f0*/  IMAD.X R17, R17, 0x1, R0, P0 ;  /* 0x0000000111117824 */ /* 0x000fc800000e0600 */
[----:B------:R-:W-:Y:S04]  /*56300*/  STL [R1+0xe48], R11 ;  /* 0x000e480b01007387 */ /* 0x000fe80000100800 */
[----:B------:R1:W-:Y:S04]  /*56310*/  STL [R1+0xe4c], R17 ;  /* 0x000e4c1101007387 */ /* 0x0003e80000100800 */
[----:B------:R-:W3:Y:S01]  /*56320*/  LDL.LU R6, [R1+0xe18] ;  /* 0x000e180001067983 */ /* 0x000ee20000300800 */
[----:B------:R-:W-:Y:S02]  /*56330*/  IMAD.MOV.U32 R4, RZ, RZ, R3 ;  /* 0x000000ffff047224 */ /* 0x000fe400078e0003 */
[----:B------:R-:W-:-:S02]  /*56340*/  IMAD.MOV.U32 R5, RZ, RZ, R17 ;  /* 0x000000ffff057224 */ /* 0x000fc400078e0011 */
[----:B-1----:R-:W3:Y:S04]  /*56350*/  LDL.LU R17, [R1+0xe14] ;  /* 0x000e140001117983 */ /* 0x002ee80000300800 */
[----:B------:R1:W-:Y:S02]  /*56360*/  LDGSTS.E [R2+0x17400], [R4.64], P4 ;  /* 0x1740000004027fae */ /* 0x0003e4000a121844 */
[----:B-1----:R-:W-:Y:S01]  /*56370*/  IMAD.MOV.U32 R4, RZ, RZ, R11 ;  /* 0x000000ffff047224 */ /* 0x002fe200078e000b */
[----:B----4-:R-:W-:Y:S01]  /*56380*/  IADD3 R8, P0, R8, R14, RZ ;  /* 0x0000000e08087210 */ /* 0x010fe20007f1e0ff */
[----:B-----5:R-:W-:-:S04]  /*56390*/  IMAD.X R13, R13, 0x1, R0, P1 ;  /* 0x000000010d0d7824 */ /* 0x020fc800008e0600 */
[----:B------:R-:W-:Y:S04]  /*563a0*/  STL [R1+0xe40], R8 ;  /* 0x000e400801007387 */ /* 0x000fe80000100800 */
[----:B------:R1:W-:Y:S01]  /*563b0*/  STL [R1+0xe44], R13 ;  /* 0x000e440d01007387 */ /* 0x0003e20000100800 */
[----:B------:R-:W-:-:S03]  /*563c0*/  IMAD.MOV.U32 R5, RZ, RZ, R13 ;  /* 0x000000ffff057224 */ /* 0x000fc600078e000d */
[----:B------:R-:W4:Y:S04]  /*563d0*/  LDL.LU R3, [R1+0xe10] ;  /* 0x000e100001037983 */ /* 0x000f280000300800 */
[----:B------:R5:W-:Y:S04]  /*563e0*/  LDGSTS.E [R2+0x17c00], [R4.64], P4 ;  /* 0x17c0000004027fae */ /* 0x000be8000a121844 */
[----:B-1----:R-:W4:Y:S01]  /*563f0*/  LDL.LU R13, [R1+0xe0c] ;  /* 0x000e0c00010d7983 */ /* 0x002f220000300800 */
[----:B--2---:R-:W-:Y:S01]  /*56400*/  IADD3 R12, P1, R12, R14, RZ ;  /* 0x0000000e0c0c7210 */ /* 0x004fe20007f3e0ff */
[----:B------:R-:W-:-:S04]  /*56410*/  IMAD.X R22, R22, 0x1, R0, P0 ;  /* 0x0000000116167824 */ /* 0x000fc800000e0600 */
[----:B------:R-:W-:Y:S01]  /*56420*/  STL [R1+0xe38], R12 ;  /* 0x000e380c01007387 */ /* 0x000fe20000100800 */
[----:B-----5:R-:W-:Y:S02]  /*56430*/  IMAD.MOV.U32 R4, RZ, RZ, R8 ;  /* 0x000000ffff047224 */ /* 0x020fe400078e0008 */
[----:B------:R-:W-:Y:S01]  /*56440*/  IMAD.MOV.U32 R5, RZ, RZ, R22 ;  /* 0x000000ffff057224 */ /* 0x000fe200078e0016 */
[----:B------:R-:W-:Y:S04]  /*56450*/  STL [R1+0xe3c], R22 ;  /* 0x000e3c1601007387 */ /* 0x000fe80000100800 */
[----:B------:R-:W2:Y:S04]  /*56460*/  LDL.LU R11, [R1+0xe08] ;  /* 0x000e0800010b7983 */ /* 0x000ea80000300800 */
[----:B------:R-:W5:Y:S04]  /*56470*/  LDL.LU R8, [R1+0xe00] ;  /* 0x000e000001087983 */ /* 0x000f680000300800 */
[----:B------:R1:W-:Y:S01]  /*56480*/  LDGSTS.E [R2+0x18400], [R4.64], P4 ;  /* 0x1840000004027fae */ /* 0x0003e2000a121844 */
[----:B------:R-:W-:Y:S01]  /*56490*/  IADD3 R7, P0, R7, R14, RZ ;  /* 0x0000000e07077210 */ /* 0x000fe20007f1e0ff */
[----:B---3--:R-:W-:-:S04]  /*564a0*/  IMAD.X R18, R18, 0x1, R0, P1 ;  /* 0x0000000112127824 */ /* 0x008fc800008e0600 */
[----:B------:R-:W-:Y:S01]  /*564b0*/  STL [R1+0xe30], R7 ;  /* 0x000e300701007387 */ /* 0x000fe20000100800 */
[----:B-1----:R-:W-:-:S03]  /*564c0*/  IMAD.MOV.U32 R5, RZ, RZ, R18 ;  /* 0x000000ffff057224 */ /* 0x002fc600078e0012 */
[----:B------:R1:W-:Y:S01]  /*564d0*/  STL [R1+0xe34], R18 ;  /* 0x000e341201007387 */ /* 0x0003e20000100800 */
[----:B------:R-:W-:-:S05]  /*564e0*/  IMAD.MOV.U32 R4, RZ, RZ, R12 ;  /* 0x000000ffff047224 */ /* 0x000fca00078e000c */
[----:B------:R3:W-:Y:S01]  /*564f0*/  LDGSTS.E [R2+0x18c00], [R4.64], P4 ;  /* 0x18c0000004027fae */ /* 0x0007e2000a121844 */
[----:B------:R-:W-:-:S03]  /*56500*/  IMAD.X R20, R20, 0x1, R0, P0 ;  /* 0x0000000114147824 */ /* 0x000fc600000e0600 */
[----:B-1----:R-:W5:Y:S01]  /*56510*/  LDL.LU R18, [R1+0xe04] ;  /* 0x000e040001127983 */ /* 0x002f620000300800 */
[----:B------:R-:W-:-:S05]  /*56520*/  IADD3 R15, P1, R15, R14, RZ ;  /* 0x0000000e0f0f7210 */ /* 0x000fca0007f3e0ff */
[----:B------:R1:W-:Y:S04]  /*56530*/  STL [R1+0xe28], R15 ;  /* 0x000e280f01007387 */ /* 0x0003e80000100800 */
[----:B------:R-:W-:Y:S04]  /*56540*/  STL [R1+0xe2c], R20 ;  /* 0x000e2c1401007387 */ /* 0x000fe80000100800 */
[----:B------:R-:W5:Y:S04]  /*56550*/  LDL.LU R12, [R1+0xdf8] ;  /* 0x000df800010c7983 */ /* 0x000f680000300800 */
[----:B------:R-:W5:Y:S01]  /*56560*/  LDL.LU R22, [R1+0xdfc] ;  /* 0x000dfc0001167983 */ /* 0x000f620000300800 */
[----:B------:R-:W-:-:S02]  /*56570*/  IMAD.X R16, R16, 0x1, R0, P1 ;  /* 0x0000000110107824 */ /* 0x000fc400008e0600 */
[----:B---3--:R-:W-:Y:S02]  /*56580*/  IMAD.MOV.U32 R4, RZ, RZ, R7 ;  /* 0x000000ffff047224 */ /* 0x008fe400078e0007 */
[----:B------:R-:W-:-:S05]  /*56590*/  IMAD.MOV.U32 R5, RZ, RZ, R20 ;  /* 0x000000ffff057224 */ /* 0x000fca00078e0014 */
[----:B------:R3:W-:Y:S01]  /*565a0*/  LDGSTS.E [R2+0x19400], [R4.64], P4 ;  /* 0x1940000004027fae */ /* 0x0007e2000a121844 */
[----:B------:R-:W-:-:S05]  /*565b0*/  IADD3 R10, P0, R10, R14, RZ ;  /* 0x0000000e0a0a7210 */ /* 0x000fca0007f1e0ff */
[----:B------:R-:W-:Y:S01]  /*565c0*/  STL [R1+0xe20], R10 ;  /* 0x000e200a01007387 */ /* 0x000fe20000100800 */
[----:B------:R-:W-:-:S03]  /*565d0*/  IMAD.X R19, R19, 0x1, R0, P0 ;  /* 0x0000000113137824 */ /* 0x000fc600000e0600 */
[----:B------:R3:W-:Y:S02]  /*565e0*/  STL [R1+0xe24], R16 ;  /* 0x000e241001007387 */ /* 0x0007e40000100800 */
[----:B---3--:R-:W-:Y:S02]  /*565f0*/  IMAD.MOV.U32 R4, RZ, RZ, R15 ;  /* 0x000000ffff047224 */ /* 0x008fe400078e000f */
[----:B------:R-:W5:Y:S01]  /*56600*/  LDL.LU R7, [R1+0xdf0] ;  /* 0x000df00001077983 */ /* 0x000f620000300800 */
[----:B------:R-:W-:-:S03]  /*56610*/  IMAD.MOV.U32 R5, RZ, RZ, R16 ;  /* 0x000000ffff057224 */ /* 0x000fc600078e0010 */
[----:B-1----:R-:W5:Y:S04]  /*56620*/  LDL.LU R15, [R1+0xdf4] ;  /* 0x000df400010f7983 */ /* 0x002f680000300800 */
[----:B------:R1:W-:Y:S01]  /*56630*/  LDGSTS.E [R2+0x19c00], [R4.64], P4 ;  /* 0x19c0000004027fae */ /* 0x0003e2000a121844 */
[----:B------:R-:W-:-:S05]  /*56640*/  IADD3 R6, P1, R6, R14, RZ ;  /* 0x0000000e06067210 */ /* 0x000fca0007f3e0ff */
[----:B------:R-:W-:Y:S04]  /*56650*/  STL [R1+0xe18], R6 ;  /* 0x000e180601007387 */ /* 0x000fe80000100800 */
[----:B------:R-:W-:Y:S04]  /*56660*/  STL [R1+0xe1c], R19 ;  /* 0x000e1c1301007387 */ /* 0x000fe80000100800 */
[----:B------:R-:W5:Y:S04]  /*56670*/  LDL.LU R16, [R1+0xde8] ;  /* 0x000de80001107983 */ /* 0x000f680000300800 */
[----:B------:R-:W5:Y:S01]  /*56680*/  LDL.LU R20, [R1+0xdec] ;  /* 0x000dec0001147983 */ /* 0x000f620000300800 */
[----:B------:R-:W-:-:S02]  /*56690*/  IMAD.X R17, R17, 0x1, R0, P1 ;  /* 0x0000000111117824 */ /* 0x000fc400008e0600 */
[----:B-1----:R-:W-:Y:S02]  /*566a0*/  IMAD.MOV.U32 R4, RZ, RZ, R10 ;  /* 0x000000ffff047224 */ /* 0x002fe400078e000a */
[----:B------:R-:W-:-:S05]  /*566b0*/  IMAD.MOV.U32 R5, RZ, RZ, R19 ;  /* 0x000000ffff057224 */ /* 0x000fca00078e0013 */
[----:B------:R1:W-:Y:S02]  /*566c0*/  LDGSTS.E [R2+0x1a400], [R4.64], P4 ;  /* 0x1a40000004027fae */ /* 0x0003e4000a121844 */
[----:B-1----:R-:W-:Y:S02]  /*566d0*/  IMAD.MOV.U32 R5, RZ, RZ, R17 ;  /* 0x000000ffff057224 */ /* 0x002fe400078e0011 */
[----:B------:R-:W-:-:S05]  /*566e0*/  IMAD.MOV.U32 R4, RZ, RZ, R6 ;  /* 0x000000ffff047224 */ /* 0x000fca00078e0006 */
[----:B------:R1:W-:Y:S01]  /*566f0*/  LDGSTS.E [R2+0x1ac00], [R4.64], P4 ;  /* 0x1ac0000004027fae */ /* 0x0003e2000a121844 */
[----:B----4-:R-:W-:-:S05]  /*56700*/  IADD3 R3, P0, R3, R14, RZ ;  /* 0x0000000e03037210 */ /* 0x010fca0007f1e0ff */
[----:B------:R-:W-:Y:S04]  /*56710*/  STL [R1+0xe10], R3 ;  /* 0x000e100301007387 */ /* 0x000fe80000100800 */
[----:B------:R4:W-:Y:S01]  /*56720*/  STL [R1+0xe14], R17 ;  /* 0x000e141101007387 */ /* 0x0009e20000100800 */
[----:B------:R-:W-:-:S03]  /*56730*/  IMAD.X R13, R13, 0x1, R0, P0 ;  /* 0x000000010d0d7824 */ /* 0x000fc600000e0600 */
[----:B------:R-:W3:Y:S04]  /*56740*/  LDL.LU R10, [R1+0xde0] ;  /* 0x000de000010a7983 */ /* 0x000ee80000300800 */
[----:B----4-:R-:W4:Y:S01]  /*56750*/  LDL.LU R17, [R1+0xde4] ;  /* 0x000de40001117983 */ /* 0x010f220000300800 */
[-C--:B--2---:R-:W-:Y:S01]  /*56760*/  IADD3 R11, P1, R11, R14.reuse, RZ ;  /* 0x0000000e0b0b7210 */ /* 0x084fe20007f3e0ff */
[----:B-1----:R-:W-:Y:S02]  /*56770*/  IMAD.MOV.U32 R4, RZ, RZ, R3 ;  /* 0x000000ffff047224 */ /* 0x002fe400078e0003 */
[----:B------:R-:W-:Y:S01]  /*56780*/  IMAD.MOV.U32 R5, RZ, RZ, R13 ;  /* 0x000000ffff057224 */ /* 0x000fe200078e000d */
[----:B-----5:R-:W-:Y:S01]  /*56790*/  IADD3 R8, P0, R8, R14, RZ ;  /* 0x0000000e08087210 */ /* 0x020fe20007f1e0ff */
[----:B------:R-:W-:Y:S04]  /*567a0*/  STL [R1+0xe08], R11 ;  /* 0x000e080b01007387 */ /* 0x000fe80000100800 */
[----:B------:R1:W-:Y:S04]  /*567b0*/  STL [R1+0xe0c], R13 ;  /* 0x000e0c0d01007387 */ /* 0x0003e80000100800 */
[----:B------:R-:W2:Y:S04]  /*567c0*/  LDL.LU R19, [R1+0xddc] ;  /* 0x000ddc0001137983 */ /* 0x000ea80000300800 */
[----:B------:R-:W5:Y:S04]  /*567d0*/  LDL.LU R6, [R1+0xdd8] ;  /* 0x000dd80001067983 */ /* 0x000f680000300800 */
[----:B-1----:R-:W5:Y:S04]  /*567e0*/  LDL.LU R13, [R1+0xdd4] ;  /* 0x000dd400010d7983 */ /* 0x002f680000300800 */
[----:B------:R-:W-:Y:S04]  /*567f0*/  STL [R1+0xe00], R8 ;  /* 0x000e000801007387 */ /* 0x000fe80000100800 */
[----:B------:R1:W-:Y:S01]  /*56800*/  LDGSTS.E [R2+0x1b400], [R4.64], P4 ;  /* 0x1b40000004027fae */ /* 0x0003e2000a121844 */
[----:B------:R-:W-:-:S02]  /*56810*/  IMAD.X R18, R18, 0x1, R0, P1 ;  /* 0x0000000112127824 */ /* 0x000fc400008e0600 */
[----:B-1----:R-:W-:-:S03]  /*56820*/  IMAD.MOV.U32 R4, RZ, RZ, R11 ;  /* 0x000000ffff047224 */ /* 0x002fc600078e000b */
[----:B------:R1:W-:Y:S01]  /*56830*/  STL [R1+0xe04], R18 ;  /* 0x000e041201007387 */ /* 0x0003e20000100800 */
[----:B------:R-:W-:-:S03]  /*56840*/  IMAD.MOV.U32 R5, RZ, RZ, R18 ;  /* 0x000000ffff057224 */ /* 0x000fc600078e0012 */
[----:B------:R-:W5:Y:S04]  /*56850*/  LDL.LU R3, [R1+0xdd0] ;  /* 0x000dd00001037983 */ /* 0x000f680000300800 */
[----:B------:R-:W5:Y:S01]  /*56860*/  LDL.LU R11, [R1+0xdcc] ;  /* 0x000dcc00010b7983 */ /* 0x000f620000300800 */
[----:B------:R-:W-:-:S03]  /*56870*/  IADD3 R12, P1, R12, R14, RZ ;  /* 0x0000000e0c0c7210 */ /* 0x000fc60007f3e0ff */
[----:B------:R1:W-:Y:S01]  /*56880*/  LDGSTS.E [R2+0x1bc00], [R4.64], P4 ;  /* 0x1bc0000004027fae */ /* 0x0003e2000a121844 */
[----:B------:R-:W-:-:S03]  /*56890*/  IMAD.X R22, R22, 0x1, R0, P0 ;  /* 0x0000000116167824 */ /* 0x000fc600000e0600 */
[----:B------:R-:W-:Y:S04]  /*568a0*/  STL [R1+0xdf8], R12 ;  /* 0x000df80c01007387 */ /* 0x000fe80000100800 */
[----:B------:R-:W-:Y:S04]  /*568b0*/  STL [R1+0xdfc], R22 ;  /* 0x000dfc1601007387 */ /* 0x000fe80000100800 */
[----:B-1----:R-:W5:Y:S01]  /*568c0*/  LDL.LU R18, [R1+0xdc8] ;  /* 0x000dc80001127983 */ /* 0x002f620000300800 */
[----:B------:R-:W-:Y:S02]  /*568d0*/  IMAD.MOV.U32 R4, RZ, RZ, R8 ;  /* 0x000000ffff047224 */ /* 0x000fe400078e0008 */
[----:B------:R-:W-:Y:S01]  /*568e0*/  IMAD.MOV.U32 R5, RZ, RZ, R22 ;  /* 0x000000ffff057224 */ /* 0x000fe200078e0016 */
[----:B------:R-:W5:Y:S04]  /*568f0*/  LDL.LU R23, [R1+0xdc4] ;  /* 0x000dc40001177983 */ /* 0x000f680000300800 */
[----:B------:R1:W-:Y:S01]  /*56900*/  LDGSTS.E [R2+0x1c400], [R4.64], P4 ;  /* 0x1c40000004027fae */ /* 0x0003e2000a121844 */
[----:B------:R-:W-:Y:S01]  /*56910*/  IADD3 R7, P0, R7, R14, RZ ;  /* 0x0000000e07077210 */ /* 0x000fe20007f1e0ff */
[----:B------:R-:W-:-:S04]  /*56920*/  IMAD.X R15, R15, 0x1, R0, P1 ;  /* 0x000000010f0f7824 */ /* 0x000fc800008e0600 */
[----:B------:R-:W-:Y:S01]  /*56930*/  STL [R1+0xdf0], R7 ;  /* 0x000df00701007387 */ /* 0x000fe20000100800 */
[----:B-1----:R-:W-:-:S03]  /*56940*/  IMAD.MOV.U32 R5, RZ, RZ, R15 ;  /* 0x000000ffff057224 */ /* 0x002fc600078e000f */
[----:B------:R1:W-:Y:S01]  /*56950*/  STL [R1+0xdf4], R15 ;  /* 0x000df40f01007387 */ /* 0x0003e20000100800 */
[----:B------:R-:W-:-:S03]  /*56960*/  IMAD.MOV.U32 R4, RZ, RZ, R12 ;  /* 0x000000ffff047224 */ /* 0x000fc600078e000c */
[----:B------:R-:W5:Y:S04]  /*56970*/  LDL.LU R8, [R1+0x9f8] ;  /* 0x0009f80001087983 */ /* 0x000f680000300800 */
[----:B------:R1:W-:Y:S04]  /*56980*/  LDGSTS.E [R2+0x1cc00], [R4.64], P4 ;  /* 0x1cc0000004027fae */ /* 0x0003e8000a121844 */
[----:B-1----:R-:W5:Y:S01]  /*56990*/  LDL.LU R15, [R1+0x9f4] ;  /* 0x0009f400010f7983 */ /* 0x002f620000300800 */
[----:B------:R-:W-:Y:S01]  /*569a0*/  IADD3 R16, P1, R16, R14, RZ ;  /* 0x0000000e10107210 */ /* 0x000fe20007f3e0ff */
[----:B------:R-:W-:-:S04]  /*569b0*/  IMAD.X R20, R20, 0x1, R0, P0 ;  /* 0x0000000114147824 */ /* 0x000fc800000e0600 */
[----:B------:R-:W-:Y:S04]  /*569c0*/  STL [R1+0xde8], R16 ;  /* 0x000de81001007387 */ /* 0x000fe80000100800 */
[----:B------:R-:W-:Y:S04]  /*569d0*/  STL [R1+0xdec], R20 ;  /* 0x000dec1401007387 */ /* 0x000fe80000100800 */
[----:B------:R-:W5:Y:S01]  /*569e0*/  LDL.LU R12, [R1+0xa10] ;  /* 0x000a1000010c7983 */ /* 0x000f620000300800 */
[----:B------:R-:W-:Y:S02]  /*569f0*/  IMAD.MOV.U32 R4, RZ, RZ, R7 ;  /* 0x000000ffff047224 */ /* 0x000fe400078e0007 */
[----:B------:R-:W-:Y:S01]  /*56a00*/  IMAD.MOV.U32 R5, RZ, RZ, R20 ;  /* 0x000000ffff057224 */ /* 0x000fe200078e0014 */
[----:B------:R-:W5:Y:S04]  /*56a10*/  LDL.LU R7, [R1+0xa28] ;  /* 0x000a280001077983 */ /* 0x000f680000300800 */
[----:B------:R1:W-:Y:S02]  /*56a20*/  LDGSTS.E [R2+0x1d400], [R4.64], P4 ;  /* 0x1d40000004027fae */ /* 0x0003e4000a121844 */
[----:B-1----:R-:W-:Y:S01]  /*56a30*/  IMAD.MOV.U32 R4, RZ, RZ, R16 ;  /* 0x000000ffff047224 */ /* 0x002fe200078e0010 */
[----:B---3--:R-:W-:Y:S01]  /*56a40*/  IADD3 R10, P0, R10, R14, RZ ;  /* 0x0000000e0a0a7210 */ /* 0x008fe20007f1e0ff */
[----:B----4-:R-:W-:-:S04]  /*56a50*/  IMAD.X R17, R17, 0x1, R0, P1 ;  /* 0x0000000111117824 */ /* 0x010fc800008e0600 */
[----:B------:R-:W-:Y:S01]  /*56a60*/  STL [R1+0xde0], R10 ;  /* 0x000de00a01007387 */ /* 0x000fe20000100800 */
[----:B------:R-:W-:-:S03]  /*56a70*/  IMAD.MOV.U32 R5, RZ, RZ, R17 ;  /* 0x000000ffff057224 */ /* 0x000fc600078e0011 */
[----:B------:R1:W-:Y:S04]  /*56a80*/  STL [R1+0xde4], R17 ;  /* 0x000de41101007387 */ /* 0x0003e80000100800 */
[----:B------:R3:W-:Y:S04]  /*56a90*/  LDGSTS.E [R2+0x1dc00], [R4.64], P4 ;  /* 0x1dc0000004027fae */ /* 0x0007e8000a121844 */
[----:B-1----:R-:W4:Y:S01]  /*56aa0*/  LDL.LU R17, [R1+0xa0c] ;  /* 0x000a0c0001117983 */ /* 0x002f220000300800 */
[----:B--2---:R-:W-:Y:S01]  /*56ab0*/  IMAD.X R19, R19, 0x1, R0, P0 ;  /* 0x0000000113137824 */ /* 0x004fe200000e0600 */
[----:B-----5:R-:W-:Y:S01]  /*56ac0*/  IADD3 R6, P1, R6, R14, RZ ;  /* 0x0000000e06067210 */ /* 0x020fe20007f3e0ff */
[----:B---3--:R-:W-:-:S02]  /*56ad0*/  IMAD.MOV.U32 R4, RZ, RZ, R10 ;  /* 0x000000ffff047224 */ /* 0x008fc400078e000a */
[----:B------:R-:W-:Y:S02]  /*56ae0*/  IMAD.MOV.U32 R5, RZ, RZ, R19 ;  /* 0x000000ffff057224 */ /* 0x000fe400078e0013 */
[----:B------:R-:W-:Y:S01]  /*56af0*/  IMAD.X R13, R13, 0x1, R0, P1 ;  /* 0x000000010d0d7824 */ /* 0x000fe200008e0600 */
[----:B------:R-:W-:Y:S04]  /*56b00*/  STL [R1+0xdd8], R6 ;  /* 0x000dd80601007387 */ /* 0x000fe80000100800 */
[----:B------:R1:W-:Y:S04]  /*56b10*/  STL [R1+0xddc], R19 ;  /* 0x000ddc1301007387 */ /* 0x0003e80000100800 */
[----:B------:R-:W2:Y:S04]  /*56b20*/  LDL.LU R16, [R1+0xa48] ;  /* 0x000a480001107983 */ /* 0x000ea80000300800 */
[----:B------:R3:W-:Y:S04]  /*56b30*/  LDGSTS.E [R2+0x1e400], [R4.64], P4 ;  /* 0x1e40000004027fae */ /* 0x0007e8000a121844 */
[----:B-1----:R-:W5:Y:S01]  /*56b40*/  LDL.LU R19, [R1+0xa24] ;  /* 0x000a240001137983 */ /* 0x002f620000300800 */
[----:B---3--:R-:W-:Y:S01]  /*56b50*/  IMAD.MOV.U32 R4, RZ, RZ, R6 ;  /* 0x000000ffff047224 */ /* 0x008fe200078e0006 */
[----:B------:R-:W-:Y:S01]  /*56b60*/  IADD3 R3, P0, R3, R14, RZ ;  /* 0x0000000e03037210 */ /* 0x000fe20007f1e0ff */
[----:B------:R-:W-:-:S04]  /*56b70*/  IMAD.MOV.U32 R5, RZ, RZ, R13 ;  /* 0x000000ffff057224 */ /* 0x000fc800078e000d */
[----:B------:R-:W-:Y:S01]  /*56b80*/  STL [R1+0xdd0], R3 ;  /* 0x000dd00301007387 */ /* 0x000fe20000100800 */
[----:B------:R-:W-:-:S03]  /*56b90*/  IMAD.X R11, R11, 0x1, R0, P0 ;  /* 0x000000010b0b7824 */ /* 0x000fc600000e0600 */
[----:B------:R-:W-:Y:S04]  /*56ba0*/  STL [R1+0xdd4], R13 ;  /* 0x000dd40d01007387 */ /* 0x000fe80000100800 */
[----:B------:R-:W3:Y:S04]  /*56bb0*/  LDL.LU R10, [R1+0xa68] ;  /* 0x000a6800010a7983 */ /* 0x000ee80000300800 */
[----:B------:R-:W3:Y:S01]  /*56bc0*/  LDL.LU R22, [R1+0xa44] ;  /* 0x000a440001167983 */ /* 0x000ee20000300800 */
[----:B------:R-:W-:-:S03]  /*56bd0*/  IADD3 R18, P1, R18, R14, RZ ;  /* 0x0000000e12127210 */ /* 0x000fc60007f3e0ff */
[----:B------:R1:W-:Y:S04]  /*56be0*/  LDGSTS.E [R2+0x1ec00], [R4.64], P4 ;  /* 0x1ec0000004027fae */ /* 0x0003e8000a121844 */
[----:B------:R-:W-:Y:S04]  /*56bf0*/  STL [R1+0xdc8], R18 ;  /* 0x000dc81201007387 */ /* 0x000fe80000100800 */
[----:B------:R1:W-:Y:S02]  /*56c00*/  STL [R1+0xdcc], R11 ;  /* 0x000dcc0b01007387 */ /* 0x0003e40000100800 */
[----:B-1----:R-:W-:-:S02]  /*56c10*/  IMAD.MOV.U32 R5, RZ, RZ, R11 ;  /* 0x000000ffff057224 */ /* 0x002fc400078e000b */
[----:B------:R-:W3:Y:S01]  /*56c20*/  LDL.LU R6, [R1+0xa88] ;  /* 0x000a880001067983 */ /* 0x000ee20000300800 */
[----:B------:R-:W-:Y:S01]  /*56c30*/  IMAD.MOV.U32 R4, RZ, RZ, R3 ;  /* 0x000000ffff047224 */ /* 0x000fe200078e0003 */
[----:B------:R-:W-:Y:S01]  /*56c40*/  SHF.R.S32.HI R11, RZ, 0x6, R25 ;  /* 0x00000006ff0b7819 */ /* 0x000fe20000011419 */
[----:B------:R-:W-:Y:S01]  /*56c50*/  IMAD.SHL.U32 R3, R24, 0x4, RZ ;  /* 0x0000000418037824 */ /* 0x000fe200078e00ff */
[----:B------:R-:W3:Y:S02]  /*56c60*/  LDL.LU R20, [R1+0xa64] ;  /* 0x000a640001147983 */ /* 0x000ee40000300800 */
[----:B------:R-:W-:Y:S01]  /*56c70*/  SGXT R11, R11, 0x1 ;  /* 0x000000010b0b781a */ /* 0x000fe20000000200 */
[----:B------:R-:W-:Y:S01]  /*56c80*/  IMAD.X R23, R23, 0x1, R0, P1 ;  /* 0x0000000117177824 */ /* 0x000fe200008e0600 */
[----:B------:R1:W-:Y:S02]  /*56c90*/  LDGSTS.E [R2+0x1f400], [R4.64], P4 ;  /* 0x1f40000004027fae */ /* 0x0003e4000a121844 */
[----:B------:R-:W-:-:S02]  /*56ca0*/  LOP3.LUT R3, R3, 0x110, R11, 0x78, !PT ;  /* 0x0000011003037812 */ /* 0x000fc400078e780b */
[----:B------:R-:W-:Y:S02]  /*56cb0*/  IADD3 R8, P0, R8, R14, RZ ;  /* 0x0000000e08087210 */ /* 0x000fe40007f1e0ff */
[----:B------:R-:W-:-:S03]  /*56cc0*/  LOP3.LUT R3, R3, 0x60, RZ, 0x3c, !PT ;  /* 0x0000006003037812 */ /* 0x000fc600078e3cff */
[----:B------:R-:W-:Y:S01]  /*56cd0*/  STL [R1+0x9f8], R8 ;  /* 0x0009f80801007387 */ /* 0x000fe20000100800 */
[----:B------:R-:W-:-:S03]  /*56ce0*/  IMAD.X R15, R15, 0x1, R0, P0 ;  /* 0x000000010f0f7824 */ /* 0x000fc600000e0600 */
[----:B------:R-:W-:Y:S01]  /*56cf0*/  STL [R1+0xdc4], R23 ;  /* 0x000dc41701007387 */ /* 0x000fe20000100800 */
[----:B------:R-:W-:-:S03]  /*56d00*/  IMAD R3, R21, 0x20000, R3 ;  /* 0x0002000015037824 */ /* 0x000fc600078e0203 */
[----:B------:R-:W3:Y:S01]  /*56d10*/  LDL.LU R13, [R1+0xaa8] ;  /* 0x000aa800010d7983 */ /* 0x000ee20000300800 */
[----:B------:R-:W-:-:S05]  /*56d20*/  IADD3 R12, P1, R12, R14, RZ ;  /* 0x0000000e0c0c7210 */ /* 0x000fca0007f3e0ff */
[----:B------:R-:W-:Y:S04]  /*56d30*/  STL [R1+0xa10], R12 ;  /* 0x000a100c01007387 */ /* 0x000fe80000100800 */
[----:B------:R4:W-:Y:S04]  /*56d40*/  STL [R1+0x9f4], R15 ;  /* 0x0009f40f01007387 */ /* 0x0009e80000100800 */
[----:B------:R-:W3:Y:S01]  /*56d50*/  LDL.LU R21, [R1+0xa84] ;  /* 0x000a840001157983 */ /* 0x000ee20000300800 */
[----:B-1----:R-:W-:-:S03]  /*56d60*/  IMAD.MOV.U32 R4, RZ, RZ, R18 ;  /* 0x000000ffff047224 */ /* 0x002fc600078e0012 */
[----:B------:R-:W3:Y:S04]  /*56d70*/  LDL.LU R11, [R1+0xac8] ;  /* 0x000ac800010b7983 */ /* 0x000ee80000300800 */
[----:B------:R-:W3:Y:S01]  /*56d80*/  LDL.LU R18, [R1+0xaa4] ;  /* 0x000aa40001127983 */ /* 0x000ee20000300800 */
[----:B------:R-:W-:Y:S01]  /*56d90*/  IMAD.MOV.U32 R5, RZ, RZ, R23 ;  /* 0x000000ffff057224 */ /* 0x000fe200078e0017 */
[----:B------:R-:W-:-:S04]  /*56da0*/  IADD3 R7, P0, R7, R14, RZ ;  /* 0x0000000e07077210 */ /* 0x000fc80007f1e0ff */
[----:B------:R1:W-:Y:S04]  /*56db0*/  LDGSTS.E [R2+0x1fc00], [R4.64], P4 ;  /* 0x1fc0000004027fae */ /* 0x0003e8000a121844 */
[----:B------:R-:W-:Y:S01]  /*56dc0*/  STL [R1+0xa28], R7 ;  /* 0x000a280701007387 */ /* 0x000fe20000100800 */
[----:B-1----:R-:W-:Y:S02]  /*56dd0*/  IMAD.MOV.U32 R4, RZ, RZ, R8 ;  /* 0x000000ffff047224 */ /* 0x002fe400078e0008 */
[----:B------:R-:W-:-:S05]  /*56de0*/  IMAD.MOV.U32 R5, RZ, RZ, R15 ;  /* 0x000000ffff057224 */ /* 0x000fca00078e000f */
[----:B------:R1:W-:Y:S02]  /*56df0*/  LDGSTS.E [R3+0x600], [R4.64], P4 ;  /* 0x0060000004037fae */ /* 0x0003e4000a121844 */
[----:B-1----:R-:W-:Y:S02]  /*56e00*/  IMAD.MOV.U32 R4, RZ, RZ, R12 ;  /* 0x000000ffff047224 */ /* 0x002fe400078e000c */
[----:B----4-:R-:W-:-:S05]  /*56e10*/  IMAD.X R17, R17, 0x1, R0, P1 ;  /* 0x0000000111117824 */ /* 0x010fca00008e0600 */
[----:B------:R1:W-:Y:S04]  /*56e20*/  STL [R1+0xa0c], R17 ;  /* 0x000a0c1101007387 */ /* 0x0003e80000100800 */
[----:B------:R-:W4:Y:S04]  /*56e30*/  LDL.LU R15, [R1+0xac4] ;  /* 0x000ac400010f7983 */ /* 0x000f280000300800 */
[----:B------:R-:W4:Y:S01]  /*56e40*/  LDL.LU R8, [R1+0xae8] ;  /* 0x000ae80001087983 */ /* 0x000f220000300800 */
[----:B------:R-:W-:-:S03]  /*56e50*/  IMAD.MOV.U32 R5, RZ, RZ, R17 ;  /* 0x000000ffff057224 */ /* 0x000fc600078e0011 */
[----:B-1----:R-:W4:Y:S04]  /*56e60*/  LDL.LU R17, [R1+0xae4] ;  /* 0x000ae40001117983 */ /* 0x002f280000300800 */
[----:B------:R1:W-:Y:S01]  /*56e70*/  LDGSTS.E [R3+0xe00], [R4.64], P4 ;  /* 0x00e0000004037fae */ /* 0x0003e2000a121844 */
[----:B--2---:R-:W-:Y:S01]  /*56e80*/  IADD3 R16, P1, R16, R14, RZ ;  /* 0x0000000e10107210 */ /* 0x004fe20007f3e0ff */
[----:B-----5:R-:W-:-:S04]  /*56e90*/  IMAD.X R19, R19, 0x1, R0, P0 ;  /* 0x0000000113137824 */ /* 0x020fc800000e0600 */
[----:B------:R-:W-:Y:S01]  /*56ea0*/  STL [R1+0xa48], R16 ;  /* 0x000a481001007387 */ /* 0x000fe20000100800 */
[----:B-1----:R-:W-:-:S03]  /*56eb0*/  IMAD.MOV.U32 R4, RZ, RZ, R7 ;  /* 0x000000ffff047224 */ /* 0x002fc600078e0007 */
[----:B------:R1:W-:Y:S01]  /*56ec0*/  STL [R1+0xa24], R19 ;  /* 0x000a241301007387 */ /* 0x0003e20000100800 */
[----:B------:R-:W-:-:S03]  /*56ed0*/  IMAD.MOV.U32 R5, RZ, RZ, R19 ;  /* 0x000000ffff057224 */ /* 0x000fc600078e0013 */
[----:B------:R-:W2:Y:S04]  /*56ee0*/  LDL.LU R12, [R1+0xb08] ;  /* 0x000b0800010c7983 */ /* 0x000ea80000300800 */
[----:B------:R5:W-:Y:S04]  /*56ef0*/  LDGSTS.E [R3+0x1600], [R4.64], P4 ;  /* 0x0160000004037fae */ /* 0x000be8000a121844 */
[----:B-1----:R-:W2:Y:S01]  /*56f00*/  LDL.LU R19, [R1+0xb04] ;  /* 0x000b040001137983 */ /* 0x002ea20000300800 */
[----:B---3--:R-:W-:Y:S01]  /*56f10*/  IADD3 R10, P0, R10, R14, RZ ;  /* 0x0000000e0a0a7210 */ /* 0x008fe20007f1e0ff */
[----:B------:R-:W-:-:S04]  /*56f20*/  IMAD.X R22, R22, 0x1, R0, P1 ;  /* 0x0000000116167824 */ /* 0x000fc800008e0600 */
[----:B------:R-:W-:Y:S01]  /*56f30*/  STL [R1+0xa68], R10 ;  /* 0x000a680a01007387 */ /* 0x000fe20000100800 */
[----:B-----5:R-:W-:-:S03]  /*56f40*/  IMAD.MOV.U32 R4, RZ, RZ, R16 ;  /* 0x000000ffff047224 */ /* 0x020fc600078e0010 */
[----:B------:R-:W-:Y:S04]  /*56f50*/  STL [R1+0xa44], R22 ;  /* 0x000a441601007387 */ /* 0x000fe80000100800 */
[----:B------:R-:W3:Y:S04]  /*56f60*/  LDL.LU R7, [R1+0xb28] ;  /* 0x000b280001077983 */ /* 0x000ee80000300800 */
[----:B------:R-:W5:Y:S01]  /*56f70*/  LDL.LU R16, [R1+0xb24] ;  /* 0x000b240001107983 */ /* 0x000f620000300800 */
[----:B------:R-:W-:Y:S01]  /*56f80*/  IADD3 R6, P1, R6, R14, RZ ;  /* 0x0000000e06067210 */ /* 0x000fe20007f3e0ff */
[----:B------:R-:W-:-:S04]  /*56f90*/  IMAD.X R20, R20, 0x1, R0, P0 ;  /* 0x0000000114147824 */ /* 0x000fc800000e0600 */
[----:B------:R-:W-:Y:S01]  /*56fa0*/  STL [R1+0xa88], R6 ;  /* 0x000a880601007387 */ /* 0x000fe20000100800 */
[----:B------:R-:W-:-:S03]  /*56fb0*/  IMAD.MOV.U32 R5, RZ, RZ, R22 ;  /* 0x000000ffff057224 */ /* 0x000fc600078e0016 */
[----:B------:R1:W-:Y:S04]  /*56fc0*/  STL [R1+0xa64], R20 ;  /* 0x000a641401007387 */ /* 0x0003e80000100800 */
[----:B------:R-:W5:Y:S04]  /*56fd0*/  LDL.LU R2, [R1+0xb48] ;  /* 0x000b480001027983 */ /* 0x000f680000300800 */
[----:B------:R1:W-:Y:S01]  /*56fe0*/  LDGSTS.E [R3+0x1e00], [R4.64], P4 ;  /* 0x01e0000004037fae */ /* 0x0003e2000a121844 */
[----:B------:R-:W-:Y:S01]  /*56ff0*/  IADD3 R13, P0, R13, R14, RZ ;  /* 0x0000000e0d0d7210 */ /* 0x000fe20007f1e0ff */
[----:B-1----:R-:W-:-:S02]  /*57000*/  IMAD.MOV.U32 R5, RZ, RZ, R20 ;  /* 0x000000ffff057224 */ /* 0x002fc400078e0014 */
[----:B------:R-:W5:Y:S01]  /*57010*/  LDL.LU R20, [R1+0xb44] ;  /* 0x000b440001147983 */ /* 0x000f620000300800 */
[----:B------:R-:W-:-:S03]  /*57020*/  IMAD.MOV.U32 R4, RZ, RZ, R10 ;  /* 0x000000ffff047224 */ /* 0x000fc600078e000a */
[----:B------:R-:W-:Y:S04]  /*57030*/  STL [R1+0xaa8], R13 ;  /* 0x000aa80d01007387 */ /* 0x000fe80000100800 */
[----:B------:R1:W-:Y:S01]  /*57040*/  LDGSTS.E [R3+0x2600], [R4.64], P4 ;  /* 0x0260000004037fae */ /* 0x0003e2000a121844 */
[----:B------:R-:W-:-:S05]  /*57050*/  IMAD.X R21, R21, 0x1, R0, P1 ;  /* 0x0000000115157824 */ /* 0x000fca00008e0600 */
[----:B------:R-:W-:Y:S04]  /*57060*/  STL [R1+0xa84], R21 ;  /* 0x000a841501007387 */ /* 0x000fe80000100800 */
[----:B------:R-:W5:Y:S01]  /*57070*/  LDL.LU R10, [R1+0xb68] ;  /* 0x000b6800010a7983 */ /* 0x000f620000300800 */
[----:B------:R-:W-:Y:S01]  /*57080*/  IADD3 R11, P1, R11, R14, RZ ;  /* 0x0000000e0b0b7210 */ /* 0x000fe20007f3e0ff */
[----:B-1----:R-:W-:Y:S02]  /*57090*/  IMAD.MOV.U32 R4, RZ, RZ, R6 ;  /* 0x000000ffff047224 */ /* 0x002fe400078e0006 */
[----:B------:R-:W-:Y:S01]  /*570a0*/  IMAD.MOV.U32 R5, RZ, RZ, R21 ;  /* 0x000000ffff057224 */ /* 0x000fe200078e0015 */
[----:B------:R-:W5:Y:S01]  /*570b0*/  LDL.LU R6, [R1+0xb88] ;  /* 0x000b880001067983 */ /* 0x000f620000300800 */
[----:B------:R-:W-:-:S03]  /*570c0*/  IMAD.X R18, R18, 0x1, R0, P0 ;  /* 0x0000000112127824 */ /* 0x000fc600000e0600 */
[----:B------:R-:W-:Y:S04]  /*570d0*/  STL [R1+0xac8], R11 ;  /* 0x000ac80b01007387 */ /* 0x000fe80000100800 */
[----:B------:R1:W-:Y:S04]  /*570e0*/  LDGSTS.E [R3+0x2e00], [R4.64], P4 ;  /* 0x02e0000004037fae */ /* 0x0003e8000a121844 */
[----:B------:R1:W-:Y:S02]  /*570f0*/  STL [R1+0xaa4], R18 ;  /* 0x000aa41201007387 */ /* 0x0003e40000100800 */
[----:B-1----:R-:W-:-:S02]  /*57100*/  IMAD.MOV.U32 R5, RZ, RZ, R18 ;  /* 0x000000ffff057224 */ /* 0x002fc400078e0012 */
[----:B------:R-:W5:Y:S01]  /*57110*/  LDL.LU R18, [R1+0xb64] ;  /* 0x000b640001127983 */ /* 0x000f620000300800 */
[----:B------:R-:W-:-:S05]  /*57120*/  IMAD.MOV.U32 R4, RZ, RZ, R13 ;  /* 0x000000ffff047224 */ /* 0x000fca00078e000d */
[----:B------:R1:W-:Y:S02]  /*57130*/  LDGSTS.E [R3+0x3600], [R4.64], P4 ;  /* 0x0360000004037fae */ /* 0x0003e4000a121844 */
[----:B-1----:R-:W-:Y:S02]  /*57140*/  IMAD.MOV.U32 R4, RZ, RZ, R11 ;  /* 0x000000ffff047224 */ /* 0x002fe400078e000b */
[----:B----4-:R-:W-:Y:S01]  /*57150*/  IMAD.X R15, R15, 0x1, R0, P1 ;  /* 0x000000010f0f7824 */ /* 0x010fe200008e0600 */
[----:B------:R-:W-:-:S03]  /*57160*/  IADD3 R8, P0, R8, R14, RZ ;  /* 0x0000000e08087210 */ /* 0x000fc60007f1e0ff */
[----:B------:R-:W-:Y:S02]  /*57170*/  IMAD.MOV.U32 R5, RZ, RZ, R15 ;  /* 0x000000ffff057224 */ /* 0x000fe400078e000f */
[----:B------:R-:W-:Y:S04]  /*57180*/  STL [R1+0xae8], R8 ;  /* 0x000ae80801007387 */ /* 0x000fe80000100800 */
[----:B------:R1:W-:Y:S01]  /*57190*/  STL [R1+0xac4], R15 ;  /* 0x000ac40f01007387 */ /* 0x0003e20000100800 */
[----:B------:R-:W-:-:S03]  /*571a0*/  IMAD.X R17, R17, 0x1, R0, P0 ;  /* 0x0000000111117824 */ /* 0x000fc600000e0600 */
[----:B------:R-:W4:Y:S04]  /*571b0*/  LDL.LU R13, [R1+0xba8] ;  /* 0x000ba800010d7983 */ /* 0x000f280000300800 */
[----:B------:R2:W-:Y:S04]  /*571c0*/  LDGSTS.E [R3+0x3e00], [R4.64], P4 ;  /* 0x03e0000004037fae */ /* 0x0005e8000a121844 */
[----:B-1----:R-:W4:Y:S01]  /*571d0*/  LDL.LU R15, [R1+0xb84] ;  /* 0x000b8400010f7983 */ /* 0x002f220000300800 */
[----:B--2---:R-:W-:Y:S01]  /*571e0*/  IADD3 R12, P1, R12, R14, RZ ;  /* 0x0000000e0c0c7210 */ /* 0x004fe20007f3e0ff */
[----:B------:R-:W-:-:S04]  /*571f0*/  IMAD.MOV.U32 R5, RZ, RZ, R17 ;  /* 0x000000ffff057224 */ /* 0x000fc800078e0011 */
[----:B------:R-:W-:Y:S01]  /*57200*/  STL [R1+0xb08], R12 ;  /* 0x000b080c01007387 */ /* 0x000fe20000100800 */
[----:B------:R-:W-:-:S03]  /*57210*/  IMAD.X R19, R19, 0x1, R0, P1 ;  /* 0x0000000113137824 */ /* 0x000fc600008e0600 */
[----:B------:R1:W-:Y:S04]  /*57220*/  STL [R1+0xae4], R17 ;  /* 0x000ae41101007387 */ /* 0x0003e80000100800 */
[----:B------:R-:W2:Y:S01]  /*57230*/  LDL.LU R11, [R1+0xbc8] ;  /* 0x000bc800010b7983 */ /* 0x000ea20000300800 */
[----:B------:R-:W-:-:S03]  /*57240*/  IMAD.MOV.U32 R4, RZ, RZ, R8 ;  /* 0x000000ffff047224 */ /* 0x000fc600078e0008 */
[----:B-1----:R-:W2:Y:S04]  /*57250*/  LDL.LU R17, [R1+0xba4] ;  /* 0x000ba40001117983 */ /* 0x002ea80000300800 */
[----:B------:R1:W-:Y:S01]  /*57260*/  LDGSTS.E [R3+0x4600], [R4.64], P4 ;  /* 0x0460000004037fae */ /* 0x0003e2000a121844 */
[----:B---3--:R-:W-:-:S05]  /*57270*/  IADD3 R7, P0, R7, R14, RZ ;  /* 0x0000000e07077210 */ /* 0x008fca0007f1e0ff */
[----:B------:R-:W-:Y:S01]  /*57280*/  STL [R1+0xb28], R7 ;  /* 0x000b280701007387 */ /* 0x000fe20000100800 */
[----:B-----5:R-:W-:-:S03]  /*57290*/  IMAD.X R16, R16, 0x1, R0, P0 ;  /* 0x0000000110107824 */ /* 0x020fc600000e0600 */
[----:B------:R3:W-:Y:S04]  /*572a0*/  STL [R1+0xb04], R19 ;  /* 0x000b041301007387 */ /* 0x0007e80000100800 */
[----:B------:R-:W5:Y:S04]  /*572b0*/  LDL.LU R8, [R1+0xbe4] ;  /* 0x000be40001087983 */ /* 0x000f680000300800 */
[----:B------:R-:W5:Y:S01]  /*572c0*/  LDL.LU R21, [R1+0xbc4] ;  /* 0x000bc40001157983 */ /* 0x000f620000300800 */
[----:B-1----:R-:W-:Y:S01]  /*572d0*/  IMAD.MOV.U32 R4, RZ, RZ, R12 ;  /* 0x000000ffff047224 */ /* 0x002fe200078e000c */
[----:B------:R-:W-:Y:S01]  /*572e0*/  IADD3 R2, P1, R2, R14, RZ ;  /* 0x0000000e02027210 */ /* 0x000fe20007f3e0ff */
[----:B------:R-:W-:-:S04]  /*572f0*/  IMAD.MOV.U32 R5, RZ, RZ, R19 ;  /* 0x000000ffff057224 */ /* 0x000fc800078e0013 */
[----:B------:R-:W-:Y:S04]  /*57300*/  STL [R1+0xb48], R2 ;  /* 0x000b480201007387 */ /* 0x000fe80000100800 */
[----:B------:R1:W-:Y:S04]  /*57310*/  STL [R1+0xb24], R16 ;  /* 0x000b241001007387 */ /* 0x0003e80000100800 */
[----:B------:R-:W5:Y:S04]  /*57320*/  LDL.LU R12, [R1+0xbec] ;  /* 0x000bec00010c7983 */ /* 0x000f680000300800 */
[----:B---3--:R-:W3:Y:S01]  /*57330*/  LDL.LU R19, [R1+0xbe0] ;  /* 0x000be00001137983 */ /* 0x008ee20000300800 */
[----:B------:R-:W-:-:S03]  /*57340*/  IMAD.X R20, R20, 0x1, R0, P1 ;  /* 0x0000000114147824 */ /* 0x000fc600008e0600 */
[----:B------:R1:W-:Y:S02]  /*57350*/  LDGSTS.E [R3+0x4e00], [R4.64], P4 ;  /* 0x04e0000004037fae */ /* 0x0003e4000a121844 */
[----:B-1----:R-:W-:Y:S02]  /*57360*/  IMAD.MOV.U32 R5, RZ, RZ, R16 ;  /* 0x000000ffff057224 */ /* 0x002fe400078e0010 */
[----:B------:R-:W-:-:S05]  /*57370*/  IMAD.MOV.U32 R4, RZ, RZ, R7 ;  /* 0x000000ffff047224 */ /* 0x000fca00078e0007 */
[----:B------:R1:W-:Y:S01]  /*57380*/  LDGSTS.E [R3+0x5600], [R4.64], P4 ;  /* 0x0560000004037fae */ /* 0x0003e2000a121844 */
[----:B------:R-:W-:-:S05]  /*57390*/  IADD3 R10, P0, R10, R14, RZ ;  /* 0x0000000e0a0a7210 */ /* 0x000fca0007f1e0ff */
[----:B------:R-:W-:Y:S04]  /*573a0*/  STL [R1+0xb68], R10 ;  /* 0x000b680a01007387 */ /* 0x000fe80000100800 */
[----:B------:R1:W-:Y:S04]  /*573b0*/  STL [R1+0xb44], R20 ;  /* 0x000b441401007387 */ /* 0x0003e80000100800 */
[----:B------:R-:W3:Y:S04]  /*573c0*/  LDL.LU R16, [R1+0xbe8] ;  /* 0x000be80001107983 */ /* 0x000ee80000300800 */
[----:B------:R-:W3:Y:S01]  /*573d0*/  LDL.LU R7, [R1+0xbf4] ;  /* 0x000bf40001077983 */ /* 0x000ee20000300800 */
[----:B------:R-:W-:Y:S01]  /*573e0*/  IADD3 R6, P1, R6, R14, RZ ;  /* 0x0000000e06067210 */ /* 0x000fe20007f3e0ff */
[----:B-1----:R-:W-:-:S02]  /*573f0*/  IMAD.MOV.U32 R5, RZ, RZ, R20 ;  /* 0x000000ffff057224 */ /* 0x002fc400078e0014 */
[----:B------:R-:W3:Y:S01]  /*57400*/  LDL.LU R20, [R1+0xbf0] ;  /* 0x000bf00001147983 */ /* 0x000ee20000300800 */
[----:B------:R-:W-:Y:S02]  /*57410*/  IMAD.MOV.U32 R4, RZ, RZ, R2 ;  /* 0x000000ffff047224 */ /* 0x000fe400078e0002 */
[----:B------:R-:W-:Y:S01]  /*57420*/  IMAD.X R18, R18, 0x1, R0, P0 ;  /* 0x0000000112127824 */ /* 0x000fe200000e0600 */
        /* <DEDUP_REMOVED lines=9> */
[----:B----4-:R-:W-:Y:S01]  /*574c0*/  IADD3 R13, P0, R13, R14, RZ ;  /* 0x0000000e0d0d7210 */ /* 0x010fe20007f1e0ff */
[----:B------:R-:W-:-:S04]  /*574d0*/  IMAD.X R15, R15, 0x1, R0, P1 ;  /* 0x000000010f0f7824 */ /* 0x000fc800008e0600 */
        /* <DEDUP_REMOVED lines=9> */
[----:B------:R-:W-:Y:S02]  /*57570*/  IMAD.MOV.U32 R4, RZ, RZ, R13 ;  /* 0x000000ffff047224 */ /* 0x000fe400078e000d */
[----:B------:R-:W-:Y:S01]  /*57580*/  IMAD.MOV.U32 R5, RZ, RZ, R17 ;  /* 0x000000ffff057224 */ /* 0x000fe200078e0011 */
[----:B------:R1:W-:Y:S04]  /*57590*/  STL [R1+0xba4], R17 ;  /* 0x000ba41101007387 */ /* 0x0003e80000100800 */
[----:B------:R-:W2:Y:S04]  /*575a0*/  LDL.LU R6, [R1+0xc0c] ;  /* 0x000c0c0001067983 */ /* 0x000ea80000300800 */
[----:B------:R5:W-:Y:S04]  /*575b0*/  LDGSTS.E [R3+0x7600], [R4.64], P4 ;  /* 0x0760000004037fae */ /* 0x000be8000a121844 */
[----:B-1----:R-:W2:Y:S01]  /*575c0*/  LDL.LU R17, [R1+0xc08] ;  /* 0x000c080001117983 */ /* 0x002ea20000300800 */
[----:B-----5:R-:W-:Y:S01]  /*575d0*/  IADD3 R8, P0, R8, R14, RZ ;  /* 0x0000000e08087210 */ /* 0x020fe20007f1e0ff */
[----:B------:R-:W-:-:S04]  /*575e0*/  IMAD.X R21, R21, 0x1, R0, P1 ;  /* 0x0000000115157824 */ /* 0x000fc800008e0600 */
[----:B------:R-:W-:Y:S01]  /*575f0*/  STL [R1+0xbe4], R8 ;  /* 0x000be40801007387 */ /* 0x000fe20000100800 */
[----:B------:R-:W-:Y:S02]  /*57600*/  IMAD.MOV.U32 R4, RZ, RZ, R11 ;  /* 0x000000ffff047224 */ /* 0x000fe400078e000b */
[----:B------:R-:W-:Y:S01]  /*57610*/  IMAD.MOV.U32 R5, RZ, RZ, R21 ;  /* 0x000000ffff057224 */ /* 0x000fe200078e0015 */
[----:B------:R-:W-:Y:S04]  /*57620*/  STL [R1+0xbc4], R21 ;  /* 0x000bc41501007387 */ /* 0x000fe80000100800 */
[----:B------:R-:W5:Y:S04]  /*57630*/  LDL.LU R13, [R1+0xc14] ;  /* 0x000c1400010d7983 */ /* 0x000f680000300800 */
[----:B------:R-:W5:Y:S04]  /*57640*/  LDL.LU R11, [R1+0xc1c] ;  /* 0x000c1c00010b7983 */ /* 0x000f680000300800 */
[----:B------:R1:W-:Y:S01]  /*57650*/  LDGSTS.E [R3+0x7e00], [R4.64], P4 ;  /* 0x07e0000004037fae */ /* 0x0003e2000a121844 */
[----:B------:R-:W-:Y:S01]  /*57660*/  IADD3 R12, P1, R12, R14, RZ ;  /* 0x0000000e0c0c7210 */ /* 0x000fe20007f3e0ff */
[----:B---3--:R-:W-:-:S04]  /*57670*/  IMAD.X R19, R19, 0x1, R0, P0 ;  /* 0x0000000113137824 */ /* 0x008fc800000e0600 */
[----:B------:R-:W-:Y:S04]  /*57680*/  STL [R1+0xbec], R12 ;  /* 0x000bec0c01007387 */ /* 0x000fe80000100800 */
[----:B------:R3:W-:Y:S01]  /*57690*/  STL [R1+0xbe0], R19 ;  /* 0x000be01301007387 */ /* 0x0007e20000100800 */
[----:B-1----:R-:W-:Y:S02]  /*576a0*/  IMAD.MOV.U32 R5, RZ, RZ, R19 ;  /* 0x000000ffff057224 */ /* 0x002fe400078e0013 */
[----:B------:R-:W-:-:S05]  /*576b0*/  IMAD.MOV.U32 R4, RZ, RZ, R8 ;  /* 0x000000ffff047224 */ /* 0x000fca00078e0008 */
[----:B------:R1:W-:Y:S04]  /*576c0*/  LDGSTS.E [R3+0x8600], [R4.64], P4 ;  /* 0x0860000004037fae */ /* 0x0003e8000a121844 */
[----:B---3--:R-:W5:Y:S01]  /*576d0*/  LDL.LU R19, [R1+0xc10] ;  /* 0x000c100001137983 */ /* 0x008f620000300800 */
[----:B-1----:R-:W-:Y:S02]  /*576e0*/  IMAD.MOV.U32 R4, RZ, RZ, R12 ;  /* 0x000000ffff047224 */ /* 0x002fe400078e000c */
[----:B------:R-:W-:Y:S01]  /*576f0*/  IMAD.X R16, R16, 0x1, R0, P1 ;  /* 0x0000000110107824 */ /* 0x000fe200008e0600 */
[----:B------:R-:W-:-:S03]  /*57700*/  IADD3 R7, P0, R7, R14, RZ ;  /* 0x0000000e07077210 */ /* 0x000fc60007f1e0ff */
[----:B------:R-:W-:Y:S02]  /*57710*/  IMAD.MOV.U32 R5, RZ, RZ, R16 ;  /* 0x000000ffff057224 */ /* 0x000fe400078e0010 */
[----:B------:R-:W-:Y:S04]  /*57720*/  STL [R1+0xbf4], R7 ;  /* 0x000bf40701007387 */ /* 0x000fe80000100800 */
[----:B------:R1:W-:Y:S04]  /*57730*/  STL [R1+0xbe8], R16 ;  /* 0x000be81001007387 */ /* 0x0003e80000100800 */
[----:B------:R-:W5:Y:S01]  /*57740*/  LDL.LU R8, [R1+0xc24] ;  /* 0x000c240001087983 */ /* 0x000f620000300800 */
[----:B------:R-:W-:-:S03]  /*57750*/  IMAD.X R20, R20, 0x1, R0, P0 ;  /* 0x0000000114147824 */ /* 0x000fc600000e0600 */
[----:B------:R1:W-:Y:S04]  /*57760*/  LDGSTS.E [R3+0x8e00], [R4.64], P4 ;  /* 0x08e0000004037fae */ /* 0x0003e8000a121844 */
        /* <DEDUP_REMOVED lines=18> */
[----:B------:R-:W3:Y:S01]  /*57890*/  LDL.LU R21, [R1+0xc28] ;  /* 0x000c280001157983 */ /* 0x000ee20000300800 */
[----:B--2---:R-:W-:Y:S01]  /*578a0*/  IADD3 R6, P1, R6, R14, RZ ;  /* 0x0000000e06067210 */ /* 0x004fe20007f3e0ff */
[----:B-1----:R-:W-:Y:S02]  /*578b0*/  IMAD.MOV.U32 R4, RZ, RZ, R10 ;  /* 0x000000ffff047224 */ /* 0x002fe400078e000a */
[----:B------:R-:W-:Y:S02]  /*578c0*/  IMAD.MOV.U32 R5, RZ, RZ, R15 ;  /* 0x000000ffff057224 */ /* 0x000fe400078e000f */
[----:B------:R-:W-:Y:S01]  /*578d0*/  STL [R1+0xc0c], R6 ;  /* 0x000c0c0601007387 */ /* 0x000fe20000100800 */
[----:B------:R-:W-:-:S03]  /*578e0*/  IMAD.X R17, R17, 0x1, R0, P1 ;  /* 0x0000000111117824 */ /* 0x000fc600008e0600 */
[----:B------:R1:W-:Y:S04]  /*578f0*/  STL [R1+0xc00], R15 ;  /* 0x000c000f01007387 */ /* 0x0003e80000100800 */
[----:B------:R-:W2:Y:S04]  /*57900*/  LDL.LU R2, [R1+0xc3c] ;  /* 0x000c3c0001027983 */ /* 0x000ea80000300800 */
[----:B----4-:R-:W4:Y:S04]  /*57910*/  LDL.LU R18, [R1+0xc30] ;  /* 0x000c300001127983 */ /* 0x010f280000300800 */
[----:B------:R1:W-:Y:S01]  /*57920*/  LDGSTS.E [R3+0xa600], [R4.64], P4 ;  /* 0x0a60000004037fae */ /* 0x0003e2000a121844 */
[----:B-----5:R-:W-:-:S02]  /*57930*/  IADD3 R13, P0, R13, R14, RZ ;  /* 0x0000000e0d0d7210 */ /* 0x020fc40007f1e0ff */
[----:B------:R-:W-:-:S03]  /*57940*/  IADD3 R11, P1, R11, R14, RZ ;  /* 0x0000000e0b0b7210 */ /* 0x000fc60007f3e0ff */
[----:B------:R-:W-:Y:S01]  /*57950*/  STL [R1+0xc14], R13 ;  /* 0x000c140d01007387 */ /* 0x000fe20000100800 */
[----:B-1----:R-:W-:-:S03]  /*57960*/  IMAD.MOV.U32 R5, RZ, RZ, R17 ;  /* 0x000000ffff057224 */ /* 0x002fc600078e0011 */
[----:B------:R1:W-:Y:S04]  /*57970*/  STL [R1+0xc08], R17 ;  /* 0x000c081101007387 */ /* 0x0003e80000100800 */
[----:B------:R-:W5:Y:S01]  /*57980*/  LDL.LU R15, [R1+0xc38] ;  /* 0x000c3800010f7983 */ /* 0x000f620000300800 */
[----:B------:R-:W-:-:S03]  /*57990*/  IMAD.MOV.U32 R4, RZ, RZ, R6 ;  /* 0x000000ffff047224 */ /* 0x000fc600078e0006 */
[----:B------:R-:W5:Y:S04]  /*579a0*/  LDL.LU R10, [R1+0xc44] ;  /* 0x000c4400010a7983 */ /* 0x000f680000300800 */
[----:B-1----:R-:W5:Y:S04]  /*579b0*/  LDL.LU R17, [R1+0xc40] ;  /* 0x000c400001117983 */ /* 0x002f680000300800 */
[----:B------:R-:W-:Y:S04]  /*579c0*/  STL [R1+0xc1c], R11 ;  /* 0x000c1c0b01007387 */ /* 0x000fe80000100800 */
[----:B------:R1:W-:Y:S01]  /*579d0*/  LDGSTS.E [R3+0xae00], [R4.64], P4 ;  /* 0x0ae0000004037fae */ /* 0x0003e2000a121844 */
[----:B------:R-:W-:-:S05]  /*579e0*/  IMAD.X R19, R19, 0x1, R0, P0 ;  /* 0x0000000113137824 */ /* 0x000fca00000e0600 */
[----:B------:R1:W-:Y:S04]  /*579f0*/  STL [R1+0xc10], R19 ;  /* 0x000c101301007387 */ /* 0x0003e80000100800 */
[----:B------:R-:W5:Y:S01]  /*57a00*/  LDL.LU R6, [R1+0xc4c] ;  /* 0x000c4c0001067983 */ /* 0x000f620000300800 */
[----:B-1----:R-:W-:Y:S02]  /*57a10*/  IMAD.MOV.U32 R5, RZ, RZ, R19 ;  /* 0x000000ffff057224 */ /* 0x002fe400078e0013 */
[----:B------:R-:W-:Y:S01]  /*57a20*/  IMAD.MOV.U32 R4, RZ, RZ, R13 ;  /* 0x000000ffff047224 */ /* 0x000fe200078e000d */
[----:B------:R-:W5:Y:S04]  /*57a30*/  LDL.LU R19, [R1+0xc48] ;  /* 0x000c480001137983 */ /* 0x000f680000300800 */
[----:B------:R1:W-:Y:S01]  /*57a40*/  LDGSTS.E [R3+0xb600], [R4.64], P4 ;  /* 0x0b60000004037fae */ /* 0x0003e2000a121844 */
[----:B------:R-:W-:Y:S01]  /*57a50*/  IADD3 R8, P0, R8, R14, RZ ;  /* 0x0000000e08087210 */ /* 0x000fe20007f1e0ff */
[----:B------:R-:W-:-:S04]  /*57a60*/  IMAD.X R16, R16, 0x1, R0, P1 ;  /* 0x0000000110107824 */ /* 0x000fc800008e0600 */
[----:B------:R-:W-:Y:S04]  /*57a70*/  STL [R1+0xc24], R8 ;  /* 0x000c240801007387 */ /* 0x000fe80000100800 */
[----:B------:R1:W-:Y:S04]  /*57a80*/  STL [R1+0xc18], R16 ;  /* 0x000c181001007387 */ /* 0x0003e80000100800 */
[----:B------:R-:W5:Y:S01]  /*57a90*/  LDL.LU R13, [R1+0xc54] ;  /* 0x000c5400010d7983 */ /* 0x000f620000300800 */
[----:B-1----:R-:W-:Y:S01]  /*57aa0*/  IMAD.MOV.U32 R5, RZ, RZ, R16 ;  /* 0x000000ffff057224 */ /* 0x002fe200078e0010 */
[----:B------:R-:W-:-:S02]  /*57ab0*/  IADD3 R12, P1, R12, R14, RZ ;  /* 0x0000000e0c0c7210 */ /* 0x000fc40007f3e0ff */
        /* <DEDUP_REMOVED lines=12> */
[----:B---3--:R-:W-:Y:S01]  /*57b80*/  IADD3 R7, P0, R7, R14, RZ ;  /* 0x0000000e07077210 */ /* 0x008fe20007f1e0ff */
[----:B------:R-:W-:-:S04]  /*57b90*/  IMAD.X R21, R21, 0x1, R0, P1 ;  /* 0x0000000115157824 */ /* 0x000fc800008e0600 */
[----:B------:R-:W-:Y:S04]  /*57ba0*/  STL [R1+0xc34], R7 ;  /* 0x000c340701007387 */ /* 0x000fe80000100800 */
[----:B------:R-:W-:Y:S01]  /*57bb0*/  STL [R1+0xc28], R21 ;  /* 0x000c281501007387 */ /* 0x000fe20000100800 */
[----:B------:R-:W-:-:S03]  /*57bc0*/  IMAD.MOV.U32 R5, RZ, RZ, R21 ;  /* 0x000000ffff057224 */ /* 0x000fc600078e0015 */
[----:B------:R-:W3:Y:S04]  /*57bd0*/  LDL.LU R8, [R1+0xc64] ;  /* 0x000c640001087983 */ /* 0x000ee80000300800 */
[----:B------:R-:W3:Y:S04]  /*57be0*/  LDL.LU R12, [R1+0xc6c] ;  /* 0x000c6c00010c7983 */ /* 0x000ee80000300800 */
[----:B------:R1:W-:Y:S01]  /*57bf0*/  LDGSTS.E [R3+0xce00], [R4.64], P4 ;  /* 0x0ce0000004037fae */ /* 0x0003e2000a121844 */
[----:B--2---:R-:W-:Y:S01]  /*57c00*/  IADD3 R2, P1, R2, R14, RZ ;  /* 0x0000000e02027210 */ /* 0x004fe20007f3e0ff */
[----:B----4-:R-:W-:-:S04]  /*57c10*/  IMAD.X R18, R18, 0x1, R0, P0 ;  /* 0x0000000112127824 */ /* 0x010fc800000e0600 */
[----:B------:R-:W-:Y:S01]  /*57c20*/  STL [R1+0xc3c], R2 ;  /* 0x000c3c0201007387 */ /* 0x000fe20000100800 */
[----:B-1----:R-:W-:-:S03]  /*57c30*/  IMAD.MOV.U32 R4, RZ, RZ, R7 ;  /* 0x000000ffff047224 */ /* 0x002fc600078e0007 */
[----:B------:R1:W-:Y:S01]  /*57c40*/  STL [R1+0xc30], R18 ;  /* 0x000c301201007387 */ /* 0x0003e20000100800 */
[----:B------:R-:W-:-:S05]  /*57c50*/  IMAD.MOV.U32 R5, RZ, RZ, R18 ;  /* 0x000000ffff057224 */ /* 0x000fca00078e0012 */
[----:B------:R2:W-:Y:S04]  /*57c60*/  LDGSTS.E [R3+0xd600], [R4.64], P4 ;  /* 0x0d60000004037fae */ /* 0x0005e8000a121844 */
[----:B-1----:R-:W4:Y:S01]  /*57c70*/  LDL.LU R18, [R1+0xc60] ;  /* 0x000c600001127983 */ /* 0x002f220000300800 */
[----:B-----5:R-:W-:Y:S01]  /*57c80*/  IMAD.X R15, R15, 0x1, R0, P1 ;  /* 0x000000010f0f7824 */ /* 0x020fe200008e0600 */
[----:B------:R-:W-:Y:S01]  /*57c90*/  IADD3 R10, P0, R10, R14, RZ ;  /* 0x0000000e0a0a7210 */ /* 0x000fe20007f1e0ff */
[----:B--2---:R-:W-:Y:S02]  /*57ca0*/  IMAD.MOV.U32 R4, RZ, RZ, R2 ;  /* 0x000000ffff047224 */ /* 0x004fe400078e0002 */
[----:B------:R-:W-:Y:S02]  /*57cb0*/  IMAD.MOV.U32 R5, RZ, RZ, R15 ;  /* 0x000000ffff057224 */ /* 0x000fe400078e000f */
[----:B------:R-:W-:Y:S01]  /*57cc0*/  STL [R1+0xc44], R10 ;  /* 0x000c440a01007387 */ /* 0x000fe20000100800 */
[----:B------:R-:W-:-:S03]  /*57cd0*/  IMAD.X R17, R17, 0x1, R0, P0 ;  /* 0x0000000111117824 */ /* 0x000fc600000e0600 */
[----:B------:R1:W-:Y:S04]  /*57ce0*/  STL [R1+0xc38], R15 ;  /* 0x000c380f01007387 */ /* 0x0003e80000100800 */
[----:B------:R-:W2:Y:S04]  /*57cf0*/  LDL.LU R7, [R1+0xc74] ;  /* 0x000c740001077983 */ /* 0x000ea80000300800 */
[----:B------:R5:W-:Y:S04]  /*57d00*/  LDGSTS.E [R3+0xde00], [R4.64], P4 ;  /* 0x0de0000004037fae */ /* 0x000be8000a121844 */
[----:B-1----:R-:W2:Y:S01]  /*57d10*/  LDL.LU R15, [R1+0xc68] ;  /* 0x000c6800010f7983 */ /* 0x002ea20000300800 */
[----:B------:R-:W-:-:S05]  /*57d20*/  IADD3 R6, P1, R6, R14, RZ ;  /* 0x0000000e06067210 */ /* 0x000fca0007f3e0ff */
[----:B------:R-:W-:Y:S01]  /*57d30*/  STL [R1+0xc4c], R6 ;  /* 0x000c4c0601007387 */ /* 0x000fe20000100800 */
[----:B-----5:R-:W-:-:S03]  /*57d40*/  IMAD.MOV.U32 R5, RZ, RZ, R17 ;  /* 0x000000ffff057224 */ /* 0x020fc600078e0011 */
[----:B------:R1:W-:Y:S04]  /*57d50*/  STL [R1+0xc40], R17 ;  /* 0x000c401101007387 */ /* 0x0003e80000100800 */
[----:B------:R-:W2:Y:S04]  /*57d60*/  LDL.LU R2, [R1+0xc7c] ;  /* 0x000c7c0001027983 */ /* 0x000ea80000300800 */
[----:B-1----:R-:W2:Y:S01]  /*57d70*/  LDL.LU R17, [R1+0xc70] ;  /* 0x000c700001117983 */ /* 0x002ea20000300800 */
[----:B------:R-:W-:Y:S02]  /*57d80*/  IMAD.X R19, R19, 0x1, R0, P1 ;  /* 0x0000000113137824 */ /* 0x000fe400008e0600 */
[----:B------:R-:W-:-:S05]  /*57d90*/  IMAD.MOV.U32 R4, RZ, RZ, R10 ;  /* 0x000000ffff047224 */ /* 0x000fca00078e000a */
[----:B------:R1:W-:Y:S02]  /*57da0*/  LDGSTS.E [R3+0xe600], [R4.64], P4 ;  /* 0x0e60000004037fae */ /* 0x0003e4000a121844 */
[----:B-1----:R-:W-:Y:S01]  /*57db0*/  IMAD.MOV.U32 R4, RZ, RZ, R6 ;  /* 0x000000ffff047224 */ /* 0x002fe200078e0006 */
[----:B------:R-:W-:-:S05]  /*57dc0*/  IADD3 R13, P0, R13, R14, RZ ;  /* 0x0000000e0d0d7210 */ /* 0x000fca0007f1e0ff */
[----:B------:R-:W-:Y:S04]  /*57dd0*/  STL [R1+0xc54], R13 ;  /* 0x000c540d01007387 */ /* 0x000fe80000100800 */
[----:B------:R-:W-:Y:S04]  /*57de0*/  STL [R1+0xc48], R19 ;  /* 0x000c481301007387 */ /* 0x000fe80000100800 */
[----:B------:R-:W2:Y:S04]  /*57df0*/  LDL.LU R10, [R1+0xc84] ;  /* 0x000c8400010a7983 */ /* 0x000ea80000300800 */
[----:B------:R-:W2:Y:S01]  /*57e00*/  LDL.LU R21, [R1+0xc78] ;  /* 0x000c780001157983 */ /* 0x000ea20000300800 */
[----:B------:R-:W-:Y:S01]  /*57e10*/  IMAD.X R16, R16, 0x1, R0, P0 ;  /* 0x0000000110107824 */ /* 0x000fe200000e0600 */
[----:B------:R-:W-:Y:S01]  /*57e20*/  IADD3 R11, P1, R11, R14, RZ ;  /* 0x0000000e0b0b7210 */ /* 0x000fe20007f3e0ff */
[----:B------:R-:W-:-:S04]  /*57e30*/  IMAD.MOV.U32 R5, RZ, RZ, R19 ;  /* 0x000000ffff057224 */ /* 0x000fc800078e0013 */
[----:B------:R-:W-:Y:S04]  /*57e40*/  STL [R1+0xc5c], R11 ;  /* 0x000c5c0b01007387 */ /* 0x000fe80000100800 */
[----:B------:R1:W-:Y:S04]  /*57e50*/  STL [R1+0xc50], R16 ;  /* 0x000c501001007387 */ /* 0x0003e80000100800 */
[----:B------:R1:W-:Y:S04]  /*57e60*/  LDGSTS.E [R3+0xee00], [R4.64], P4 ;  /* 0x0ee0000004037fae */ /* 0x0003e8000a121844 */
[----:B------:R-:W2:Y:S01]  /*57e70*/  LDL.LU R6, [R1+0xc8c] ;  /* 0x000c8c0001067983 */ /* 0x000ea20000300800 */
[----:B-1----:R-:W-:-:S03]  /*57e80*/  IMAD.MOV.U32 R5, RZ, RZ, R16 ;  /* 0x000000ffff057224 */ /* 0x002fc600078e0010 */
[----:B------:R-:W2:Y:S01]  /*57e90*/  LDL.LU R16, [R1+0xc80] ;  /* 0x000c800001107983 */ /* 0x000ea20000300800 */
        /* <DEDUP_REMOVED lines=8> */
[----:B------:R-:W-:-:S03]  /*57f20*/  IADD3 R12, P1, R12, R14, RZ ;  /* 0x0000000e0c0c7210 */ /* 0x000fc60007f3e0ff */
[----:B------:R3:W-:Y:S04]  /*57f30*/  STL [R1+0xc58], R20 ;  /* 0x000c581401007387 */ /* 0x0007e80000100800 */
[----:B------:R-:W5:Y:S04]  /*57f40*/  LDL.LU R13, [R1+0xc88] ;  /* 0x000c8800010d7983 */ /* 0x000f680000300800 */
[----:B------:R-:W5:Y:S04]  /*57f50*/  LDL.LU R19, [R1+0xc94] ;  /* 0x000c940001137983 */ /* 0x000f680000300800 */
[----:B---3--:R-:W3:Y:S01]  /*57f60*/  LDL.LU R20, [R1+0xc90] ;  /* 0x000c900001147983 */ /* 0x008ee20000300800 */
[----:B-1----:R-:W-:-:S03]  /*57f70*/  IMAD.MOV.U32 R4, RZ, RZ, R8 ;  /* 0x000000ffff047224 */ /* 0x002fc600078e0008 */
[----:B------:R-:W-:Y:S01]  /*57f80*/  STL [R1+0xc6c], R12 ;  /* 0x000c6c0c01007387 */ /* 0x000fe20000100800 */
[----:B----4-:R-:W-:-:S05]  /*57f90*/  IMAD.X R18, R18, 0x1, R0, P0 ;  /* 0x0000000112127824 */ /* 0x010fca00000e0600 */
        /* <DEDUP_REMOVED lines=8> */
[----:B------:R-:W-:-:S03]  /*58020*/  IMAD.MOV.U32 R5, RZ, RZ, R15 ;  /* 0x000000ffff057224 */ /* 0x000fc600078e000f */
[----:B------:R1:W-:Y:S01]  /*58030*/  STL [R1+0xc68], R15 ;  /* 0x000c680f01007387 */ /* 0x0003e20000100800 */
[----:B------:R-:W-:-:S03]  /*58040*/  IMAD.MOV.U32 R4, RZ, RZ, R12 ;  /* 0x000000ffff047224 */ /* 0x000fc600078e000c */
[----:B------:R-:W2:Y:S04]  /*58050*/  LDL.LU R8, [R1+0xca4] ;  /* 0x000ca40001087983 */ /* 0x000ea80000300800 */
[----:B------:R1:W-:Y:S01]  /*58060*/  LDGSTS.E [R3+0x10e00], [R4.64], P4 ;  /* 0x10e0000004037fae */ /* 0x0003e2000a121844 */
[----:B------:R-:W-:-:S03]  /*58070*/  IADD3 R2, P1, R2, R14, RZ ;  /* 0x0000000e02027210 */ /* 0x000fc60007f3e0ff */
[----:B-1----:R-:W2:Y:S01]  /*58080*/  LDL.LU R15, [R1+0xca0] ;  /* 0x000ca000010f7983 */ /* 0x002ea20000300800 */
[----:B------:R-:W-:-:S03]  /*58090*/  IMAD.X R17, R17, 0x1, R0, P0 ;  /* 0x0000000111117824 */ /* 0x000fc600000e0600 */
[----:B------:R-:W-:Y:S04]  /*580a0*/  STL [R1+0xc7c], R2 ;  /* 0x000c7c0201007387 */ /* 0x000fe80000100800 */
[----:B------:R1:W-:Y:S04]  /*580b0*/  STL [R1+0xc70], R17 ;  /* 0x000c701101007387 */ /* 0x0003e80000100800 */
[----:B------:R-:W2:Y:S01]  /*580c0*/  LDL.LU R12, [R1+0xcac] ;  /* 0x000cac00010c7983 */ /* 0x000ea20000300800 */
[----:B------:R-:W-:Y:S02]  /*580d0*/  IMAD.MOV.U32 R5, RZ, RZ, R17 ;  /* 0x000000ffff057224 */ /* 0x000fe400078e0011 */
[----:B------:R-:W-:Y:S01]  /*580e0*/  IMAD.MOV.U32 R4, RZ, RZ, R7 ;  /* 0x000000ffff047224 */ /* 0x000fe200078e0007 */
[----:B-1----:R-:W2:Y:S04]  /*580f0*/  LDL.LU R17, [R1+0xca8] ;  /* 0x000ca80001117983 */ /* 0x002ea80000300800 */
[----:B------:R1:W-:Y:S02]  /*58100*/  LDGSTS.E [R3+0x11600], [R4.64], P4 ;  /* 0x1160000004037fae */ /* 0x0003e4000a121844 */
[----:B-1----:R-:W-:Y:S01]  /*58110*/  IMAD.MOV.U32 R4, RZ, RZ, R2 ;  /* 0x000000ffff047224 */ /* 0x002fe200078e0002 */
[----:B------:R-:W-:Y:S01]  /*58120*/  IADD3 R10, P0, R10, R14, RZ ;  /* 0x0000000e0a0a7210 */ /* 0x000fe20007f1e0ff */
[----:B------:R-:W-:-:S04]  /*58130*/  IMAD.X R21, R21, 0x1, R0, P1 ;  /* 0x0000000115157824 */ /* 0x000fc800008e0600 */
[----:B------:R-:W-:Y:S04]  /*58140*/  STL [R1+0xc84], R10 ;  /* 0x000c840a01007387 */ /* 0x000fe80000100800 */
[----:B------:R-:W-:Y:S04]  /*58150*/  STL [R1+0xc78], R21 ;  /* 0x000c781501007387 */ /* 0x000fe80000100800 */
[----:B------:R-:W2:Y:S01]  /*58160*/  LDL.LU R7, [R1+0xcb4] ;  /* 0x000cb40001077983 */ /* 0x000ea20000300800 */
[----:B------:R-:W-:-:S03]  /*58170*/  IMAD.MOV.U32 R5, RZ, RZ, R21 ;  /* 0x000000ffff057224 */ /* 0x000fc600078e0015 */
[----:B------:R-:W2:Y:S04]  /*58180*/  LDL.LU R2, [R1+0xcbc] ;  /* 0x000cbc0001027983 */ /* 0x000ea80000300800 */
[----:B------:R1:W-:Y:S01]  /*58190*/  LDGSTS.E [R3+0x11e00], [R4.64], P4 ;  /* 0x11e0000004037fae */ /* 0x0003e2000a121844 */
[----:B------:R-:W-:-:S05]  /*581a0*/  IADD3 R6, P1, R6, R14, RZ ;  /* 0x0000000e06067210 */ /* 0x000fca0007f3e0ff */
[----:B------:R-:W-:Y:S01]  /*581b0*/  STL [R1+0xc8c], R6 ;  /* 0x000c8c0601007387 */ /* 0x000fe20000100800 */
[----:B------:R-:W-:-:S04]  /*581c0*/  IMAD.X R16, R16, 0x1, R0, P0 ;  /* 0x0000000110107824 */ /* 0x000fc800000e0600 */
[----:B-1----:R-:W-:Y:S01]  /*581d0*/  IMAD.MOV.U32 R5, RZ, RZ, R16 ;  /* 0x000000ffff057224 */ /* 0x002fe200078e0010 */
[----:B------:R1:W-:Y:S04]  /*581e0*/  STL [R1+0xc80], R16 ;  /* 0x000c801001007387 */ /* 0x0003e80000100800 */
[----:B-1----:R-:W2:Y:S01]  /*581f0*/  LDL.LU R16, [R1+0xcb0] ;  /* 0x000cb00001107983 */ /* 0x002ea20000300800 */
[----:B------:R-:W-:-:S05]  /*58200*/  IMAD.MOV.U32 R4, RZ, RZ, R10 ;  /* 0x000000ffff047224 */ /* 0x000fca00078e000a */
[----:B------:R1:W-:Y:S02]  /*58210*/  LDGSTS.E [R3+0x12600], [R4.64], P4 ;  /* 0x1260000004037fae */ /* 0x0003e4000a121844 */
[----:B-1----:R-:W-:Y:S02]  /*58220*/  IMAD.MOV.U32 R4, RZ, RZ, R6 ;  /* 0x000000ffff047224 */ /* 0x002fe400078e0006 */
[----:B-----5:R-:W-:Y:S01]  /*58230*/  IMAD.X R13, R13, 0x1, R0, P1 ;  /* 0x000000010d0d7824 */ /* 0x020fe200008e0600 */
[----:B------:R-:W-:-:S03]  /*58240*/  IADD3 R19, P0, R19, R14, RZ ;  /* 0x0000000e13137210 */ /* 0x000fc60007f1e0ff */
[----:B------:R-:W-:Y:S02]  /*58250*/  IMAD.MOV.U32 R5, RZ, RZ, R13 ;  /* 0x000000ffff057224 */ /* 0x000fe400078e000d */
[----:B------:R-:W-:Y:S01]  /*58260*/  STL [R1+0xc94], R19 ;  /* 0x000c941301007387 */ /* 0x000fe20000100800 */
[----:B---3--:R-:W-:-:S03]  /*58270*/  IMAD.X R20, R20, 0x1, R0, P0 ;  /* 0x0000000114147824 */ /* 0x008fc600000e0600 */
[----:B------:R1:W-:Y:S04]  /*58280*/  STL [R1+0xc88], R13 ;  /* 0x000c880d01007387 */ /* 0x0003e80000100800 */
[----:B------:R-:W3:Y:S04]  /*58290*/  LDL.LU R10, [R1+0xcc4] ;  /* 0x000cc400010a7983 */ /* 0x000ee80000300800 */
[----:B------:R5:W-:Y:S04]  /*582a0*/  LDGSTS.E [R3+0x12e00], [R4.64], P4 ;  /* 0x12e0000004037fae */ /* 0x000be8000a121844 */
[----:B-1----:R-:W3:Y:S01]  /*582b0*/  LDL.LU R13, [R1+0xcb8] ;  /* 0x000cb800010d7983 */ /* 0x002ee20000300800 */
[----:B----4-:R-:W-:-:S05]  /*582c0*/  IADD3 R11, P1, R11, R14, RZ ;  /* 0x0000000e0b0b7210 */ /* 0x010fca0007f3e0ff */
[----:B------:R-:W-:Y:S01]  /*582d0*/  STL [R1+0xc9c], R11 ;  /* 0x000c9c0b01007387 */ /* 0x000fe20000100800 */
[----:B-----5:R-:W-:-:S03]  /*582e0*/  IMAD.MOV.U32 R4, RZ, RZ, R19 ;  /* 0x000000ffff047224 */ /* 0x020fc600078e0013 */
[----:B------:R1:W-:Y:S01]  /*582f0*/  STL [R1+0xc90], R20 ;  /* 0x000c901401007387 */ /* 0x0003e20000100800 */
[----:B------:R-:W-:Y:S02]  /*58300*/  IMAD.X R18, R18, 0x1, R0, P1 ;  /* 0x0000000112127824 */ /* 0x000fe400008e0600 */
[----:B------:R-:W-:Y:S01]  /*58310*/  IMAD.MOV.U32 R5, RZ, RZ, R20 ;  /* 0x000000ffff057224 */ /* 0x000fe200078e0014 */
[----:B------:R-:W4:Y:S04]  /*58320*/  LDL.LU R6, [R1+0xccc] ;  /* 0x000ccc0001067983 */ /* 0x000f280000300800 */
[----:B------:R-:W5:Y:S04]  /*58330*/  LDL.LU R22, [R1+0xcc0] ;  /* 0x000cc00001167983 */ /* 0x000f680000300800 */
[----:B------:R1:W-:Y:S01]  /*58340*/  LDGSTS.E [R3+0x13600], [R4.64], P4 ;  /* 0x1360000004037fae */ /* 0x0003e2000a121844 */
[----:B--2---:R-:W-:Y:S01]  /*58350*/  IADD3 R8, P0, R8, R14, RZ ;  /* 0x0000000e08087210 */ /* 0x004fe20007f1e0ff */
[----:B-1----:R-:W-:-:S04]  /*58360*/  IMAD.MOV.U32 R4, RZ, RZ, R11 ;  /* 0x000000ffff047224 */ /* 0x002fc800078e000b */
[----:B------:R-:W-:Y:S01]  /*58370*/  STL [R1+0xca4], R8 ;  /* 0x000ca40801007387 */ /* 0x000fe20000100800 */
[----:B------:R-:W-:-:S03]  /*58380*/  IMAD.X R15, R15, 0x1, R0, P0 ;  /* 0x000000010f0f7824 */ /* 0x000fc600000e0600 */
[----:B------:R1:W-:Y:S01]  /*58390*/  STL [R1+0xc98], R18 ;  /* 0x000c981201007387 */ /* 0x0003e20000100800 */
[----:B------:R-:W-:-:S03]  /*583a0*/  IMAD.MOV.U32 R5, RZ, RZ, R18 ;  /* 0x000000ffff057224 */ /* 0x000fc600078e0012 */
[----:B------:R-:W2:Y:S04]  /*583b0*/  LDL.LU R20, [R1+0xcd4] ;  /* 0x000cd40001147983 */ /* 0x000ea80000300800 */
[----:B------:R-:W2:Y:S04]  /*583c0*/  LDL.LU R11, [R1+0xcc8] ;  /* 0x000cc800010b7983 */ /* 0x000ea80000300800 */
[----:B------:R1:W-:Y:S01]  /*583d0*/  LDGSTS.E [R3+0x13e00], [R4.64], P4 ;  /* 0x13e0000004037fae */ /* 0x0003e2000a121844 */
[----:B------:R-:W-:-:S05]  /*583e0*/  IADD3 R12, P1, R12, R14, RZ ;  /* 0x0000000e0c0c7210 */ /* 0x000fca0007f3e0ff */
[----:B------:R-:W-:Y:S04]  /*583f0*/  STL [R1+0xcac], R12 ;  /* 0x000cac0c01007387 */ /* 0x000fe80000100800 */
[----:B------:R1:W-:Y:S04]  /*58400*/  STL [R1+0xca0], R15 ;  /* 0x000ca00f01007387 */ /* 0x0003e80000100800 */
[----:B-1----:R-:W2:Y:S04]  /*58410*/  LDL.LU R18, [R1+0xcdc] ;  /* 0x000cdc0001127983 */ /* 0x002ea80000300800 */
[----:B------:R-:W2:Y:S01]  /*58420*/  LDL.LU R21, [R1+0xcd0] ;  /* 0x000cd00001157983 */ /* 0x000ea20000300800 */
[----:B------:R-:W-:-:S02]  /*58430*/  IMAD.X R17, R17, 0x1, R0, P1 ;  /* 0x0000000111117824 */ /* 0x000fc400008e0600 */
[----:B------:R-:W-:Y:S02]  /*58440*/  IMAD.MOV.U32 R4, RZ, RZ, R8 ;  /* 0x000000ffff047224 */ /* 0x000fe400078e0008 */
[----:B------:R-:W-:-:S05]  /*58450*/  IMAD.MOV.U32 R5, RZ, RZ, R15 ;  /* 0x000000ffff057224 */ /* 0x000fca00078e000f */
[----:B------:R1:W-:Y:S02]  /*58460*/  LDGSTS.E [R3+0x14600], [R4.64], P4 ;  /* 0x1460000004037fae */ /* 0x0003e4000a121844 */
[----:B-1----:R-:W-:Y:S01]  /*58470*/  IMAD.MOV.U32 R4, RZ, RZ, R12 ;  /* 0x000000ffff047224 */ /* 0x002fe200078e000c */
[----:B------:R-:W-:-:S05]  /*58480*/  IADD3 R7, P0, R7, R14, RZ ;  /* 0x0000000e07077210 */ /* 0x000fca0007f1e0ff */
[----:B------:R-:W-:Y:S04]  /*58490*/  STL [R1+0xcb4], R7 ;  /* 0x000cb40701007387 */ /* 0x000fe80000100800 */
[----:B------:R1:W-:Y:S04]  /*584a0*/  STL [R1+0xca8], R17 ;  /* 0x000ca81101007387 */ /* 0x0003e80000100800 */
[----:B------:R-:W2:Y:S01]  /*584b0*/  LDL.LU R19, [R1+0xcd8] ;  /* 0x000cd80001137983 */ /* 0x000ea20000300800 */
[----:B------:R-:W-:-:S03]  /*584c0*/  IADD3 R2, P1, R2, R14, RZ ;  /* 0x0000000e02027210 */ /* 0x000fc60007f3e0ff */
[----:B------:R-:W2:Y:S01]  /*584d0*/  LDL.LU R8, [R1+0xce4] ;  /* 0x000ce40001087983 */ /* 0x000ea20000300800 */
[----:B------:R-:W-:-:S03]  /*584e0*/  IMAD.MOV.U32 R5, RZ, RZ, R17 ;  /* 0x000000ffff057224 */ /* 0x000fc600078e0011 */
[----:B------:R-:W2:Y:S04]  /*584f0*/  LDL.LU R15, [R1+0xcec] ;  /* 0x000cec00010f7983 */ /* 0x000ea80000300800 */
[----:B-1----:R-:W2:Y:S04]  /*58500*/  LDL.LU R17, [R1+0xce0] ;  /* 0x000ce00001117983 */ /* 0x002ea80000300800 */
[----:B------:R-:W-:Y:S04]  /*58510*/  STL [R1+0xcbc], R2 ;  /* 0x000cbc0201007387 */ /* 0x000fe80000100800 */
[----:B------:R1:W-:Y:S01]  /*58520*/  LDGSTS.E [R3+0x14e00], [R4.64], P4 ;  /* 0x14e0000004037fae */ /* 0x0003e2000a121844 */
[----:B------:R-:W-:-:S05]  /*58530*/  IMAD.X R16, R16, 0x1, R0, P0 ;  /* 0x0000000110107824 */ /* 0x000fca00000e0600 */
[----:B------:R1:W-:Y:S04]  /*58540*/  STL [R1+0xcb0], R16 ;  /* 0x000cb01001007387 */ /* 0x0003e80000100800 */
[----:B------:R-:W2:Y:S01]  /*58550*/  LDL.LU R12, [R1+0xcf4] ;  /* 0x000cf400010c7983 */ /* 0x000ea20000300800 */
[----:B-1----:R-:W-:-:S03]  /*58560*/  IMAD.MOV.U32 R5, RZ, RZ, R16 ;  /* 0x000000ffff057224 */ /* 0x002fc600078e0010 */
[----:B------:R-:W2:Y:S01]  /*58570*/  LDL.LU R16, [R1+0xce8] ;  /* 0x000ce80001107983 */ /* 0x000ea20000300800 */
[----:B------:R-:W-:-:S05]  /*58580*/  IMAD.MOV.U32 R4, RZ, RZ, R7 ;  /* 0x000000ffff047224 */ /* 0x000fca00078e0007 */
[----:B------:R1:W-:Y:S02]  /*58590*/  LDGSTS.E [R3+0x15600], [R4.64], P4 ;  /* 0x1560000004037fae */ /* 0x0003e4000a121844 */
[----:B-1----:R-:W-:Y:S01]  /*585a0*/  IMAD.MOV.U32 R4, RZ, RZ, R2 ;  /* 0x000000ffff047224 */ /* 0x002fe200078e0002 */
[----:B---3--:R-:W-:Y:S01]  /*585b0*/  IADD3 R10, P0, R10, R14, RZ ;  /* 0x0000000e0a0a7210 */ /* 0x008fe20007f1e0ff */
[----:B------:R-:W-:-:S04]  /*585c0*/  IMAD.X R13, R13, 0x1, R0, P1 ;  /* 0x000000010d0d7824 */ /* 0x000fc800008e0600 */
[----:B------:R-:W-:Y:S01]  /*585d0*/  STL [R1+0xcc4], R10 ;  /* 0x000cc40a01007387 */ /* 0x000fe20000100800 */
[----:B------:R-:W-:-:S03]  /*585e0*/  IMAD.MOV.U32 R5, RZ, RZ, R13 ;  /* 0x000000ffff057224 */ /* 0x000fc600078e000d */
[----:B------:R1:W-:Y:S04]  /*585f0*/  STL [R1+0xcb8], R13 ;  /* 0x000cb80d01007387 */ /* 0x0003e80000100800 */
[----:B------:R-:W3:Y:S04]  /*58600*/  LDL.LU R7, [R1+0xcfc] ;  /* 0x000cfc0001077983 */ /* 0x000ee80000300800 */
[----:B------:R5:W-:Y:S01]  /*58610*/  LDGSTS.E [R3+0x15e00], [R4.64], P4 ;  /* 0x15e0000004037fae */ /* 0x000be2000a121844 */
[----:B----4-:R-:W-:-:S03]  /*58620*/  IADD3 R6, P1, R6, R14, RZ ;  /* 0x0000000e06067210 */ /* 0x010fc60007f3e0ff */
[----:B-1----:R-:W4:Y:S01]  /*58630*/  LDL.LU R13, [R1+0xcf0] ;  /* 0x000cf000010d7983 */ /* 0x002f220000300800 */
[----:B-----5:R-:W-:-:S03]  /*58640*/  IMAD.X R22, R22, 0x1, R0, P0 ;  /* 0x0000000116167824 */ /* 0x020fc600000e0600 */
[----:B------:R-:W-:Y:S04]  /*58650*/  STL [R1+0xccc], R6 ;  /* 0x000ccc0601007387 */ /* 0x000fe80000100800 */
[----:B------:R-:W-:Y:S01]  /*58660*/  STL [R1+0xcc0], R22 ;  /* 0x000cc01601007387 */ /* 0x000fe20000100800 */
[----:B------:R-:W-:Y:S02]  /*58670*/  IMAD.MOV.U32 R4, RZ, RZ, R10 ;  /* 0x000000ffff047224 */ /* 0x000fe400078e000a */
[----:B------:R-:W-:Y:S01]  /*58680*/  IMAD.MOV.U32 R5, RZ, RZ, R22 ;  /* 0x000000ffff057224 */ /* 0x000fe200078e0016 */
[----:B------:R-:W5:Y:S04]  /*58690*/  LDL.LU R2, [R1+0xd04] ;  /* 0x000d040001027983 */ /* 0x000f680000300800 */
[----:B------:R-:W5:Y:S04]  /*586a0*/  LDL.LU R10, [R1+0xcf8] ;  /* 0x000cf800010a7983 */ /* 0x000f680000300800 */
[----:B------:R1:W-:Y:S01]  /*586b0*/  LDGSTS.E [R3+0x16600], [R4.64], P4 ;  /* 0x1660000004037fae */ /* 0x0003e2000a121844 */
[----:B--2---:R-:W-:Y:S01]  /*586c0*/  IADD3 R20, P0, R20, R14, RZ ;  /* 0x0000000e14147210 */ /* 0x004fe20007f1e0ff */
[----:B------:R-:W-:-:S04]  /*586d0*/  IMAD.X R11, R11, 0x1, R0, P1 ;  /* 0x000000010b0b7824 */ /* 0x000fc800008e0600 */
[----:B------:R-:W-:Y:S01]  /*586e0*/  STL [R1+0xcd4], R20 ;  /* 0x000cd41401007387 */ /* 0x000fe20000100800 */
[----:B-1----:R-:W-:-:S03]  /*586f0*/  IMAD.MOV.U32 R5, RZ, RZ, R11 ;  /* 0x000000ffff057224 */ /* 0x002fc600078e000b */
[----:B------:R1:W-:Y:S01]  /*58700*/  STL [R1+0xcc8], R11 ;  /* 0x000cc80b01007387 */ /* 0x0003e20000100800 */
[----:B------:R-:W-:-:S05]  /*58710*/  IMAD.MOV.U32 R4, RZ, RZ, R6 ;  /* 0x000000ffff047224 */ /* 0x000fca00078e0006 */
[----:B------:R2:W-:Y:S04]  /*58720*/  LDGSTS.E [R3+0x16e00], [R4.64], P4 ;  /* 0x16e0000004037fae */ /* 0x0005e8000a121844 */
[----:B-1----:R-:W5:Y:S01]  /*58730*/  LDL.LU R11, [R1+0xd00] ;  /* 0x000d0000010b7983 */ /* 0x002f620000300800 */
[----:B------:R-:W-:Y:S01]  /*58740*/  IADD3 R18, P1, R18, R14, RZ ;  /* 0x0000000e12127210 */ /* 0x000fe20007f3e0ff */
[----:B------:R-:W-:-:S04]  /*58750*/  IMAD.X R21, R21, 0x1, R0, P0 ;  /* 0x0000000115157824 */ /* 0x000fc800000e0600 */
[----:B------:R-:W-:Y:S04]  /*58760*/  STL [R1+0xcdc], R18 ;  /* 0x000cdc1201007387 */ /* 0x000fe80000100800 */
[----:B------:R-:W-:Y:S04]  /*58770*/  STL [R1+0xcd0], R21 ;  /* 0x000cd01501007387 */ /* 0x000fe80000100800 */
[----:B------:R-:W5:Y:S01]  /*58780*/  LDL.LU R6, [R1+0xd0c] ;  /* 0x000d0c0001067983 */ /* 0x000f620000300800 */
[----:B--2---:R-:W-:Y:S02]  /*58790*/  IMAD.MOV.U32 R4, RZ, RZ, R20 ;  /* 0x000000ffff047224 */ /* 0x004fe400078e0014 */
[----:B------:R-:W-:-:S05]  /*587a0*/  IMAD.MOV.U32 R5, RZ, RZ, R21 ;  /* 0x000000ffff057224 */ /* 0x000fca00078e0015 */
[----:B------:R1:W-:Y:S02]  /*587b0*/  LDGSTS.E [R3+0x17600], [R4.64], P4 ;  /* 0x1760000004037fae */ /* 0x0003e4000a121844 */
[----:B-1----:R-:W-:Y:S02]  /*587c0*/  IMAD.MOV.U32 R4, RZ, RZ, R18 ;  /* 0x000000ffff047224 */ /* 0x002fe400078e0012 */
[----:B------:R-:W-:Y:S01]  /*587d0*/  IMAD.X R19, R19, 0x1, R0, P1 ;  /* 0x0000000113137824 */ /* 0x000fe200008e0600 */
[----:B------:R-:W-:-:S03]  /*587e0*/  IADD3 R8, P0, R8, R14, RZ ;  /* 0x0000000e08087210 */ /* 0x000fc60007f1e0ff */
[----:B------:R-:W-:Y:S01]  /*587f0*/  IMAD.MOV.U32 R5, RZ, RZ, R19 ;  /* 0x000000ffff057224 */ /* 0x000fe200078e0013 */
[----:B------:R-:W-:Y:S01]  /*58800*/  IADD3 R15, P1, R15, R14, RZ ;  /* 0x0000000e0f0f7210 */ /* 0x000fe20007f3e0ff */
[----:B------:R1:W-:Y:S01]  /*58810*/  STL [R1+0xce4], R8 ;  /* 0x000ce40801007387 */ /* 0x0003e20000100800 */
[----:B------:R-:W-:-:S03]  /*58820*/  IMAD.X R17, R17, 0x1, R0, P0 ;  /* 0x0000000111117824 */ /* 0x000fc600000e0600 */
[----:B------:R2:W-:Y:S04]  /*58830*/  STL [R1+0xcd8], R19 ;  /* 0x000cd81301007387 */ /* 0x0005e80000100800 */
[----:B------:R-:W5:Y:S04]  /*58840*/  LDL.LU R25, [R1+0xd14] ;  /* 0x000d140001197983 */ /* 0x000f680000300800 */
[----:B------:R-:W-:Y:S04]  /*58850*/  STL [R1+0xcec], R15 ;  /* 0x000cec0f01007387 */ /* 0x000fe80000100800 */
[----:B------:R1:W-:Y:S04]  /*58860*/  LDGSTS.E [R3+0x17e00], [R4.64], P4 ;  /* 0x17e0000004037fae */ /* 0x0003e8000a121844 */
[----:B------:R2:W-:Y:S01]  /*58870*/  STL [R1+0xce0], R17 ;  /* 0x000ce01101007387 */ /* 0x0005e20000100800 */
[----:B------:R-:W-:Y:S01]  /*58880*/  IADD3 R12, P0, R12, R14, RZ ;  /* 0x0000000e0c0c7210 */ /* 0x000fe20007f1e0ff */
[----:B-1----:R-:W-:-:S02]  /*58890*/  IMAD.MOV.U32 R4, RZ, RZ, R8 ;  /* 0x000000ffff047224 */ /* 0x002fc400078e0008 */
[----:B------:R-:W-:Y:S01]  /*588a0*/  IMAD.X R16, R16, 0x1, R0, P1 ;  /* 0x0000000110107824 */ /* 0x000fe200008e0600 */
[----:B------:R-:W5:Y:S04]  /*588b0*/  LDL.LU R8, [R1+0xd08] ;  /* 0x000d080001087983 */ /* 0x000f680000300800 */
[----:B------:R-:W-:Y:S04]  /*588c0*/  STL [R1+0xcf4], R12 ;  /* 0x000cf40c01007387 */ /* 0x000fe80000100800 */
[----:B------:R1:W-:Y:S04]  /*588d0*/  STL [R1+0xce8], R16 ;  /* 0x000ce81001007387 */ /* 0x0003e80000100800 */
[----:B------:R-:W5:Y:S04]  /*588e0*/  LDL.LU R23, [R1+0xd1c] ;  /* 0x000d1c0001177983 */ /* 0x000f680000300800 */
[----:B------:R-:W5:Y:S01]  /*588f0*/  LDL.LU R26, [R1+0xd10] ;  /* 0x000d1000011a7983 */ /* 0x000f620000300800 */
[----:B------:R-:W-:-:S05]  /*58900*/  IMAD.MOV.U32 R5, RZ, RZ, R17 ;  /* 0x000000ffff057224 */ /* 0x000fca00078e0011 */
[----:B------:R1:W-:Y:S02]  /*58910*/  LDGSTS.E [R3+0x18600], [R4.64], P4 ;  /* 0x1860000004037fae */ /* 0x0003e4000a121844 */
[----:B-1----:R-:W-:Y:S02]  /*58920*/  IMAD.MOV.U32 R4, RZ, RZ, R15 ;  /* 0x000000ffff047224 */ /* 0x002fe400078e000f */
[----:B------:R-:W-:-:S05]  /*58930*/  IMAD.MOV.U32 R5, RZ, RZ, R16 ;  /* 0x000000ffff057224 */ /* 0x000fca00078e0010 */
[----:B------:R1:W-:Y:S02]  /*58940*/  LDGSTS.E [R3+0x18e00], [R4.64], P4 ;  /* 0x18e0000004037fae */ /* 0x0003e4000a121844 */
[----:B-1----:R-:W-:Y:S01]  /*58950*/  IMAD.MOV.U32 R4, RZ, RZ, R12 ;  /* 0x000000ffff047224 */ /* 0x002fe200078e000c */
[----:B---3--:R-:W-:Y:S01]  /*58960*/  IADD3 R7, P1, R7, R14, RZ ;  /* 0x0000000e07077210 */ /* 0x008fe20007f3e0ff */
[----:B----4-:R-:W-:-:S04]  /*58970*/  IMAD.X R13, R13, 0x1, R0, P0 ;  /* 0x000000010d0d7824 */ /* 0x010fc800000e0600 */
[----:B------:R-:W-:Y:S04]  /*58980*/  STL [R1+0xcfc], R7 ;  /* 0x000cfc0701007387 */ /* 0x000fe80000100800 */
[----:B------:R-:W-:Y:S04]  /*58990*/  STL [R1+0xcf0], R13 ;  /* 0x000cf00d01007387 */ /* 0x000fe80000100800 */
[----:B------:R-:W3:Y:S01]  /*589a0*/  LDL.LU R21, [R1+0xd24] ;  /* 0x000d240001157983 */ /* 0x000ee20000300800 */
[----:B-----5:R-:W-:-:S03]  /*589b0*/  IADD3 R2, P0, R2, R14, RZ ;  /* 0x0000000e02027210 */ /* 0x020fc60007f1e0ff */
[----:B------:R-:W4:Y:S01]  /*589c0*/  LDL.LU R24, [R1+0xd18] ;  /* 0x000d180001187983 */ /* 0x000f220000300800 */
[----:B------:R-:W-:-:S03]  /*589d0*/  IMAD.X R10, R10, 0x1, R0, P1 ;  /* 0x000000010a0a7824 */ /* 0x000fc600008e0600 */
[----:B------:R-:W-:Y:S04]  /*589e0*/  STL [R1+0xd04], R2 ;  /* 0x000d040201007387 */ /* 0x000fe80000100800 */
[----:B------:R1:W-:Y:S04]  /*589f0*/  STL [R1+0xcf8], R10 ;  /* 0x000cf80a01007387 */ /* 0x0003e80000100800 */
[----:B------:R-:W5:Y:S04]  /*58a00*/  LDL.LU R22, [R1+0xd20] ;  /* 0x000d200001167983 */ /* 0x000f680000300800 */
[----:B--2---:R-:W2:Y:S04]  /*58a10*/  LDL.LU R19, [R1+0xd2c] ;  /* 0x000d2c0001137983 */ /* 0x004ea80000300800 */
[----:B------:R-:W2:Y:S04]  /*58a20*/  LDL.LU R17, [R1+0xd34] ;  /* 0x000d340001117983 */ /* 0x000ea80000300800 */
[----:B------:R-:W2:Y:S01]  /*58a30*/  LDL.LU R20, [R1+0xd28] ;  /* 0x000d280001147983 */ /* 0x000ea20000300800 */
[----:B------:R-:W-:-:S05]  /*58a40*/  IMAD.MOV.U32 R5, RZ, RZ, R13 ;  /* 0x000000ffff057224 */ /* 0x000fca00078e000d */
[----:B------:R1:W-:Y:S01]  /*58a50*/  LDGSTS.E [R3+0x19600], [R4.64], P4 ;  /* 0x1960000004037fae */ /* 0x0003e2000a121844 */
[----:B------:R-:W-:Y:S01]  /*58a60*/  IMAD.X R11, R11, 0x1, R0, P0 ;  /* 0x000000010b0b7824 */ /* 0x000fe200000e0600 */
[----:B------:R-:W-:-:S05]  /*58a70*/  IADD3 R6, P1, R6, R14, RZ ;  /* 0x0000000e06067210 */ /* 0x000fca0007f3e0ff */
[----:B------:R-:W-:Y:S04]  /*58a80*/  STL [R1+0xd0c], R6 ;  /* 0x000d0c0601007387 */ /* 0x000fe80000100800 */
[----:B------:R1:W-:Y:S04]  /*58a90*/  STL [R1+0xd00], R11 ;  /* 0x000d000b01007387 */ /* 0x0003e80000100800 */
[----:B------:R-:W2:Y:S04]  /*58aa0*/  LDL.LU R18, [R1+0xd30] ;  /* 0x000d300001127983 */ /* 0x000ea80000300800 */
[----:B------:R-:W2:Y:S04]  /*58ab0*/  LDL.LU R16, [R1+0xd38] ;  /* 0x000d380001107983 */ /* 0x000ea80000300800 */
[----:B------:R-:W2:Y:S01]  /*58ac0*/  LDL.LU R15, [R1+0xd3c] ;  /* 0x000d3c00010f7983 */ /* 0x000ea20000300800 */
[----:B-1----:R-:W-:-:S03]  /*58ad0*/  IMAD.MOV.U32 R5, RZ, RZ, R10 ;  /* 0x000000ffff057224 */ /* 0x002fc600078e000a */
[----:B------:R-:W2:Y:S01]  /*58ae0*/  LDL.LU R12, [R1+0xd44] ;  /* 0x000d4400010c7983 */ /* 0x000ea20000300800 */
[----:B------:R-:W-:-:S03]  /*58af0*/  IMAD.MOV.U32 R4, RZ, RZ, R7 ;  /* 0x000000ffff047224 */ /* 0x000fc600078e0007 */
[----:B------:R-:W2:Y:S04]  /*58b00*/  LDL.LU R10, [R1+0xd4c] ;  /* 0x000d4c00010a7983 */ /* 0x000ea80000300800 */
[----:B------:R-:W2:Y:S04]  /*58b10*/  LDL.LU R7, [R1+0xd54] ;  /* 0x000d540001077983 */ /* 0x000ea80000300800 */
[----:B------:R-:W2:Y:S04]  /*58b20*/  LDL.LU R13, [R1+0xd40] ;  /* 0x000d4000010d7983 */ /* 0x000ea80000300800 */
[----:B------:R1:W-:Y:S01]  /*58b30*/  LDGSTS.E [R3+0x19e00], [R4.64], P4 ;  /* 0x19e0000004037fae */ /* 0x0003e2000a121844 */
[----:B------:R-:W-:Y:S01]  /*58b40*/  IADD3 R25, P0, R25, R14, RZ ;  /* 0x0000000e19197210 */ /* 0x000fe20007f1e0ff */
[----:B-1----:R-:W-:-:S02]  /*58b50*/  IMAD.MOV.U32 R4, RZ, RZ, R2 ;  /* 0x000000ffff047224 */ /* 0x002fc400078e0002 */
[----:B------:R-:W-:Y:S02]  /*58b60*/  IMAD.MOV.U32 R5, RZ, RZ, R11 ;  /* 0x000000ffff057224 */ /* 0x000fe400078e000b */
[----:B------:R-:W-:Y:S04]  /*58b70*/  STL [R1+0xd14], R25 ;  /* 0x000d141901007387 */ /* 0x000fe80000100800 */
[----:B------:R1:W-:Y:S01]  /*58b80*/  LDGSTS.E [R3+0x1a600], [R4.64], P4 ;  /* 0x1a60000004037fae */ /* 0x0003e2000a121844 */
[----:B------:R-:W-:-:S05]  /*58b90*/  IMAD.X R8, R8, 0x1, R0, P1 ;  /* 0x0000000108087824 */ /* 0x000fca00008e0600 */
[----:B------:R1:W-:Y:S04]  /*58ba0*/  STL [R1+0xd08], R8 ;  /* 0x000d080801007387 */ /* 0x0003e80000100800 */
[----:B------:R-:W2:Y:S01]  /*58bb0*/  LDL.LU R2, [R1+0xd5c] ;  /* 0x000d5c0001027983 */ /* 0x000ea20000300800 */
[----:B------:R-:W-:-:S03]  /*58bc0*/  IADD3 R23, P1, R23, R14, RZ ;  /* 0x0000000e17177210 */ /* 0x000fc60007f3e0ff */
[----:B------:R-:W2:Y:S01]  /*58bd0*/  LDL.LU R11, [R1+0xd48] ;  /* 0x000d4800010b7983 */ /* 0x000ea20000300800 */
[----:B------:R-:W-:-:S03]  /*58be0*/  IMAD.X R26, R26, 0x1, R0, P0 ;  /* 0x000000011a1a7824 */ /* 0x000fc600000e0600 */
[----:B------:R-:W-:Y:S01]  /*58bf0*/  STL [R1+0xd1c], R23 ;  /* 0x000d1c1701007387 */ /* 0x000fe20000100800 */
[----:B-1----:R-:W-:-:S03]  /*58c00*/  IMAD.MOV.U32 R5, RZ, RZ, R8 ;  /* 0x000000ffff057224 */ /* 0x002fc600078e0008 */
[----:B------:R-:W-:Y:S04]  /*58c10*/  STL [R1+0xd10], R26 ;  /* 0x000d101a01007387 */ /* 0x000fe80000100800 */
[----:B------:R-:W2:Y:S01]  /*58c20*/  LDL.LU R8, [R1+0xd50] ;  /* 0x000d500001087983 */ /* 0x000ea20000300800 */
[----:B------:R-:W-:-:S03]  /*58c30*/  IMAD.MOV.U32 R4, RZ, RZ, R6 ;  /* 0x000000ffff047224 */ /* 0x000fc600078e0006 */
[----:B------:R-:W2:Y:S04]  /*58c40*/  LDL.LU R6, [R1+0xd58] ;  /* 0x000d580001067983 */ /* 0x000ea80000300800 */
[----:B------:R1:W-:Y:S02]  /*58c50*/  LDGSTS.E [R3+0x1ae00], [R4.64], P4 ;  /* 0x1ae0000004037fae */ /* 0x0003e4000a121844 */
[----:B-1----:R-:W-:Y:S02]  /*58c60*/  IMAD.MOV.U32 R4, RZ, RZ, R25 ;  /* 0x000000ffff047224 */ /* 0x002fe400078e0019 */
[----:B------:R-:W-:-:S05]  /*58c70*/  IMAD.MOV.U32 R5, RZ, RZ, R26 ;  /* 0x000000ffff057224 */ /* 0x000fca00078e001a */
[----:B------:R1:W-:Y:S02]  /*58c80*/  LDGSTS.E [R3+0x1b600], [R4.64], P4 ;  /* 0x1b60000004037fae */ /* 0x0003e4000a121844 */
[----:B-1----:R-:W-:Y:S01]  /*58c90*/  IMAD.MOV.U32 R4, RZ, RZ, R23 ;  /* 0x000000ffff047224 */ /* 0x002fe200078e0017 */
[----:B------:R-:W-:Y:S01]  /*58ca0*/  IADD3 R9, R9, 0x1, RZ ;  /* 0x0000000109097810 */ /* 0x000fe20007ffe0ff */
[----:B------:R-:W-:Y:S02]  /*58cb0*/  IMAD.MOV.U32 R100, RZ, RZ, R45 ;  /* 0x000000ffff647224 */ /* 0x000fe400078e002d */
[----:B------:R-:W-:Y:S02]  /*58cc0*/  IMAD.MOV.U32 R101, RZ, RZ, R44 ;  /* 0x000000ffff657224 */ /* 0x000fe400078e002c */
[----:B------:R-:W-:-:S07]  /*58cd0*/  IMAD.MOV.U32 R102, RZ, RZ, R41 ;  /* 0x000000ffff667224 */ /* 0x000fce00078e0029 */
[----:B------:R-:W-:Y:S07]  /*58ce0*/  HMMA.1688.F32.TF32 R52, R156, R54, R100 ;  /* 0x000000369c34723c */ /* 0x000fee0000081064 */
[----:B------:R-:W-:Y:S02]  /*58cf0*/  IMAD.MOV.U32 R100, RZ, RZ, R37 ;  /* 0x000000ffff647224 */ /* 0x000fe400078e0025 */
[----:B------:R-:W-:Y:S02]  /*58d00*/  IMAD.MOV.U32 R101, RZ, RZ, R36 ;  /* 0x000000ffff657224 */ /* 0x000fe400078e0024 */
[----:B------:R-:W-:-:S02]  /*58d10*/  IMAD.MOV.U32 R102, RZ, RZ, R33 ;  /* 0x000000ffff667224 */ /* 0x000fc400078e0021 */
[----:B------:R-:W-:Y:S01]  /*58d20*/  IMAD.MOV.U32 R103, RZ, RZ, R32 ;  /* 0x000000ffff677224 */ /* 0x000fe200078e0020 */
[----:B---3--:R-:W-:Y:S01]  /*58d30*/  IADD3 R21, P0, R21, R14, RZ ;  /* 0x0000000e15157210 */ /* 0x008fe20007f1e0ff */
[----:B----4-:R-:W-:-:S04]  /*58d40*/  IMAD.X R24, R24, 0x1, R0, P1 ;  /* 0x0000000118187824 */ /* 0x010fc800008e0600 */
[----:B------:R-:W-:-:S05]  /*58d50*/  IMAD.MOV.U32 R5, RZ, RZ, R24 ;  /* 0x000000ffff057224 */ /* 0x000fca00078e0018 */
[----:B------:R1:W-:Y:S01]  /*58d60*/  LDGSTS.E [R3+0x1be00], [R4.64], P4 ;  /* 0x1be0000004037fae */ /* 0x0003e2000a121844 */
[----:B-----5:R-:W-:Y:S01]  /*58d70*/  IMAD.X R22, R22, 0x1, R0, P0 ;  /* 0x0000000116167824 */ /* 0x020fe200000e0600 */
[-C--:B--2---:R-:W-:Y:S01]  /*58d80*/  IADD3 R19, P1, R19, R14.reuse, RZ ;  /* 0x0000000e13137210 */ /* 0x084fe20007f3e0ff */
[----:B-1----:R-:W-:Y:S02]  /*58d90*/  IMAD.MOV.U32 R4, RZ, RZ, R21 ;  /* 0x000000ffff047224 */ /* 0x002fe400078e0015 */
[----:B------:R-:W-:Y:S01]  /*58da0*/  IMAD.MOV.U32 R5, RZ, RZ, R22 ;  /* 0x000000ffff057224 */ /* 0x000fe200078e0016 */
[----:B------:R-:W-:Y:S01]  /*58db0*/  IADD3 R17, P0, R17, R14, RZ ;  /* 0x0000000e11117210 */ /* 0x000fe20007f1e0ff */
[----:B------:R-:W-:-:S03]  /*58dc0*/  IMAD.X R20, R20, 0x1, R0, P1 ;  /* 0x0000000114147824 */ /* 0x000fc600008e0600 */
[----:B------:R1:W-:Y:S02]  /*58dd0*/  LDGSTS.E [R3+0x1c600], [R4.64], P4 ;  /* 0x1c60000004037fae */ /* 0x0003e4000a121844 */
[----:B-1----:R-:W-:Y:S02]  /*58de0*/  IMAD.MOV.U32 R4, RZ, RZ, R19 ;  /* 0x000000ffff047224 */ /* 0x002fe400078e0013 */
[----:B------:R-:W-:-:S05]  /*58df0*/  IMAD.MOV.U32 R5, RZ, RZ, R20 ;  /* 0x000000ffff057224 */ /* 0x000fca00078e0014 */
[----:B------:R1:W-:Y:S02]  /*58e00*/  LDGSTS.E [R3+0x1ce00], [R4.64], P4 ;  /* 0x1ce0000004037fae */ /* 0x0003e4000a121844 */
[----:B-1----:R-:W-:Y:S02]  /*58e10*/  IMAD.MOV.U32 R4, RZ, RZ, R17 ;  /* 0x000000ffff047224 */ /* 0x002fe400078e0011 */
[----:B------:R-:W-:-:S04]  /*58e20*/  IMAD.X R18, R18, 0x1, R0, P0 ;  /* 0x0000000112127824 */ /* 0x000fc800000e0600 */
[----:B------:R-:W-:Y:S01]  /*58e30*/  IMAD.MOV.U32 R5, RZ, RZ, R18 ;  /* 0x000000ffff057224 */ /* 0x000fe200078e0012 */
[----:B------:R-:W-:-:S04]  /*58e40*/  IADD3 R15, P1, R15, R14, RZ ;  /* 0x0000000e0f0f7210 */ /* 0x000fc80007f3e0ff */
[----:B------:R1:W-:Y:S01]  /*58e50*/  LDGSTS.E [R3+0x1d600], [R4.64], P4 ;  /* 0x1d60000004037fae */ /* 0x0003e2000a121844 */
[-C--:B------:R-:W-:Y:S01]  /*58e60*/  IADD3 R12, P0, R12, R14.reuse, RZ ;  /* 0x0000000e0c0c7210 */ /* 0x080fe20007f1e0ff */
[----:B------:R-:W-:Y:S02]  /*58e70*/  IMAD.X R16, R16, 0x1, R0, P1 ;  /* 0x0000000110107824 */ /* 0x000fe400008e0600 */
[----:B------:R-:W-:Y:S01]  /*58e80*/  STL [R1+0xd24], R21 ;  /* 0x000d241501007387 */ /* 0x000fe20000100800 */
[-C--:B------:R-:W-:Y:S01]  /*58e90*/  IADD3 R10, P1, R10, R14.reuse, RZ ;  /* 0x0000000e0a0a7210 */ /* 0x080fe20007f3e0ff */
[----:B-1----:R-:W-:Y:S02]  /*58ea0*/  IMAD.MOV.U32 R4, RZ, RZ, R15 ;  /* 0x000000ffff047224 */ /* 0x002fe400078e000f */
[----:B------:R-:W-:Y:S02]  /*58eb0*/  IMAD.MOV.U32 R5, RZ, RZ, R16 ;  /* 0x000000ffff057224 */ /* 0x000fe400078e0010 */
[----:B------:R-:W-:Y:S01]  /*58ec0*/  IMAD.X R13, R13, 0x1, R0, P0 ;  /* 0x000000010d0d7824 */ /* 0x000fe200000e0600 */
[----:B------:R-:W-:Y:S04]  /*58ed0*/  STL [R1+0xd18], R24 ;  /* 0x000d181801007387 */ /* 0x000fe80000100800 */
[----:B------:R1:W-:Y:S01]  /*58ee0*/  LDGSTS.E [R3+0x1de00], [R4.64], P4 ;  /* 0x1de0000004037fae */ /* 0x0003e2000a121844 */
[----:B------:R-:W-:-:S03]  /*58ef0*/  IADD3 R7, P2, R7, R14, RZ ;  /* 0x0000000e07077210 */ /* 0x000fc60007f5e0ff */
[----:B------:R-:W-:Y:S04]  /*58f00*/  STL [R1+0xd2c], R19 ;  /* 0x000d2c1301007387 */ /* 0x000fe80000100800 */
[----:B------:R-:W-:Y:S01]  /*58f10*/  STL [R1+0xd20], R22 ;  /* 0x000d201601007387 */ /* 0x000fe20000100800 */
[----:B-1----:R-:W-:Y:S02]  /*58f20*/  IMAD.MOV.U32 R4, RZ, RZ, R12 ;  /* 0x000000ffff047224 */ /* 0x002fe400078e000c */
[----:B------:R-:W-:Y:S01]  /*58f30*/  IMAD.MOV.U32 R5, RZ, RZ, R13 ;  /* 0x000000ffff057224 */ /* 0x000fe200078e000d */
[----:B------:R-:W-:Y:S04]  /*58f40*/  STL [R1+0xd34], R17 ;  /* 0x000d341101007387 */ /* 0x000fe80000100800 */
[----:B------:R-:W-:Y:S04]  /*58f50*/  STL [R1+0xd28], R20 ;  /* 0x000d281401007387 */ /* 0x000fe80000100800 */
[----:B------:R-:W-:Y:S04]  /*58f60*/  STL [R1+0xd3c], R15 ;  /* 0x000d3c0f01007387 */ /* 0x000fe80000100800 */
[----:B------:R-:W-:Y:S04]  /*58f70*/  STL [R1+0xd30], R18 ;  /* 0x000d301201007387 */ /* 0x000fe80000100800 */
[----:B------:R1:W-:Y:S04]  /*58f80*/  LDGSTS.E [R3+0x1e600], [R4.64], P4 ;  /* 0x1e60000004037fae */ /* 0x0003e8000a121844 */
[----:B------:R-:W-:Y:S04]  /*58f90*/  STL [R1+0xd44], R12 ;  /* 0x000d440c01007387 */ /* 0x000fe80000100800 */
[----:B------:R-:W-:Y:S01]  /*58fa0*/  STL [R1+0xd38], R16 ;  /* 0x000d381001007387 */ /* 0x000fe20000100800 */
[----:B-1----:R-:W-:-:S02]  /*58fb0*/  IMAD.MOV.U32 R4, RZ, RZ, R10 ;  /* 0x000000ffff047224 */ /* 0x002fc400078e000a */
[----:B------:R-:W-:Y:S01]  /*58fc0*/  IMAD.X R11, R11, 0x1, R0, P1 ;  /* 0x000000010b0b7824 */ /* 0x000fe200008e0600 */
[----:B------:R-:W-:Y:S03]  /*58fd0*/  STL [R1+0xd4c], R10 ;  /* 0x000d4c0a01007387 */ /* 0x000fe60000100800 */
[----:B------:R-:W-:Y:S01]  /*58fe0*/  IMAD.MOV.U32 R5, RZ, RZ, R11 ;  /* 0x000000ffff057224 */ /* 0x000fe200078e000b */
[----:B------:R1:W-:Y:S01]  /*58ff0*/  STL [R1+0xd40], R13 ;  /* 0x000d400d01007387 */ /* 0x0003e20000100800 */
[----:B------:R-:W-:-:S03]  /*59000*/  IADD3 R2, P0, R2, R14, RZ ;  /* 0x0000000e02027210 */ /* 0x000fc60007f1e0ff */
[----:B------:R2:W-:Y:S01]  /*59010*/  LDGSTS.E [R3+0x1ee00], [R4.64], P4 ;  /* 0x1ee0000004037fae */ /* 0x0005e2000a121844 */
[----:B------:R-:W-:Y:S02]  /*59020*/  IMAD.X R8, R8, 0x1, R0, P2 ;  /* 0x0000000108087824 */ /* 0x000fe400010e0600 */
[----:B-1----:R-:W-:Y:S01]  /*59030*/  IMAD.MOV.U32 R13, RZ, RZ, 0x3f ;  /* 0x0000003fff0d7424 */ /* 0x002fe200078e00ff */
[----:B------:R-:W-:Y:S01]  /*59040*/  STL [R1+0xd54], R7 ;  /* 0x000d540701007387 */ /* 0x000fe20000100800 */
[----:B--2---:R-:W-:Y:S02]  /*59050*/  IMAD.MOV.U32 R4, RZ, RZ, R7 ;  /* 0x000000ffff047224 */ /* 0x004fe400078e0007 */
[----:B------:R-:W-:Y:S01]  /*59060*/  IMAD.MOV.U32 R5, RZ, RZ, R8 ;  /* 0x000000ffff057224 */ /* 0x000fe200078e0008 */
[----:B------:R-:W-:Y:S01]  /*59070*/  IADD3 R13, R13, c[0x0][0x180], RZ ;  /* 0x000060000d0d7a10 */ /* 0x000fe20007ffe0ff */
[----:B------:R1:W-:Y:S01]  /*59080*/  STL [R1+0xd5c], R2 ;  /* 0x000d5c0201007387 */ /* 0x0003e20000100800 */
[----:B------:R-:W-:-:S03]  /*59090*/  IMAD.X R6, R6, 0x1, R0, P0 ;  /* 0x0000000106067824 */ /* 0x000fc600000e0600 */
[----:B------:R2:W-:Y:S04]  /*590a0*/  LDGSTS.E [R3+0x1f600], [R4.64], P4 ;  /* 0x1f60000004037fae */ /* 0x0005e8000a121844 */
[----:B------:R3:W-:Y:S01]  /*590b0*/  STL [R1+0xd48], R11 ;  /* 0x000d480b01007387 */ /* 0x0007e20000100800 */
[----:B--2---:R-:W-:Y:S01]  /*590c0*/  IMAD.MOV.U32 R4, RZ, RZ, R2 ;  /* 0x000000ffff047224 */ /* 0x004fe200078e0002 */
[----:B-1----:R-:W-:Y:S02]  /*590d0*/  SHF.R.S32.HI R2, RZ, 0x1f, R13 ;  /* 0x0000001fff027819 */ /* 0x002fe4000001140d */
[----:B------:R3:W-:Y:S02]  /*590e0*/  STL [R1+0xd50], R8 ;  /* 0x000d500801007387 */ /* 0x0007e40000100800 */
[----:B------:R-:W-:-:S02]  /*590f0*/  LEA.HI R2, R2, R13, RZ, 0x6 ;  /* 0x0000000d02027211 */ /* 0x000fc400078f30ff */
[----:B------:R3:W-:Y:S02]  /*59100*/  STL [R1+0xd58], R6 ;  /* 0x000d580601007387 */ /* 0x0007e40000100800 */
[----:B------:R-:W-:Y:S02]  /*59110*/  SHF.R.S32.HI R2, RZ, 0x6, R2 ;  /* 0x00000006ff027819 */ /* 0x000fe40000011402 */
[----:B------:R3:W-:Y:S02]  /*59120*/  STL [R1+0x998], R9 ;  /* 0x0009980901007387 */ /* 0x0007e40000100800 */
[----:B------:R-:W-:Y:S01]  /*59130*/  ISETP.NE.U32.AND P0, PT, R9, R2, PT ;  /* 0x000000020900720c */ /* 0x000fe20003f05070 */
[----:B------:R-:W-:Y:S01]  /*59140*/  IMAD.MOV.U32 R5, RZ, RZ, R6 ;  /* 0x000000ffff057224 */ /* 0x000fe200078e0006 */
[C---:B------:R-:W-:Y:S04]  /*59150*/  HMMA.1688.F32.TF32 R44, R156.reuse, R46, R144 ;  /* 0x0000002e9c2c723c */ /* 0x040fe80000081090 */
[----:B------:R3:W-:Y:S04]  /*59160*/  LDGSTS.E [R3+0x1fe00], [R4.64], P4 ;  /* 0x1fe0000004037fae */ /* 0x0007e8000a121844 */
[C---:B------:R-:W-:Y:S01]  /*59170*/  HMMA.1688.F32.TF32 R60, R156.reuse, R62, R100 ;  /* 0x0000003e9c3c723c */ /* 0x040fe20000081064 */
[----:B------:R-:W0:Y:S07]  /*59180*/  LDGDEPBAR ;  /* 0x00000000000079af */ /* 0x000e2e0000000000 */
[----:B------:R-:W-:Y:S01]  /*59190*/  HMMA.1688.F32.TF32 R156, R156, R66, R92 ;  /* 0x000000429c9c723c */ /* 0x000fe2000008105c */
[----:B---3--:R-:W-:Y:S01]  /*591a0*/  @!P0 CALL.REL.NOINC `(.L_x_1) ;  /* 0x0000001000008944 */ /* 0x008fe20003c00000 */
[----:B------:R-:W-:Y:S06]  /*591b0*/  BRA `(.L_x_2) ;  /* 0xfffd68d000007947 */ /* 0x000fec000383ffff */
.L_x_1:
[----:B------:R-:W2:Y:S01]  /*591c0*/  LDL.LU R4, [R1+0x13c8] ;  /* 0x0013c80001047983 */ /* 0x000ea20000300800 */
[----:B------:R-:W-:-:S04]  /*591d0*/  DEPBAR.LE SB0, 0x0 ;  /* 0x000080000000791a */ /* 0x000fc80000000000 */
[----:B------:R-:W3:Y:S02]  /*591e0*/  S2R R3, SR_TID.X ;  /* 0x0000000000037919 */ /* 0x000ee40000002100 */
[C---:B-1-3--:R-:W-:Y:S02]  /*591f0*/  IMAD.SHL.U32 R0, R3.reuse, 0x20, RZ ;  /* 0x0000002003007824 */ /* 0x04afe400078e00ff */
[----:B------:R-:W-:-:S03]  /*59200*/  IMAD.SHL.U32 R2, R3, 0x4, RZ ;  /* 0x0000000403027824 */ /* 0x000fc600078e00ff */
[----:B------:R-:W-:-:S04]  /*59210*/  LOP3.LUT R0, R0, 0x60, RZ, 0xc0, !PT ;  /* 0x0000006000007812 */ /* 0x000fc800078ec0ff */
[----:B------:R-:W-:Y:S01]  /*59220*/  LOP3.LUT R0, R0, 0x70, R2, 0x78, !PT ;  /* 0x0000007000007812 */ /* 0x000fe200078e7802 */
[----:B------:R-:W-:-:S05]  /*59230*/  IMAD.SHL.U32 R2, R3, 0x400, RZ ;  /* 0x0000040003027824 */ /* 0x000fca00078e00ff */
[----:B------:R-:W-:Y:S01]  /*59240*/  LOP3.LUT R2, R2, 0x6000, RZ, 0xc0, !PT ;  /* 0x0000600002027812 */ /* 0x000fe200078ec0ff */
[----:B------:R-:W-:Y:S03]  /*59250*/  BAR.SYNC.DEFER_BLOCKING 0x0 ;  /* 0x0000000000007b1d */ /* 0x000fe60000010000 */
[----:B--2---:R-:W-:-:S03]  /*59260*/  IADD3 R0, R0, R2, R4 ;  /* 0x0000000200007210 */ /* 0x004fc60007ffe004 */
        /* <DEDUP_REMOVED lines=8> */
[----:B--2---:R1:W-:Y:S04]  /*592f0*/  STS.128 [R0], R4 ;  /* 0x0000000400007388 */ /* 0x0043e80000000c00 */
[----:B-1----:R-:W2:Y:S04]  /*59300*/  LDL.LU R4, [R1+0x380] ;  /* 0x0003800001047983 */ /* 0x002ea80000300800 */
[----:B------:R-:W2:Y:S04]  /*59310*/  LDL.LU R5, [R1+0x384] ;  /* 0x0003840001057983 */ /* 0x000ea80000300800 */
[----:B------:R-:W2:Y:S04]  /*59320*/  LDL.LU R6, [R1+0x390] ;  /* 0x0003900001067983 */ /* 0x000ea80000300800 */
[----:B------:R-:W2:Y:S04]  /*59330*/  LDL.LU R7, [R1+0x394] ;  /* 0x0003940001077983 */ /* 0x000ea80000300800 */
[----:B--2---:R1:W-:Y:S04]  /*59340*/  STS.128 [R0+0x100], R4 ;  /* 0x0001000400007388 */ /* 0x0043e80000000c00 */
[----:B-1----:R-:W2:Y:S04]  /*59350*/  LDL.LU R4, [R1+0x388] ;  /* 0x0003880001047983 */ /* 0x002ea80000300800 */
[----:B------:R-:W2:Y:S04]  /*59360*/  LDL.LU R5, [R1+0x38c] ;  /* 0x00038c0001057983 */ /* 0x000ea80000300800 */
[----:B------:R-:W2:Y:S04]  /*59370*/  LDL.LU R6, [R1+0x398] ;  /* 0x0003980001067983 */ /* 0x000ea80000300800 */
[----:B------:R-:W2:Y:S04]  /*59380*/  LDL.LU R7, [R1+0x39c] ;  /* 0x00039c0001077983 */ /* 0x000ea80000300800 */
[----:B---3--:R1:W-:Y:S04]  /*59390*/  STS.128 [R0+0x80], R8 ;  /* 0x0000800800007388 */ /* 0x0083e80000000c00 */
[----:B-1----:R-:W3:Y:S04]  /*593a0*/  LDL.LU R8, [R1] ;  /* 0x0000000001087983 */ /* 0x002ee80000300800 */
[----:B------:R-:W3:Y:S04]  /*593b0*/  LDL.LU R9, [R1+0x4] ;  /* 0x0000040001097983 */ /* 0x000ee80000300800 */
[----:B------:R-:W3:Y:S04]  /*593c0*/  LDL.LU R10, [R1+0x10] ;  /* 0x00001000010a7983 */ /* 0x000ee80000300800 */
[----:B------:R-:W3:Y:S04]  /*593d0*/  LDL.LU R11, [R1+0x14] ;  /* 0x00001400010b7983 */ /* 0x000ee80000300800 */
[----:B--2---:R1:W-:Y:S04]  /*593e0*/  STS.128 [R0+0x180], R4 ;  /* 0x0001800400007388 */ /* 0x0043e80000000c00 */
[----:B-1----:R-:W2:Y:S04]  /*593f0*/  LDL.LU R4, [R1+0x8] ;  /* 0x0000080001047983 */ /* 0x002ea80000300800 */
[----:B------:R-:W2:Y:S04]  /*59400*/  LDL.LU R5, [R1+0xc] ;  /* 0x00000c0001057983 */ /* 0x000ea80000300800 */
[----:B------:R-:W2:Y:S04]  /*59410*/  LDL.LU R6, [R1+0x18] ;  /* 0x0000180001067983 */ /* 0x000ea80000300800 */
[----:B------:R-:W2:Y:S04]  /*59420*/  LDL.LU R7, [R1+0x1c] ;  /* 0x00001c0001077983 */ /* 0x000ea80000300800 */
[----:B---3--:R1:W-:Y:S02]  /*59430*/  STS.128 [R0+0x200], R8 ;  /* 0x0002000800007388 */ /* 0x0083e40000000c00 */
[----:B-1----:R-:W-:-:S02]  /*59440*/  IMAD.MOV.U32 R8, RZ, RZ, R164 ;  /* 0x000000ffff087224 */ /* 0x002fc400078e00a4 */
[----:B------:R-:W-:Y:S02]  /*59450*/  IMAD.MOV.U32 R9, RZ, RZ, R165 ;  /* 0x000000ffff097224 */ /* 0x000fe400078e00a5 */
[----:B------:R-:W-:Y:S02]  /*59460*/  IMAD.MOV.U32 R10, RZ, RZ, R168 ;  /* 0x000000ffff0a7224 */ /* 0x000fe400078e00a8 */
[----:B------:R-:W-:Y:S02]  /*59470*/  IMAD.MOV.U32 R11, RZ, RZ, R169 ;  /* 0x000000ffff0b7224 */ /* 0x000fe400078e00a9 */
[----:B------:R-:W-:-:S03]  /*59480*/  IMAD.MOV.U32 R168, RZ, RZ, R166 ;  /* 0x000000ffffa87224 */ /* 0x000fc600078e00a6 */
[----:B------:R1:W-:Y:S01]  /*59490*/  STS.128 [R0+0x400], R8 ;  /* 0x0004000800007388 */ /* 0x0003e20000000c00 */
[----:B------:R-:W-:-:S05]  /*594a0*/  IMAD.MOV.U32 R169, RZ, RZ, R167 ;  /* 0x000000ffffa97224 */ /* 0x000fca00078e00a7 */
[----:B------:R-:W-:Y:S01]  /*594b0*/  STS.128 [R0+0x480], R168 ;  /* 0x000480a800007388 */ /* 0x000fe20000000c00 */
[----:B-1----:R-:W-:Y:S02]  /*594c0*/  IMAD.MOV.U32 R10, RZ, RZ, R236 ;  /* 0x000000ffff0a7224 */ /* 0x002fe400078e00ec */
[----:B------:R-:W-:Y:S02]  /*594d0*/  IMAD.MOV.U32 R11, RZ, RZ, R237 ;  /* 0x000000ffff0b7224 */ /* 0x000fe400078e00ed */
[----:B------:R-:W-:Y:S02]  /*594e0*/  IMAD.MOV.U32 R8, RZ, RZ, R232 ;  /* 0x000000ffff087224 */ /* 0x000fe400078e00e8 */
[----:B------:R-:W-:Y:S02]  /*594f0*/  IMAD.MOV.U32 R9, RZ, RZ, R233 ;  /* 0x000000ffff097224 */ /* 0x000fe400078e00e9 */
[----:B------:R-:W-:Y:S02]  /*59500*/  IMAD.MOV.U32 R236, RZ, RZ, R234 ;  /* 0x000000ffffec7224 */ /* 0x000fe400078e00ea */
[----:B------:R-:W-:Y:S01]  /*59510*/  IMAD.MOV.U32 R237, RZ, RZ, R235 ;  /* 0x000000ffffed7224 */ /* 0x000fe200078e00eb */
[----:B------:R-:W-:Y:S04]  /*59520*/  STS.128 [R0+0x600], R8 ;  /* 0x0006000800007388 */ /* 0x000fe80000000c00 */
[----:B------:R-:W-:Y:S01]  /*59530*/  STS.128 [R0+0x680], R236 ;  /* 0x000680ec00007388 */ /* 0x000fe20000000c00 */
[C---:B------:R-:W-:Y:S01]  /*59540*/  IMAD.SHL.U32 R2, R3.reuse, 0x1000, RZ ;  /* 0x0000100003027824 */ /* 0x040fe200078e00ff */
[----:B------:R-:W-:-:S04]  /*59550*/  LOP3.LUT R3, R3, 0x7f, RZ, 0xc0, !PT ;  /* 0x0000007f03037812 */ /* 0x000fc800078ec0ff */
[----:B------:R-:W-:-:S05]  /*59560*/  LOP3.LUT R2, R2, 0x6000, RZ, 0xc0, !PT ;  /* 0x0000600002027812 */ /* 0x000fca00078ec0ff */
[----:B------:R-:W-:-:S05]  /*59570*/  IMAD R2, R3, 0x10, R2 ;  /* 0x0000001003027824 */ /* 0x000fca00078e0202 */
[C---:B------:R-:W-:Y:S02]  /*59580*/  LOP3.LUT R24, R2.reuse, 0x20, RZ, 0x3c, !PT ;  /* 0x0000002002187812 */ /* 0x040fe400078e3cff */
[----:B------:R-:W-:Y:S01]  /*59590*/  LOP3.LUT R252, R2, 0x40, RZ, 0x3c, !PT ;  /* 0x0000004002fc7812 */ /* 0x000fe200078e3cff */
[----:B--2---:R1:W-:Y:S02]  /*595a0*/  STS.128 [R0+0x280], R4 ;  /* 0x0002800400007388 */ /* 0x0043e40000000c00 */
[----:B-1----:R-:W-:Y:S02]  /*595b0*/  IMAD.MOV.U32 R4, RZ, RZ, R128 ;  /* 0x000000ffff047224 */ /* 0x002fe400078e0080 */
[----:B------:R-:W-:Y:S02]  /*595c0*/  IMAD.MOV.U32 R5, RZ, RZ, R129 ;  /* 0x000000ffff057224 */ /* 0x000fe400078e0081 */
[----:B------:R-:W-:Y:S02]  /*595d0*/  IMAD.MOV.U32 R6, RZ, RZ, R132 ;  /* 0x000000ffff067224 */ /* 0x000fe400078e0084 */
[----:B------:R-:W-:-:S05]  /*595e0*/  IMAD.MOV.U32 R7, RZ, RZ, R133 ;  /* 0x000000ffff077224 */ /* 0x000fca00078e0085 */
[----:B------:R1:W-:Y:S02]  /*595f0*/  STS.128 [R0+0x300], R4 ;  /* 0x0003000400007388 */ /* 0x0003e40000000c00 */
        /* <DEDUP_REMOVED lines=9> */
[----:B------:R1:W-:Y:S04]  /*59690*/  STS.128 [R0+0x700], R4 ;  /* 0x0007000400007388 */ /* 0x0003e80000000c00 */
[----:B-1----:R-:W2:Y:S04]  /*596a0*/  LDL.LU R4, [R1+0x4d0] ;  /* 0x0004d00001047983 */ /* 0x002ea80000300800 */
        /* <DEDUP_REMOVED lines=8> */
[----:B------:R-:W-:Y:S01]  /*59730*/  IMAD.MOV.U32 R117, RZ, RZ, R123 ;  /* 0x000000ffff757224 */ /* 0x000fe200078e007b */
[----:B------:R-:W-:Y:S04]  /*59740*/  STS.128 [R0+0x380], R132 ;  /* 0x0003808400007388 */ /* 0x000fe80000000c00 */
[----:B------:R-:W-:Y:S04]  /*59750*/  STS.128 [R0+0x580], R84 ;  /* 0x0005805400007388 */ /* 0x000fe80000000c00 */
[----:B------:R-:W-:Y:S04]  /*59760*/  STS.128 [R0+0x780], R116 ;  /* 0x0007807400007388 */ /* 0x000fe80000000c00 */
[----:B------:R-:W-:Y:S06]  /*59770*/  BAR.SYNC.DEFER_BLOCKING 0x0 ;  /* 0x0000000000007b1d */ /* 0x000fec0000010000 */
[----:B------:R-:W1:Y:S04]  /*59780*/  LDS.128 R8, [R2] ;  /* 0x0000000002087984 */ /* 0x000e680000000c00 */
[----:B------:R-:W3:Y:S04]  /*59790*/  LDS.128 R16, [R2+0x800] ;  /* 0x0008000002107984 */ /* 0x000ee80000000c00 */
[----:B------:R-:W4:Y:S04]  /*597a0*/  LDS.128 R12, [R2+0x1000] ;  /* 0x00100000020c7984 */ /* 0x000f280000000c00 */
[----:B-1----:R-:W-:Y:S04]  /*597b0*/  STL.64 [R1+0xd0], R8 ;  /* 0x0000d00801007387 */ /* 0x002fe80000100a00 */
[----:B------:R-:W-:Y:S04]  /*597c0*/  STL.64 [R1+0xd8], R10 ;  /* 0x0000d80a01007387 */ /* 0x000fe80000100a00 */
[----:B------:R-:W1:Y:S04]  /*597d0*/  LDS.128 R8, [R2+0x1800] ;  /* 0x0018000002087984 */ /* 0x000e680000000c00 */
[----:B---3--:R-:W-:Y:S04]  /*597e0*/  STL.64 [R1+0x120], R16 ;  /* 0x0001201001007387 */ /* 0x008fe80000100a00 */
[----:B------:R-:W-:Y:S04]  /*597f0*/  STL.64 [R1+0x128], R18 ;  /* 0x0001281201007387 */ /* 0x000fe80000100a00 */
[----:B------:R-:W3:Y:S04]  /*59800*/  LDS.128 R16, [R24] ;  /* 0x0000000018107984 */ /* 0x000ee80000000c00 */
[----:B----4-:R-:W-:Y:S04]  /*59810*/  STL.64 [R1+0x190], R12 ;  /* 0x0001900c01007387 */ /* 0x010fe80000100a00 */
[----:B------:R-:W-:Y:S04]  /*59820*/  STL.64 [R1+0x198], R14 ;  /* 0x0001980e01007387 */ /* 0x000fe80000100a00 */
[----:B------:R-:W4:Y:S04]  /*59830*/  LDS.128 R12, [R24+0x800] ;  /* 0x00080000180c7984 */ /* 0x000f280000000c00 */
[----:B-1----:R-:W-:Y:S04]  /*59840*/  STL.64 [R1+0x210], R8 ;  /* 0x0002100801007387 */ /* 0x002fe80000100a00 */
[----:B------:R-:W-:Y:S04]  /*59850*/  STL.64 [R1+0x218], R10 ;  /* 0x0002180a01007387 */ /* 0x000fe80000100a00 */
[----:B------:R-:W1:Y:S04]  /*59860*/  LDS.128 R8, [R24+0x1000] ;  /* 0x0010000018087984 */ /* 0x000e680000000c00 */
[----:B---3--:R-:W-:Y:S04]  /*59870*/  STL.64 [R1+0xe0], R16 ;  /* 0x0000e01001007387 */ /* 0x008fe80000100a00 */
[----:B------:R-:W-:Y:S04]  /*59880*/  STL.64 [R1+0xe8], R18 ;  /* 0x0000e81201007387 */ /* 0x000fe80000100a00 */
[----:B------:R-:W3:Y:S04]  /*59890*/  LDS.128 R16, [R24+0x1800] ;  /* 0x0018000018107984 */ /* 0x000ee80000000c00 */
[----:B----4-:R-:W-:Y:S04]  /*598a0*/  STL.64 [R1+0x130], R12 ;  /* 0x0001300c01007387 */ /* 0x010fe80000100a00 */
[----:B------:R-:W-:Y:S04]  /*598b0*/  STL.64 [R1+0x138], R14 ;  /* 0x0001380e01007387 */ /* 0x000fe80000100a00 */
[----:B------:R-:W4:Y:S04]  /*598c0*/  LDS.128 R12, [R252] ;  /* 0x00000000fc0c7984 */ /* 0x000f280000000c00 */
[----:B-1----:R-:W-:Y:S04]  /*598d0*/  STL.64 [R1+0x1c0], R8 ;  /* 0x0001c00801007387 */ /* 0x002fe80000100a00 */
[----:B------:R-:W-:Y:S04]  /*598e0*/  STL.64 [R1+0x1c8], R10 ;  /* 0x0001c80a01007387 */ /* 0x000fe80000100a00 */
[----:B------:R-:W1:Y:S01]  /*598f0*/  LDS.128 R8, [R252+0x800] ;  /* 0x00080000fc087984 */ /* 0x000e620000000c00 */
[----:B------:R-:W-:-:S03]  /*59900*/  LOP3.LUT R3, R2, 0x60, RZ, 0x3c, !PT ;  /* 0x0000006002037812 */ /* 0x000fc600078e3cff */
[----:B---3--:R-:W-:Y:S04]  /*59910*/  STL.64 [R1+0x220], R16 ;  /* 0x0002201001007387 */ /* 0x008fe80000100a00 */
[----:B------:R-:W-:Y:S04]  /*59920*/  STL.64 [R1+0x228], R18 ;  /* 0x0002281201007387 */ /* 0x000fe80000100a00 */
[----:B------:R-:W3:Y:S04]  /*59930*/  LDS.128 R16, [R252+0x1000] ;  /* 0x00100000fc107984 */ /* 0x000ee80000000c00 */
[----:B----4-:R-:W-:Y:S04]  /*59940*/  STL.64 [R1+0xf0], R12 ;  /* 0x0000f00c01007387 */ /* 0x010fe80000100a00 */
[----:B------:R-:W-:Y:S04]  /*59950*/  STL.64 [R1+0xf8], R14 ;  /* 0x0000f80e01007387 */ /* 0x000fe80000100a00 */
[----:B------:R-:W4:Y:S04]  /*59960*/  LDS.128 R12, [R252+0x1800] ;  /* 0x00180000fc0c7984 */ /* 0x000f280000000c00 */
[----:B-1----:R-:W-:Y:S04]  /*59970*/  STL.64 [R1+0x160], R8 ;  /* 0x0001600801007387 */ /* 0x002fe80000100a00 */
[----:B------:R-:W-:Y:S04]  /*59980*/  STL.64 [R1+0x168], R10 ;  /* 0x0001680a01007387 */ /* 0x000fe80000100a00 */
[----:B------:R-:W1:Y:S04]  /*59990*/  LDS.128 R8, [R3] ;  /* 0x0000000003087984 */ /* 0x000e680000000c00 */
        /* <DEDUP_REMOVED lines=8> */
[----:B------:R-:W1:Y:S04]  /*59a20*/  LDS.128 R8, [R3+0x1800] ;  /* 0x0018000003087984 */ /* 0x000e680000000c00 */
[----:B------:R-:W-:Y:S06]  /*59a30*/  BAR.SYNC.DEFER_BLOCKING 0x0 ;  /* 0x0000000000007b1d */ /* 0x000fec0000010000 */
[----:B---3--:R-:W-:Y:S04]  /*59a40*/  STL.64 [R1+0xb0], R16 ;  /* 0x0000b01001007387 */ /* 0x008fe80000100a00 */
[----:B------:R-:W-:Y:S04]  /*59a50*/  STL.64 [R1+0xb8], R18 ;  /* 0x0000b81201007387 */ /* 0x000fe80000100a00 */
[----:B----4-:R-:W-:Y:S04]  /*59a60*/  STL.64 [R1+0x200], R12 ;  /* 0x0002000c01007387 */ /* 0x010fe80000100a00 */
[----:B------:R-:W-:Y:S04]  /*59a70*/  STL.64 [R1+0x208], R14 ;  /* 0x0002080e01007387 */ /* 0x000fe80000100a00 */
[----:B--2---:R-:W-:Y:S04]  /*59a80*/  STS.128 [R0], R4 ;  /* 0x0000000400007388 */ /* 0x004fe80000000c00 */
[----:B-1----:R1:W-:Y:S04]  /*59a90*/  STL.64 [R1+0x240], R8 ;  /* 0x0002400801007387 */ /* 0x0023e80000100a00 */
[----:B------:R2:W-:Y:S04]  /*59aa0*/  STL.64 [R1+0x248], R10 ;  /* 0x0002480a01007387 */ /* 0x0005e80000100a00 */
[----:B-1----:R-:W3:Y:S04]  /*59ab0*/  LDL.LU R8, [R1+0x4d8] ;  /* 0x0004d80001087983 */ /* 0x002ee80000300800 */
[----:B------:R-:W3:Y:S04]  /*59ac0*/  LDL.LU R9, [R1+0x4dc] ;  /* 0x0004dc0001097983 */ /* 0x000ee80000300800 */
[----:B--2---:R-:W3:Y:S04]  /*59ad0*/  LDL.LU R10, [R1+0x578] ;  /* 0x00057800010a7983 */ /* 0x004ee80000300800 */
[----:B------:R-:W3:Y:S04]  /*59ae0*/  LDL.LU R11, [R1+0x57c] ;  /* 0x00057c00010b7983 */ /* 0x000ee80000300800 */
[----:B------:R-:W2:Y:S04]  /*59af0*/  LDL.LU R4, [R1+0x370] ;  /* 0x0003700001047983 */ /* 0x000ea80000300800 */
        /* <DEDUP_REMOVED lines=9> */
[----:B-1----:R-:W3:Y:S04]  /*59b90*/  LDL.LU R8, [R1+0x20] ;  /* 0x0000200001087983 */ /* 0x002ee80000300800 */
        /* <DEDUP_REMOVED lines=24> */
[----:B------:R-:W-:Y:S04]  /*59d20*/  STS.128 [R0+0x680], R104 ;  /* 0x0006806800007388 */ /* 0x000fe80000000c00 */
[----:B--2---:R1:W-:Y:S02]  /*59d30*/  STS.128 [R0+0x280], R4 ;  /* 0x0002800400007388 */ /* 0x0043e40000000c00 */
[----:B-1----:R-:W-:-:S02]  /*59d40*/  IMAD.MOV.U32 R4, RZ, RZ, R136 ;  /* 0x000000ffff047224 */ /* 0x002fc400078e0088 */
        /* <DEDUP_REMOVED lines=75> */
[----:B--2---:R2:W-:Y:S04]  /*5a200*/  STS.128 [R0], R4 ;  /* 0x0000000400007388 */ /* 0x0045e80000000c00 */
[----:B-1----:R1:W-:Y:S04]  /*5a210*/  STL.64 [R1+0x70], R8 ;  /* 0x0000700801007387 */ /* 0x0023e80000100a00 */
[----:B------:R3:W-:Y:S04]  /*5a220*/  STL.64 [R1+0x78], R10 ;  /* 0x0000780a01007387 */ /* 0x0007e80000100a00 */
[----:B--2---:R-:W2:Y:S04]  /*5a230*/  LDL.LU R4, [R1+0x978] ;  /* 0x0009780001047983 */ /* 0x004ea80000300800 */
[----:B------:R-:W2:Y:S04]  /*5a240*/  LDL.LU R5, [R1+0x97c] ;  /* 0x00097c0001057983 */ /* 0x000ea80000300800 */
[----:B------:R-:W2:Y:S04]  /*5a250*/  LDL.LU R6, [R1+0x968] ;  /* 0x0009680001067983 */ /* 0x000ea80000300800 */
[----:B------:R-:W2:Y:S04]  /*5a260*/  LDL.LU R7, [R1+0x96c] ;  /* 0x00096c0001077983 */ /* 0x000ea80000300800 */
[----:B-1----:R-:W4:Y:S04]  /*5a270*/  LDL.LU R8, [R1+0x8a0] ;  /* 0x0008a00001087983 */ /* 0x002f280000300800 */
[----:B------:R-:W4:Y:S04]  /*5a280*/  LDL.LU R9, [R1+0x8a4] ;  /* 0x0008a40001097983 */ /* 0x000f280000300800 */
[----:B---3--:R-:W4:Y:S04]  /*5a290*/  LDL.LU R10, [R1+0x890] ;  /* 0x00089000010a7983 */ /* 0x008f280000300800 */
[----:B------:R-:W4:Y:S04]  /*5a2a0*/  LDL.LU R11, [R1+0x894] ;  /* 0x00089400010b7983 */ /* 0x000f280000300800 */
[----:B--2---:R1:W-:Y:S04]  /*5a2b0*/  STS.128 [R0+0x80], R4 ;  /* 0x0000800400007388 */ /* 0x0043e80000000c00 */
        /* <DEDUP_REMOVED lines=9> */
[----:B----4-:R1:W-:Y:S04]  /*5a350*/  STS.128 [R0+0x100], R8 ;  /* 0x0001000800007388 */ /* 0x0103e80000000c00 */
        /* <DEDUP_REMOVED lines=14> */
[----:B------:R-:W4:Y:S04]  /*5a440*/  LDL.LU R12, [R1+0x660] ;  /* 0x00066000010c7983 */ /* 0x000f280000300800 */
[----:B------:R-:W4:Y:S04]  /*5a450*/  LDL.LU R13, [R1+0x664] ;  /* 0x00066400010d7983 */ /* 0x000f280000300800 */
[----:B------:R-:W4:Y:S04]  /*5a460*/  LDL.LU R14, [R1+0x650] ;  /* 0x00065000010e7983 */ /* 0x000f280000300800 */
[----:B---3--:R1:W-:Y:S04]  /*5a470*/  STS.128 [R0+0x280], R8 ;  /* 0x0002800800007388 */ /* 0x0083e80000000c00 */
[----:B------:R-:W4:Y:S04]  /*5a480*/  LDL.LU R15, [R1+0x654] ;  /* 0x00065400010f7983 */ /* 0x000f280000300800 */
        /* <DEDUP_REMOVED lines=9> */
[----:B----4-:R1:W-:Y:S04]  /*5a520*/  STS.128 [R0+0x400], R12 ;  /* 0x0004000c00007388 */ /* 0x0103e80000000c00 */
[----:B-1----:R-:W4:Y:S04]  /*5a530*/  LDL.LU R12, [R1+0x538] ;  /* 0x00053800010c7983 */ /* 0x002f280000300800 */
[----:B------:R-:W4:Y:S04]  /*5a540*/  LDL.LU R13, [R1+0x53c] ;  /* 0x00053c00010d7983 */ /* 0x000f280000300800 */
[----:B------:R-:W4:Y:S04]  /*5a550*/  LDL.LU R14, [R1+0x518] ;  /* 0x00051800010e7983 */ /* 0x000f280000300800 */
[----:B------:R-:W4:Y:S04]  /*5a560*/  LDL.LU R15, [R1+0x51c] ;  /* 0x00051c00010f7983 */ /* 0x000f280000300800 */
[----:B--2---:R1:W-:Y:S04]  /*5a570*/  STS.128 [R0+0x500], R4 ;  /* 0x0005000400007388 */ /* 0x0043e80000000c00 */
[----:B-1----:R-:W2:Y:S04]  /*5a580*/  LDL.LU R4, [R1+0x180] ;  /* 0x0001800001047983 */ /* 0x002ea80000300800 */
[----:B------:R-:W2:Y:S01]  /*5a590*/  LDL.LU R5, [R1+0x184] ;  /* 0x0001840001057983 */ /* 0x000ea20000300800 */
[----:B------:R-:W-:-:S02]  /*5a5a0*/  IMAD.MOV.U32 R6, RZ, RZ, R244 ;  /* 0x000000ffff067224 */ /* 0x000fc400078e00f4 */
[----:B------:R-:W-:Y:S01]  /*5a5b0*/  IMAD.MOV.U32 R7, RZ, RZ, R245 ;  /* 0x000000ffff077224 */ /* 0x000fe200078e00f5 */
[----:B------:R-:W5:Y:S04]  /*5a5c0*/  LDL.LU R244, [R1+0x188] ;  /* 0x0001880001f47983 */ /* 0x000f680000300800 */
[----:B------:R-:W5:Y:S04]  /*5a5d0*/  LDL.LU R245, [R1+0x18c] ;  /* 0x00018c0001f57983 */ /* 0x000f680000300800 */
[----:B---3--:R1:W-:Y:S04]  /*5a5e0*/  STS.128 [R0+0x480], R8 ;  /* 0x0004800800007388 */ /* 0x0083e80000000c00 */
[----:B----4-:R-:W-:Y:S01]  /*5a5f0*/  STS.128 [R0+0x580], R12 ;  /* 0x0005800c00007388 */ /* 0x010fe20000000c00 */
[----:B-1----:R-:W-:-:S02]  /*5a600*/  IMAD.MOV.U32 R10, RZ, RZ, R68 ;  /* 0x000000ffff0a7224 */ /* 0x002fc400078e0044 */
[----:B------:R-:W-:Y:S02]  /*5a610*/  IMAD.MOV.U32 R11, RZ, RZ, R69 ;  /* 0x000000ffff0b7224 */ /* 0x000fe400078e0045 */
[----:B------:R-:W-:Y:S02]  /*5a620*/  IMAD.MOV.U32 R8, RZ, RZ, R72 ;  /* 0x000000ffff087224 */ /* 0x000fe400078e0048 */
[----:B------:R-:W-:Y:S02]  /*5a630*/  IMAD.MOV.U32 R9, RZ, RZ, R73 ;  /* 0x000000ffff097224 */ /* 0x000fe400078e0049 */
[----:B------:R-:W-:Y:S02]  /*5a640*/  IMAD.MOV.U32 R68, RZ, RZ, R74 ;  /* 0x000000ffff447224 */ /* 0x000fe400078e004a */
[----:B------:R-:W-:Y:S01]  /*5a650*/  IMAD.MOV.U32 R69, RZ, RZ, R75 ;  /* 0x000000ffff457224 */ /* 0x000fe200078e004b */
[----:B------:R-:W-:Y:S04]  /*5a660*/  STS.128 [R0+0x600], R8 ;  /* 0x0006000800007388 */ /* 0x000fe80000000c00 */
[----:B------:R-:W-:Y:S04]  /*5a670*/  STS.128 [R0+0x680], R68 ;  /* 0x0006804400007388 */ /* 0x000fe80000000c00 */
[----:B--2---:R1:W-:Y:S04]  /*5a680*/  STS.128 [R0+0x700], R4 ;  /* 0x0007000400007388 */ /* 0x0043e80000000c00 */
[----:B-1----:R-:W2:Y:S04]  /*5a690*/  LDL.LU R4, [R1+0x950] ;  /* 0x0009500001047983 */ /* 0x002ea80000300800 */
[----:B------:R-:W2:Y:S04]  /*5a6a0*/  LDL.LU R5, [R1+0x954] ;  /* 0x0009540001057983 */ /* 0x000ea80000300800 */
[----:B------:R-:W2:Y:S04]  /*5a6b0*/  LDL.LU R6, [R1+0x930] ;  /* 0x0009300001067983 */ /* 0x000ea80000300800 */
[----:B------:R-:W2:Y:S04]  /*5a6c0*/  LDL.LU R7, [R1+0x934] ;  /* 0x0009340001077983 */ /* 0x000ea80000300800 */
[----:B-----5:R-:W-:Y:S04]  /*5a6d0*/  STS.128 [R0+0x780], R244 ;  /* 0x000780f400007388 */ /* 0x020fe80000000c00 */
[----:B------:R-:W-:Y:S06]  /*5a6e0*/  BAR.SYNC.DEFER_BLOCKING 0x0 ;  /* 0x0000000000007b1d */ /* 0x000fec0000010000 */
[----:B------:R-:W1:Y:S04]  /*5a6f0*/  LDS.128 R8, [R2] ;  /* 0x0000000002087984 */ /* 0x000e680000000c00 */
[----:B------:R-:W3:Y:S04]  /*5a700*/  LDS.128 R16, [R2+0x800] ;  /* 0x0008000002107984 */ /* 0x000ee80000000c00 */
[----:B------:R-:W4:Y:S04]  /*5a710*/  LDS.128 R12, [R2+0x1000] ;  /* 0x00100000020c7984 */ /* 0x000f280000000c00 */
[----:B------:R-:W-:Y:S04]  /*5a720*/  LDS.128 R248, [R24+0x1800] ;  /* 0x0018000018f87984 */ /* 0x000fe80000000c00 */
[----:B------:R-:W-:Y:S04]  /*5a730*/  LDS.128 R244, [R252] ;  /* 0x00000000fcf47984 */ /* 0x000fe80000000c00 */
[----:B------:R-:W-:Y:S04]  /*5a740*/  LDS.128 R236, [R252+0x800] ;  /* 0x00080000fcec7984 */ /* 0x000fe80000000c00 */
[----:B------:R-:W-:Y:S04]  /*5a750*/  LDS.128 R232, [R252+0x1000] ;  /* 0x00100000fce87984 */ /* 0x000fe80000000c00 */
[----:B------:R-:W-:Y:S04]  /*5a760*/  LDS.128 R208, [R252+0x1800] ;  /* 0x00180000fcd07984 */ /* 0x000fe80000000c00 */
[----:B------:R-:W-:Y:S04]  /*5a770*/  LDS.128 R204, [R3] ;  /* 0x0000000003cc7984 */ /* 0x000fe80000000c00 */
[----:B------:R-:W-:Y:S04]  /*5a780*/  LDS.128 R200, [R3+0x800] ;  /* 0x0008000003c87984 */ /* 0x000fe80000000c00 */
        /* <DEDUP_REMOVED lines=9> */
[----:B------:R-:W-:Y:S04]  /*5a820*/  LDS.128 R196, [R3+0x1000] ;  /* 0x0010000003c47984 */ /* 0x000fe80000000c00 */
[----:B------:R-:W-:Y:S04]  /*5a830*/  LDS.128 R192, [R3+0x1800] ;  /* 0x0018000003c07984 */ /* 0x000fe80000000c00 */
        /* <DEDUP_REMOVED lines=8> */
[----:B-1----:R-:W-:Y:S04]  /*5a8c0*/  STL.64 [R1], R8 ;  /* 0x0000000801007387 */ /* 0x002fe80000100a00 */
[----:B------:R-:W-:Y:S04]  /*5a8d0*/  STL.64 [R1+0x8], R10 ;  /* 0x0000080a01007387 */ /* 0x000fe80000100a00 */
[----:B--2---:R1:W-:Y:S04]  /*5a8e0*/  STS.128 [R0], R4 ;  /* 0x0000000400007388 */ /* 0x0043e80000000c00 */
[----:B-1----:R-:W2:Y:S04]  /*5a8f0*/  LDL.LU R4, [R1+0x958] ;  /* 0x0009580001047983 */ /* 0x002ea80000300800 */
[----:B------:R-:W2:Y:S04]  /*5a900*/  LDL.LU R5, [R1+0x95c] ;  /* 0x00095c0001057983 */ /* 0x000ea80000300800 */
[----:B------:R-:W2:Y:S04]  /*5a910*/  LDL.LU R6, [R1+0x938] ;  /* 0x0009380001067983 */ /* 0x000ea80000300800 */
[----:B------:R-:W2:Y:S04]  /*5a920*/  LDL.LU R7, [R1+0x93c] ;  /* 0x00093c0001077983 */ /* 0x000ea80000300800 */
[----:B------:R-:W3:Y:S04]  /*5a930*/  LDL.LU R8, [R1+0x880] ;  /* 0x0008800001087983 */ /* 0x000ee80000300800 */
        /* <DEDUP_REMOVED lines=42> */
[----:B------:R-:W5:Y:S04]  /*5abe0*/  LDL.LU R16, [R1+0x508] ;  /* 0x0005080001107983 */ /* 0x000f680000300800 */
[----:B------:R-:W5:Y:S04]  /*5abf0*/  LDL.LU R17, [R1+0x50c] ;  /* 0x00050c0001117983 */ /* 0x000f680000300800 */
[----:B------:R-:W5:Y:S04]  /*5ac00*/  LDL.LU R18, [R1+0x4a8] ;  /* 0x0004a80001127983 */ /* 0x000f680000300800 */
[----:B---3--:R1:W-:Y:S04]  /*5ac10*/  STS.128 [R0+0x480], R8 ;  /* 0x0004800800007388 */ /* 0x0083e80000000c00 */
[----:B------:R-:W5:Y:S04]  /*5ac20*/  LDL.LU R19, [R1+0x4ac] ;  /* 0x0004ac0001137983 */ /* 0x000f680000300800 */
        /* <DEDUP_REMOVED lines=10> */
[----:B-----5:R-:W-:Y:S01]  /*5acd0*/  STS.128 [R0+0x580], R16 ;  /* 0x0005801000007388 */ /* 0x020fe20000000c00 */
        /* <DEDUP_REMOVED lines=8> */
[----:B---3--:R-:W-:Y:S04]  /*5ad60*/  STS.128 [R0+0x700], R8 ;  /* 0x0007000800007388 */ /* 0x008fe80000000c00 */
[----:B--2---:R1:W-:Y:S04]  /*5ad70*/  STS.128 [R0+0x780], R4 ;  /* 0x0007800400007388 */ /* 0x0043e80000000c00 */
[----:B------:R-:W-:Y:S06]  /*5ad80*/  BAR.SYNC.DEFER_BLOCKING 0x0 ;  /* 0x0000000000007b1d */ /* 0x000fec0000010000 */
[----:B-1----:R-:W2:Y:S04]  /*5ad90*/  LDL.LU R4, [R1+0x920] ;  /* 0x0009200001047983 */ /* 0x002ea80000300800 */
[----:B------:R-:W2:Y:S04]  /*5ada0*/  LDL.LU R5, [R1+0x924] ;  /* 0x0009240001057983 */ /* 0x000ea80000300800 */
[----:B------:R-:W2:Y:S04]  /*5adb0*/  LDL.LU R6, [R1+0x910] ;  /* 0x0009100001067983 */ /* 0x000ea80000300800 */
[----:B------:R-:W2:Y:S04]  /*5adc0*/  LDL.LU R7, [R1+0x914] ;  /* 0x0009140001077983 */ /* 0x000ea80000300800 */
[----:B------:R-:W-:Y:S04]  /*5add0*/  LDS.128 R188, [R2] ;  /* 0x0000000002bc7984 */ /* 0x000fe80000000c00 */
[----:B------:R-:W-:Y:S04]  /*5ade0*/  LDS.128 R184, [R2+0x800] ;  /* 0x0008000002b87984 */ /* 0x000fe80000000c00 */
[----:B------:R-:W-:Y:S04]  /*5adf0*/  LDS.128 R176, [R2+0x1000] ;  /* 0x0010000002b07984 */ /* 0x000fe80000000c00 */
[----:B------:R-:W-:Y:S04]  /*5ae00*/  LDS.128 R172, [R2+0x1800] ;  /* 0x0018000002ac7984 */ /* 0x000fe80000000c00 */
        /* <DEDUP_REMOVED lines=12> */
[----:B------:R-:W-:Y:S06]  /*5aed0*/  BAR.SYNC.DEFER_BLOCKING 0x0 ;  /* 0x0000000000007b1d */ /* 0x000fec0000010000 */
        /* <DEDUP_REMOVED lines=32> */
[----:B------:R-:W4:Y:S04]  /*5b0e0*/  LDL.LU R15, [R1+0x6dc] ;  /* 0x0006dc00010f7983 */ /* 0x000f280000300800 */
[----:B---3--:R-:W-:Y:S04]  /*5b0f0*/  STS.128 [R0+0x280], R8 ;  /* 0x0002800800007388 */ /* 0x008fe80000000c00 */
[----:B--2---:R1:W-:Y:S04]  /*5b100*/  STS.128 [R0+0x300], R4 ;  /* 0x0003000400007388 */ /* 0x0043e80000000c00 */
        /* <DEDUP_REMOVED lines=8> */
[----:B----4-:R1:W-:Y:S04]  /*5b190*/  STS.128 [R0+0x380], R12 ;  /* 0x0003800c00007388 */ /* 0x0103e80000000c00 */
[----:B-1----:R-:W4:Y:S04]  /*5b1a0*/  LDL.LU R12, [R1+0x4b0] ;  /* 0x0004b000010c7983 */ /* 0x002f280000300800 */
[----:B------:R-:W4:Y:S04]  /*5b1b0*/  LDL.LU R13, [R1+0x4b4] ;  /* 0x0004b400010d7983 */ /* 0x000f280000300800 */
[----:B------:R-:W4:Y:S04]  /*5b1c0*/  LDL.LU R14, [R1+0x4c0] ;  /* 0x0004c000010e7983 */ /* 0x000f280000300800 */
[----:B------:R-:W4:Y:S04]  /*5b1d0*/  LDL.LU R15, [R1+0x4c4] ;  /* 0x0004c400010f7983 */ /* 0x000f280000300800 */
[----:B------:R-:W5:Y:S04]  /*5b1e0*/  LDL.LU R20, [R1+0x4b8] ;  /* 0x0004b80001147983 */ /* 0x000f680000300800 */
[----:B------:R-:W5:Y:S04]  /*5b1f0*/  LDL.LU R21, [R1+0x4bc] ;  /* 0x0004bc0001157983 */ /* 0x000f680000300800 */
[----:B------:R-:W5:Y:S04]  /*5b200*/  LDL.LU R22, [R1+0x4c8] ;  /* 0x0004c80001167983 */ /* 0x000f680000300800 */
[----:B------:R-:W5:Y:S04]  /*5b210*/  LDL.LU R23, [R1+0x4cc] ;  /* 0x0004cc0001177983 */ /* 0x000f680000300800 */
        /* <DEDUP_REMOVED lines=15> */
[----:B------:R-:W-:Y:S01]  /*5b310*/  IMAD.MOV.U32 R225, RZ, RZ, R223 ;  /* 0x000000ffffe17224 */ /* 0x000fe200078e00df */
[----:B----4-:R-:W-:Y:S04]  /*5b320*/  STS.128 [R0+0x500], R12 ;  /* 0x0005000c00007388 */ /* 0x010fe80000000c00 */
[----:B--2---:R1:W-:Y:S04]  /*5b330*/  STS.128 [R0+0x700], R4 ;  /* 0x0007000400007388 */ /* 0x0043e80000000c00 */
[----:B-1----:R-:W2:Y:S04]  /*5b340*/  LDL.LU R4, [R1+0x900] ;  /* 0x0009000001047983 */ /* 0x002ea80000300800 */
[----:B------:R-:W2:Y:S04]  /*5b350*/  LDL.LU R5, [R1+0x904] ;  /* 0x0009040001057983 */ /* 0x000ea80000300800 */
[----:B------:R-:W2:Y:S04]  /*5b360*/  LDL.LU R6, [R1+0x8f0] ;  /* 0x0008f00001067983 */ /* 0x000ea80000300800 */
[----:B------:R-:W2:Y:S04]  /*5b370*/  LDL.LU R7, [R1+0x8f4] ;  /* 0x0008f40001077983 */ /* 0x000ea80000300800 */
[----:B-----5:R-:W-:Y:S04]  /*5b380*/  STS.128 [R0+0x580], R20 ;  /* 0x0005801400007388 */ /* 0x020fe80000000c00 */
[----:B------:R-:W-:Y:S04]  /*5b390*/  STS.128 [R0+0x600], R16 ;  /* 0x0006001000007388 */ /* 0x000fe80000000c00 */
[----:B------:R-:W-:Y:S04]  /*5b3a0*/  STS.128 [R0+0x680], R224 ;  /* 0x000680e000007388 */ /* 0x000fe80000000c00 */
[----:B---3--:R-:W-:Y:S04]  /*5b3b0*/  STS.128 [R0+0x780], R8 ;  /* 0x0007800800007388 */ /* 0x008fe80000000c00 */
[----:B------:R-:W-:Y:S06]  /*5b3c0*/  BAR.SYNC.DEFER_BLOCKING 0x0 ;  /* 0x0000000000007b1d */ /* 0x000fec0000010000 */
        /* <DEDUP_REMOVED lines=54> */
[----:B------:R-:W3:Y:S04]  /*5b730*/  LDL.LU R78, [R1+0x5f8] ;  /* 0x0005f800014e7983 */ /* 0x000ee80000300800 */
[----:B----4-:R1:W-:Y:S04]  /*5b740*/  STS.128 [R0+0x380], R104 ;  /* 0x0003806800007388 */ /* 0x0103e80000000c00 */
[----:B------:R-:W3:Y:S04]  /*5b750*/  LDL.LU R79, [R1+0x5fc] ;  /* 0x0005fc00014f7983 */ /* 0x000ee80000300800 */
[----:B-1----:R-:W4:Y:S04]  /*5b760*/  LDL.LU R104, [R1+0x4f0] ;  /* 0x0004f00001687983 */ /* 0x002f280000300800 */
[----:B------:R-:W4:Y:S04]  /*5b770*/  LDL.LU R105, [R1+0x4f4] ;  /* 0x0004f40001697983 */ /* 0x000f280000300800 */
[----:B------:R-:W4:Y:S04]  /*5b780*/  LDL.LU R106, [R1+0x490] ;  /* 0x00049000016a7983 */ /* 0x000f280000300800 */
[----:B------:R-:W4:Y:S04]  /*5b790*/  LDL.LU R107, [R1+0x494] ;  /* 0x00049400016b7983 */ /* 0x000f280000300800 */
[----:B------:R-:W5:Y:S04]  /*5b7a0*/  LDL.LU R116, [R1+0x4f8] ;  /* 0x0004f80001747983 */ /* 0x000f680000300800 */
[----:B------:R-:W5:Y:S04]  /*5b7b0*/  LDL.LU R117, [R1+0x4fc] ;  /* 0x0004fc0001757983 */ /* 0x000f680000300800 */
[----:B------:R-:W5:Y:S04]  /*5b7c0*/  LDL.LU R118, [R1+0x498] ;  /* 0x0004980001767983 */ /* 0x000f680000300800 */
        /* <DEDUP_REMOVED lines=11> */
[----:B------:R-:W-:Y:S04]  /*5b880*/  STS.128 [R0+0x600], R112 ;  /* 0x0006007000007388 */ /* 0x000fe80000000c00 */
[----:B------:R-:W-:Y:S01]  /*5b890*/  STS.128 [R0+0x680], R240 ;  /* 0x000680f000007388 */ /* 0x000fe20000000c00 */
[----:B------:R-:W-:-:S03]  /*5b8a0*/  LOP3.LUT R231, R2, 0x20, RZ, 0x3c, !PT ;  /* 0x0000002002e77812 */ /* 0x000fc600078e3cff */
[----:B--2---:R1:W-:Y:S02]  /*5b8b0*/  STS.128 [R0+0x400], R4 ;  /* 0x0004000400007388 */ /* 0x0043e40000000c00 */
        /* <DEDUP_REMOVED lines=10> */
[----:B------:R-:W-:Y:S01]  /*5b960*/  IMAD.MOV.U32 R49, RZ, RZ, R47 ;  /* 0x000000ffff317224 */ /* 0x000fe200078e002f */
[----:B---3--:R-:W-:Y:S04]  /*5b970*/  STS.128 [R0+0x480], R76 ;  /* 0x0004804c00007388 */ /* 0x008fe80000000c00 */
[----:B----4-:R-:W-:Y:S04]  /*5b980*/  STS.128 [R0+0x500], R104 ;  /* 0x0005006800007388 */ /* 0x010fe80000000c00 */
[----:B-----5:R-:W-:Y:S04]  /*5b990*/  STS.128 [R0+0x580], R116 ;  /* 0x0005807400007388 */ /* 0x020fe80000000c00 */
[----:B------:R-:W-:Y:S04]  /*5b9a0*/  STS.128 [R0+0x780], R48 ;  /* 0x0007803000007388 */ /* 0x000fe80000000c00 */
[----:B------:R-:W-:Y:S06]  /*5b9b0*/  BAR.SYNC.DEFER_BLOCKING 0x0 ;  /* 0x0000000000007b1d */ /* 0x000fec0000010000 */
[----:B------:R-:W1:Y:S04]  /*5b9c0*/  LDS.128 R76, [R2+0x1000] ;  /* 0x00100000024c7984 */ /* 0x000e680000000c00 */
[----:B------:R-:W3:Y:S04]  /*5b9d0*/  LDS.128 R112, [R231+0x1000] ;  /* 0x00100000e7707984 */ /* 0x000ee80000000c00 */
[----:B------:R-:W-:Y:S04]  /*5b9e0*/  LDS.128 R120, [R252+0x1000] ;  /* 0x00100000fc787984 */ /* 0x000fe80000000c00 */
[----:B------:R-:W-:Y:S04]  /*5b9f0*/  LDS.128 R124, [R3+0x800] ;  /* 0x00080000037c7984 */ /* 0x000fe80000000c00 */
[----:B------:R-:W-:Y:S04]  /*5ba00*/  LDS.128 R44, [R2] ;  /* 0x00000000022c7984 */ /* 0x000fe80000000c00 */
[----:B------:R-:W-:Y:S04]  /*5ba10*/  LDS.128 R48, [R2+0x800] ;  /* 0x0008000002307984 */ /* 0x000fe80000000c00 */
[----:B------:R-:W-:Y:S04]  /*5ba20*/  LDS.128 R104, [R231+0x800] ;  /* 0x00080000e7687984 */ /* 0x000fe80000000c00 */
[----:B------:R-:W-:Y:S01]  /*5ba30*/  LDS.128 R116, [R252+0x800] ;  /* 0x00080000fc747984 */ /* 0x000fe20000000c00 */
[----:B-1----:R-:W-:-:S03]  /*5ba40*/  IMAD.MOV.U32 R228, RZ, RZ, R76 ;  /* 0x000000ffffe47224 */ /* 0x002fc600078e004c */
[----:B------:R-:W-:Y:S01]  /*5ba50*/  STL.64 [R1+0x378], R78 ;  /* 0x0003784e01007387 */ /* 0x000fe20000100a00 */
[----:B------:R-:W-:-:S03]  /*5ba60*/  IMAD.MOV.U32 R227, RZ, RZ, R77 ;  /* 0x000000ffffe37224 */ /* 0x000fc600078e004d */
[----:B------:R-:W1:Y:S01]  /*5ba70*/  LDS.128 R76, [R2+0x1800] ;  /* 0x00180000024c7984 */ /* 0x000e620000000c00 */
[----:B---3--:R-:W-:Y:S02]  /*5ba80*/  IMAD.MOV.U32 R226, RZ, RZ, R112 ;  /* 0x000000ffffe27224 */ /* 0x008fe400078e0070 */
[----:B------:R-:W-:Y:S01]  /*5ba90*/  IMAD.MOV.U32 R225, RZ, RZ, R113 ;  /* 0x000000ffffe17224 */ /* 0x000fe200078e0071 */
[----:B-1----:R-:W-:Y:S04]  /*5baa0*/  STL.64 [R1+0x3f8], R78 ;  /* 0x0003f84e01007387 */ /* 0x002fe80000100a00 */
[----:B------:R-:W-:Y:S04]  /*5bab0*/  STL.64 [R1+0x398], R114 ;  /* 0x0003987201007387 */ /* 0x000fe80000100a00 */
[----:B------:R-:W1:Y:S01]  /*5bac0*/  LDS.128 R112, [R231+0x1800] ;  /* 0x00180000e7707984 */ /* 0x000e620000000c00 */
[----:B------:R-:W-:-:S02]  /*5bad0*/  IMAD.MOV.U32 R224, RZ, RZ, R120 ;  /* 0x000000ffffe07224 */ /* 0x000fc400078e0078 */
[----:B------:R-:W-:Y:S01]  /*5bae0*/  IMAD.MOV.U32 R223, RZ, RZ, R121 ;  /* 0x000000ffffdf7224 */ /* 0x000fe200078e0079 */
[----:B-1----:R-:W-:Y:S04]  /*5baf0*/  STL.64 [R1+0x418], R114 ;  /* 0x0004187201007387 */ /* 0x002fe80000100a00 */
[----:B------:R-:W-:Y:S04]  /*5bb00*/  STL.64 [R1+0x3b8], R122 ;  /* 0x0003b87a01007387 */ /* 0x000fe80000100a00 */
[----:B------:R-:W1:Y:S01]  /*5bb10*/  LDS.128 R120, [R252+0x1800] ;  /* 0x00180000fc787984 */ /* 0x000e620000000c00 */
[----:B------:R-:W-:-:S02]  /*5bb20*/  IMAD.MOV.U32 R230, RZ, RZ, R124 ;  /* 0x000000ffffe67224 */ /* 0x000fc400078e007c */
[----:B------:R-:W-:Y:S02]  /*5bb30*/  IMAD.MOV.U32 R229, RZ, RZ, R125 ;  /* 0x000000ffffe57224 */ /* 0x000fe400078e007d */
[----:B------:R-:W-:Y:S01]  /*5bb40*/  IMAD.MOV.U32 R212, RZ, RZ, R126 ;  /* 0x000000ffffd47224 */ /* 0x000fe200078e007e */
[----:B-1----:R-:W-:Y:S04]  /*5bb50*/  STL.64 [R1+0x428], R122 ;  /* 0x0004287a01007387 */ /* 0x002fe80000100a00 */
[----:B------:R-:W-:Y:S04]  /*5bb60*/  STL [R1+0x35c], R127 ;  /* 0x00035c7f01007387 */ /* 0x000fe80000100800 */
[----:B------:R-:W1:Y:S01]  /*5bb70*/  LDS.128 R124, [R3+0x1000] ;  /* 0x00100000037c7984 */ /* 0x000e620000000c00 */
[----:B------:R-:W-:-:S02]  /*5bb80*/  IMAD.MOV.U32 R220, RZ, RZ, R76 ;  /* 0x000000ffffdc7224 */ /* 0x000fc400078e004c */
[----:B------:R-:W-:Y:S02]  /*5bb90*/  IMAD.MOV.U32 R219, RZ, RZ, R77 ;  /* 0x000000ffffdb7224 */ /* 0x000fe400078e004d */
[----:B------:R-:W-:Y:S01]  /*5bba0*/  IMAD.MOV.U32 R218, RZ, RZ, R112 ;  /* 0x000000ffffda7224 */ /* 0x000fe200078e0070 */
[----:B------:R-:W-:Y:S01]  /*5bbb0*/  LDS.128 R76, [R231] ;  /* 0x00000000e74c7984 */ /* 0x000fe20000000c00 */
[----:B------:R-:W-:Y:S02]  /*5bbc0*/  IMAD.MOV.U32 R217, RZ, RZ, R113 ;  /* 0x000000ffffd97224 */ /* 0x000fe400078e0071 */
[----:B------:R-:W-:Y:S01]  /*5bbd0*/  IMAD.MOV.U32 R216, RZ, RZ, R120 ;  /* 0x000000ffffd87224 */ /* 0x000fe200078e0078 */
[----:B------:R-:W-:Y:S01]  /*5bbe0*/  LDS.128 R112, [R252] ;  /* 0x00000000fc707984 */ /* 0x000fe20000000c00 */
[----:B------:R-:W-:-:S03]  /*5bbf0*/  IMAD.MOV.U32 R215, RZ, RZ, R121 ;  /* 0x000000ffffd77224 */ /* 0x000fc600078e0079 */
[----:B------:R-:W-:Y:S01]  /*5bc00*/  LDS.128 R120, [R3] ;  /* 0x0000000003787984 */ /* 0x000fe20000000c00 */
[----:B-1----:R-:W-:-:S03]  /*5bc10*/  IMAD.MOV.U32 R222, RZ, RZ, R124 ;  /* 0x000000ffffde7224 */ /* 0x002fc600078e007c */
[----:B------:R-:W-:Y:S01]  /*5bc20*/  STL.64 [R1+0x3d8], R126 ;  /* 0x0003d87e01007387 */ /* 0x000fe20000100a00 */
[----:B------:R-:W-:-:S03]  /*5bc30*/  IMAD.MOV.U32 R221, RZ, RZ, R125 ;  /* 0x000000ffffdd7224 */ /* 0x000fc600078e007d */
[----:B------:R-:W1:Y:S04]  /*5bc40*/  LDS.128 R124, [R3+0x1800] ;  /* 0x00180000037c7984 */ /* 0x000e680000000c00 */
[----:B------:R-:W-:Y:S06]  /*5bc50*/  BAR.SYNC.DEFER_BLOCKING 0x0 ;  /* 0x0000000000007b1d */ /* 0x000fec0000010000 */
[----:B--2---:R2:W-:Y:S04]  /*5bc60*/  STS.128 [R0], R4 ;  /* 0x0000000400007388 */ /* 0x0045e80000000c00 */
[----:B-1----:R1:W-:Y:S04]  /*5bc70*/  STL.64 [R1+0x448], R126 ;  /* 0x0004487e01007387 */ /* 0x0023e80000100a00 */
[----:B--2---:R-:W2:Y:S04]  /*5bc80*/  LDL.LU R4, [R1+0x8e8] ;  /* 0x0008e80001047983 */ /* 0x004ea80000300800 */
[----:B------:R-:W2:Y:S04]  /*5bc90*/  LDL.LU R5, [R1+0x8ec] ;  /* 0x0008ec0001057983 */ /* 0x000ea80000300800 */
[----:B------:R-:W2:Y:S04]  /*5bca0*/  LDL.LU R6, [R1+0x8d8] ;  /* 0x0008d80001067983 */ /* 0x000ea80000300800 */
[----:B------:R-:W2:Y:S01]  /*5bcb0*/  LDL.LU R7, [R1+0x8dc] ;  /* 0x0008dc0001077983 */ /* 0x000ea20000300800 */
[----:B------:R-:W-:-:S02]  /*5bcc0*/  IMAD.MOV.U32 R214, RZ, RZ, R124 ;  /* 0x000000ffffd67224 */ /* 0x000fc400078e007c */
[----:B------:R-:W-:Y:S01]  /*5bcd0*/  IMAD.MOV.U32 R213, RZ, RZ, R125 ;  /* 0x000000ffffd57224 */ /* 0x000fe200078e007d */
[----:B------:R-:W3:Y:S04]  /*5bce0*/  LDL.LU R124, [R1+0x820] ;  /* 0x00082000017c7983 */ /* 0x000ee80000300800 */
[----:B------:R-:W3:Y:S04]  /*5bcf0*/  LDL.LU R125, [R1+0x824] ;  /* 0x00082400017d7983 */ /* 0x000ee80000300800 */
[----:B-1----:R-:W3:Y:S04]  /*5bd00*/  LDL.LU R126, [R1+0x810] ;  /* 0x00081000017e7983 */ /* 0x002ee80000300800 */
        /* <DEDUP_REMOVED lines=40> */
[----:B--2---:R-:W-:Y:S04]  /*5bf90*/  STS.128 [R0+0x400], R4 ;  /* 0x0004000400007388 */ /* 0x004fe80000000c00 */
[----:B---3--:R1:W-:Y:S04]  /*5bfa0*/  STS.128 [R0+0x480], R124 ;  /* 0x0004807c00007388 */ /* 0x0083e80000000c00 */
        /* <DEDUP_REMOVED lines=21> */
[----:B---3--:R1:W-:Y:S04]  /*5c100*/  STS.128 [R0+0x600], R4 ;  /* 0x0006000400007388 */ /* 0x0083e80000000c00 */
[----:B-1----:R-:W3:Y:S04]  /*5c110*/  LDL.LU R4, [R1+0x8c0] ;  /* 0x0008c00001047983 */ /* 0x002ee80000300800 */
[----:B------:R-:W3:Y:S04]  /*5c120*/  LDL.LU R5, [R1+0x8c4] ;  /* 0x0008c40001057983 */ /* 0x000ee80000300800 */
[----:B------:R-:W3:Y:S04]  /*5c130*/  LDL.LU R6, [R1+0x8b0] ;  /* 0x0008b00001067983 */ /* 0x000ee80000300800 */
[----:B------:R-:W3:Y:S04]  /*5c140*/  LDL.LU R7, [R1+0x8b4] ;  /* 0x0008b40001077983 */ /* 0x000ee80000300800 */
[----:B--2---:R-:W-:Y:S04]  /*5c150*/  STS.128 [R0+0x580], R124 ;  /* 0x0005807c00007388 */ /* 0x004fe80000000c00 */
[----:B----4-:R-:W-:Y:S04]  /*5c160*/  STS.128 [R0+0x680], R164 ;  /* 0x000680a400007388 */ /* 0x010fe80000000c00 */
[----:B------:R-:W-:Y:S06]  /*5c170*/  BAR.SYNC.DEFER_BLOCKING 0x0 ;  /* 0x0000000000007b1d */ /* 0x000fec0000010000 */
[----:B------:R-:W1:Y:S04]  /*5c180*/  LDS.128 R56, [R2] ;  /* 0x0000000002387984 */ /* 0x000e680000000c00 */
[----:B------:R-:W2:Y:S04]  /*5c190*/  LDS.128 R124, [R2+0x800] ;  /* 0x00080000027c7984 */ /* 0x000ea80000000c00 */
[----:B------:R-:W4:Y:S04]  /*5c1a0*/  LDS.128 R52, [R2+0x1000] ;  /* 0x0010000002347984 */ /* 0x000f280000000c00 */
[----:B-1----:R-:W-:Y:S04]  /*5c1b0*/  STL.64 [R1+0x380], R56 ;  /* 0x0003803801007387 */ /* 0x002fe80000100a00 */
[----:B------:R-:W-:Y:S04]  /*5c1c0*/  STL.64 [R1+0x388], R58 ;  /* 0x0003883a01007387 */ /* 0x000fe80000100a00 */
[----:B--2---:R-:W-:Y:S04]  /*5c1d0*/  STL.64 [R1+0x360], R124 ;  /* 0x0003607c01007387 */ /* 0x004fe80000100a00 */
[----:B------:R-:W-:Y:S04]  /*5c1e0*/  STL.64 [R1+0x368], R126 ;  /* 0x0003687e01007387 */ /* 0x000fe80000100a00 */
[----:B------:R-:W-:Y:S04]  /*5c1f0*/  STL [R1+0x13e0], R2 ;  /* 0x0013e00201007387 */ /* 0x000fe80000100800 */
[----:B------:R-:W1:Y:S04]  /*5c200*/  LDS.128 R56, [R2+0x1800] ;  /* 0x0018000002387984 */ /* 0x000e680000000c00 */
[----:B----4-:R-:W-:Y:S04]  /*5c210*/  STL.64 [R1+0x340], R52 ;  /* 0x0003403401007387 */ /* 0x010fe80000100a00 */
[----:B------:R-:W-:Y:S04]  /*5c220*/  STL.64 [R1+0x348], R54 ;  /* 0x0003483601007387 */ /* 0x000fe80000100a00 */
[----:B------:R-:W2:Y:S04]  /*5c230*/  LDS.128 R52, [R231] ;  /* 0x00000000e7347984 */ /* 0x000ea80000000c00 */
[----:B------:R-:W4:Y:S04]  /*5c240*/  LDS.128 R124, [R231+0x800] ;  /* 0x00080000e77c7984 */ /* 0x000f280000000c00 */
[----:B-1----:R-:W-:Y:S04]  /*5c250*/  STL.64 [R1+0x3a0], R56 ;  /* 0x0003a03801007387 */ /* 0x002fe80000100a00 */
[----:B------:R-:W-:Y:S04]  /*5c260*/  STL.64 [R1+0x3a8], R58 ;  /* 0x0003a83a01007387 */ /* 0x000fe80000100a00 */
[----:B------:R-:W1:Y:S04]  /*5c270*/  LDS.128 R56, [R231+0x1000] ;  /* 0x00100000e7387984 */ /* 0x000e680000000c00 */
[----:B--2---:R-:W-:Y:S04]  /*5c280*/  STL.64 [R1+0x320], R52 ;  /* 0x0003203401007387 */ /* 0x004fe80000100a00 */
[----:B------:R-:W-:Y:S04]  /*5c290*/  STL.64 [R1+0x328], R54 ;  /* 0x0003283601007387 */ /* 0x000fe80000100a00 */
[----:B------:R-:W2:Y:S04]  /*5c2a0*/  LDS.128 R52, [R231+0x1800] ;  /* 0x00180000e7347984 */ /* 0x000ea80000000c00 */
[----:B----4-:R-:W-:Y:S04]  /*5c2b0*/  STL.64 [R1+0x300], R124 ;  /* 0x0003007c01007387 */ /* 0x010fe80000100a00 */
[----:B------:R-:W-:Y:S04]  /*5c2c0*/  STL.64 [R1+0x308], R126 ;  /* 0x0003087e01007387 */ /* 0x000fe80000100a00 */
[----:B------:R-:W4:Y:S04]  /*5c2d0*/  LDS.128 R124, [R252] ;  /* 0x00000000fc7c7984 */ /* 0x000f280000000c00 */
[----:B-1----:R-:W-:Y:S04]  /*5c2e0*/  STL.64 [R1+0x1b0], R56 ;  /* 0x0001b03801007387 */ /* 0x002fe80000100a00 */
[----:B------:R-:W-:Y:S04]  /*5c2f0*/  STL.64 [R1+0x1b8], R58 ;  /* 0x0001b83a01007387 */ /* 0x000fe80000100a00 */
[----:B------:R-:W-:Y:S04]  /*5c300*/  LDS.128 R56, [R252+0x800] ;  /* 0x00080000fc387984 */ /* 0x000fe80000000c00 */
[----:B--2---:R-:W-:Y:S04]  /*5c310*/  STL.64 [R1+0x3c0], R52 ;  /* 0x0003c03401007387 */ /* 0x004fe80000100a00 */
[----:B------:R-:W-:Y:S04]  /*5c320*/  STL.64 [R1+0x3c8], R54 ;  /* 0x0003c83601007387 */ /* 0x000fe80000100a00 */
[----:B------:R-:W1:Y:S04]  /*5c330*/  LDS.128 R52, [R252+0x1000] ;  /* 0x00100000fc347984 */ /* 0x000e680000000c00 */
[----:B----4-:R-:W-:Y:S04]  /*5c340*/  STL.64 [R1+0x1a0], R124 ;  /* 0x0001a07c01007387 */ /* 0x010fe80000100a00 */
[----:B------:R-:W-:Y:S04]  /*5c350*/  STL.64 [R1+0x1a8], R126 ;  /* 0x0001a87e01007387 */ /* 0x000fe80000100a00 */
[----:B------:R-:W2:Y:S04]  /*5c360*/  LDS.128 R124, [R252+0x1800] ;  /* 0x00180000fc7c7984 */ /* 0x000ea80000000c00 */
[----:B-1----:R-:W-:Y:S01]  /*5c370*/  STL.64 [R1+0x150], R52 ;  /* 0x0001503401007387 */ /* 0x002fe20000100a00 */
[----:B------:R-:W-:-:S03]  /*5c380*/  IMAD.MOV.U32 R2, RZ, RZ, R55 ;  /* 0x000000ffff027224 */ /* 0x000fc600078e0037 */
[----:B------:R-:W-:Y:S04]  /*5c390*/  STL.64 [R1+0x180], R56 ;  /* 0x0001803801007387 */ /* 0x000fe80000100a00 */
[----:B------:R-:W-:Y:S04]  /*5c3a0*/  STL.64 [R1+0x188], R58 ;  /* 0x0001883a01007387 */ /* 0x000fe80000100a00 */
[----:B------:R-:W-:Y:S04]  /*5c3b0*/  STL [R1+0x158], R54 ;  /* 0x0001583601007387 */ /* 0x000fe80000100800 */
[----:B------:R-:W1:Y:S04]  /*5c3c0*/  LDS.128 R52, [R3+0x800] ;  /* 0x0008000003347984 */ /* 0x000e680000000c00 */
[----:B------:R-:W4:Y:S04]  /*5c3d0*/  LDS.128 R56, [R3] ;  /* 0x0000000003387984 */ /* 0x000f280000000c00 */
[----:B------:R5:W-:Y:S04]  /*5c3e0*/  STL [R1+0x13e4], R2 ;  /* 0x0013e40201007387 */ /* 0x000be80000100800 */
[----:B--2---:R-:W-:Y:S04]  /*5c3f0*/  STL.64 [R1+0x3e0], R124 ;  /* 0x0003e07c01007387 */ /* 0x004fe80000100a00 */
[----:B------:R-:W-:Y:S04]  /*5c400*/  STL.64 [R1+0x3e8], R126 ;  /* 0x0003e87e01007387 */ /* 0x000fe80000100a00 */
[----:B-1----:R-:W-:Y:S01]  /*5c410*/  STL.64 [R1+0x100], R52 ;  /* 0x0001003401007387 */ /* 0x002fe20000100a00 */
[----:B-----5:R-:W-:-:S03]  /*5c420*/  IMAD.MOV.U32 R2, RZ, RZ, R55 ;  /* 0x000000ffff027224 */ /* 0x020fc600078e0037 */
[----:B----4-:R-:W-:Y:S04]  /*5c430*/  STL.64 [R1+0x140], R56 ;  /* 0x0001403801007387 */ /* 0x010fe80000100a00 */
[----:B------:R-:W-:Y:S04]  /*5c440*/  STL.64 [R1+0x148], R58 ;  /* 0x0001483a01007387 */ /* 0x000fe80000100a00 */
[----:B------:R-:W-:Y:S04]  /*5c450*/  STL [R1+0x108], R54 ;  /* 0x0001083601007387 */ /* 0x000fe80000100800 */
[----:B------:R-:W1:Y:S04]  /*5c460*/  LDS.128 R52, [R3+0x1800] ;  /* 0x0018000003347984 */ /* 0x000e680000000c00 */
[----:B------:R-:W2:Y:S04]  /*5c470*/  LDS.128 R56, [R3+0x1000] ;  /* 0x0010000003387984 */ /* 0x000ea80000000c00 */
[----:B------:R-:W-:Y:S06]  /*5c480*/  BAR.SYNC.DEFER_BLOCKING 0x0 ;  /* 0x0000000000007b1d */ /* 0x000fec0000010000 */
[----:B------:R-:W-:Y:S04]  /*5c490*/  STL [R1+0x13e8], R2 ;  /* 0x0013e80201007387 */ /* 0x000fe80000100800 */
[----:B---3--:R3:W-:Y:S04]  /*5c4a0*/  STS.128 [R0], R4 ;  /* 0x0000000400007388 */ /* 0x0087e80000000c00 */
[----:B-1----:R1:W-:Y:S04]  /*5c4b0*/  STL [R1+0x400], R52 ;  /* 0x0004003401007387 */ /* 0x0023e80000100800 */
[----:B--2---:R-:W-:Y:S04]  /*5c4c0*/  STL.64 [R1+0xc0], R56 ;  /* 0x0000c03801007387 */ /* 0x004fe80000100a00 */
[----:B------:R-:W-:Y:S04]  /*5c4d0*/  STL.64 [R1+0xc8], R58 ;  /* 0x0000c83a01007387 */ /* 0x000fe80000100a00 */
[----:B------:R2:W-:Y:S04]  /*5c4e0*/  STL.64 [R1+0x408], R54 ;  /* 0x0004083601007387 */ /* 0x0005e80000100a00 */
[----:B---3--:R-:W3:Y:S04]  /*5c4f0*/  LDL.LU R4, [R1+0x8c8] ;  /* 0x0008c80001047983 */ /* 0x008ee80000300800 */
[----:B------:R-:W3:Y:S04]  /*5c500*/  LDL.LU R5, [R1+0x8cc] ;  /* 0x0008cc0001057983 */ /* 0x000ee80000300800 */
[----:B------:R-:W3:Y:S04]  /*5c510*/  LDL.LU R6, [R1+0x8b8] ;  /* 0x0008b80001067983 */ /* 0x000ee80000300800 */
[----:B------:R-:W3:Y:S01]  /*5c520*/  LDL.LU R7, [R1+0x8bc] ;  /* 0x0008bc0001077983 */ /* 0x000ee20000300800 */
[----:B------:R-:W-:-:S03]  /*5c530*/  IMAD.MOV.U32 R2, RZ, RZ, R53 ;  /* 0x000000ffff027224 */ /* 0x000fc600078e0035 */
[----:B-1----:R-:W4:Y:S04]  /*5c540*/  LDL.LU R52, [R1+0x800] ;  /* 0x0008000001347983 */ /* 0x002f280000300800 */
[----:B------:R-:W4:Y:S04]  /*5c550*/  LDL.LU R53, [R1+0x804] ;  /* 0x0008040001357983 */ /* 0x000f280000300800 */
[----:B--2---:R-:W4:Y:S04]  /*5c560*/  LDL.LU R54, [R1+0x7f0] ;  /* 0x0007f00001367983 */ /* 0x004f280000300800 */
[----:B------:R-:W4:Y:S04]  /*5c570*/  LDL.LU R55, [R1+0x7f4] ;  /* 0x0007f40001377983 */ /* 0x000f280000300800 */
[----:B---3--:R1:W-:Y:S04]  /*5c580*/  STS.128 [R0+0x80], R4 ;  /* 0x0000800400007388 */ /* 0x0083e80000000c00 */
[----:B-1----:R-:W2:Y:S04]  /*5c590*/  LDL.LU R4, [R1+0x808] ;  /* 0x0008080001047983 */ /* 0x002ea80000300800 */
[----:B------:R-:W2:Y:S04]  /*5c5a0*/  LDL.LU R5, [R1+0x80c] ;  /* 0x00080c0001057983 */ /* 0x000ea80000300800 */
[----:B------:R-:W3:Y:S04]  /*5c5b0*/  LDL.LU R164, [R1+0x13cc] ;  /* 0x0013cc0001a47983 */ /* 0x000ee80000300800 */
[----:B------:R-:W2:Y:S04]  /*5c5c0*/  LDL.LU R6, [R1+0x7f8] ;  /* 0x0007f80001067983 */ /* 0x000ea80000300800 */
[----:B------:R-:W2:Y:S04]  /*5c5d0*/  LDL.LU R7, [R1+0x7fc] ;  /* 0x0007fc0001077983 */ /* 0x000ea80000300800 */
[----:B------:R-:W5:Y:S04]  /*5c5e0*/  LDL R252, [R1+0x94c] ;  /* 0x00094c0001fc7983 */ /* 0x000f680000100800 */
        /* <DEDUP_REMOVED lines=18> */
[----:B------:R-:W5:Y:S01]  /*5c710*/  LDL.LU R59, [R1+0x67c] ;  /* 0x00067c00013b7983 */ /* 0x000f620000300800 */
[----:B---3--:R-:W-:-:S03]  /*5c720*/  ISETP.GE.AND P0, PT, R164, c[0x0][0x178], PT ;  /* 0x00005e00a4007a0c */ /* 0x008fc60003f06270 */
[----:B----4-:R-:W-:Y:S04]  /*5c730*/  STS.128 [R0+0x280], R52 ;  /* 0x0002803400007388 */ /* 0x010fe80000000c00 */
[----:B--2---:R5:W-:Y:S02]  /*5c740*/  STS.128 [R0+0x300], R4 ;  /* 0x0003000400007388 */ /* 0x004be40000000c00 */
[----:B-----5:R-:W-:-:S04]  /*5c750*/  IADD3 R4, R252, 0x2, RZ ;  /* 0x00000002fc047810 */ /* 0x020fc80007ffe0ff */
[----:B------:R-:W-:Y:S02]  /*5c760*/  ISETP.LT.AND P5, PT, R4, c[0x0][0x17c], !P0 ;  /* 0x00005f0004007a0c */ /* 0x000fe400047a1270 */
[----:B------:R-:W2:Y:S04]  /*5c770*/  LDL.LU R4, [R1+0x5c0] ;  /* 0x0005c00001047983 */ /* 0x000ea80000300800 */
[----:B------:R-:W2:Y:S04]  /*5c780*/  LDL.LU R5, [R1+0x5c4] ;  /* 0x0005c40001057983 */ /* 0x000ea80000300800 */
[----:B------:R-:W2:Y:S04]  /*5c790*/  LDL.LU R6, [R1+0x5a0] ;  /* 0x0005a00001067983 */ /* 0x000ea80000300800 */
[----:B------:R-:W2:Y:S04]  /*5c7a0*/  LDL.LU R7, [R1+0x5a4] ;  /* 0x0005a40001077983 */ /* 0x000ea80000300800 */
[----:B------:R-:W3:Y:S04]  /*5c7b0*/  LDL.LU R52, [R1+0x5c8] ;  /* 0x0005c80001347983 */ /* 0x000ee80000300800 */
[----:B------:R-:W3:Y:S04]  /*5c7c0*/  LDL.LU R53, [R1+0x5cc] ;  /* 0x0005cc0001357983 */ /* 0x000ee80000300800 */
[----:B------:R-:W3:Y:S04]  /*5c7d0*/  LDL.LU R54, [R1+0x5a8] ;  /* 0x0005a80001367983 */ /* 0x000ee80000300800 */
[----:B------:R1:W-:Y:S04]  /*5c7e0*/  STS.128 [R0+0x380], R56 ;  /* 0x0003803800007388 */ /* 0x0003e80000000c00 */
        /* <DEDUP_REMOVED lines=10> */
[----:B---3--:R1:W-:Y:S04]  /*5c890*/  STS.128 [R0+0x480], R52 ;  /* 0x0004803400007388 */ /* 0x0083e80000000c00 */
[----:B-1----:R-:W3:Y:S04]  /*5c8a0*/  LDL.LU R52, [R1+0x1e0] ;  /* 0x0001e00001347983 */ /* 0x002ee80000300800 */
[----:B------:R-:W3:Y:S04]  /*5c8b0*/  LDL.LU R53, [R1+0x1e4] ;  /* 0x0001e40001357983 */ /* 0x000ee80000300800 */
[----:B------:R-:W3:Y:S04]  /*5c8c0*/  LDL.LU R54, [R1+0x1d0] ;  /* 0x0001d00001367983 */ /* 0x000ee80000300800 */
[----:B----4-:R1:W-:Y:S04]  /*5c8d0*/  STS.128 [R0+0x500], R56 ;  /* 0x0005003800007388 */ /* 0x0103e80000000c00 */
[----:B------:R-:W3:Y:S04]  /*5c8e0*/  LDL.LU R55, [R1+0x1d4] ;  /* 0x0001d40001377983 */ /* 0x000ee80000300800 */
        /* <DEDUP_REMOVED lines=9> */
[----:B-----5:R1:W-:Y:S01]  /*5c980*/  STS.128 [R0+0x580], R124 ;  /* 0x0005807c00007388 */ /* 0x0203e20000000c00 */
[----:B------:R-:W-:-:S03]  /*5c990*/  IADD3 R3, R252, 0x1, RZ ;  /* 0x00000001fc037810 */ /* 0x000fc60007ffe0ff */
[----:B--2---:R2:W-:Y:S01]  /*5c9a0*/  STS.128 [R0+0x400], R4 ;  /* 0x0004000400007388 */ /* 0x0045e20000000c00 */
[----:B------:R-:W-:Y:S02]  /*5c9b0*/  ISETP.LT.AND P1, PT, R3, c[0x0][0x17c], !P0 ;  /* 0x00005f0003007a0c */ /* 0x000fe40004721270 */
[----:B------:R-:W-:Y:S01]  /*5c9c0*/  ISETP.LT.AND P3, PT, R252, c[0x0][0x17c], !P0 ;  /* 0x00005f00fc007a0c */ /* 0x000fe20004761270 */
[----:B------:R-:W5:Y:S01]  /*5c9d0*/  LDL.LU R167, [R1+0x110] ;  /* 0x0001100001a77983 */ /* 0x000f620000300800 */
[----:B-1----:R-:W-:Y:S02]  /*5c9e0*/  IMAD.MOV.U32 R126, RZ, RZ, R156 ;  /* 0x000000ffff7e7224 */ /* 0x002fe400078e009c */
[----:B------:R-:W-:Y:S02]  /*5c9f0*/  IMAD.MOV.U32 R127, RZ, RZ, R157 ;  /* 0x000000ffff7f7224 */ /* 0x000fe400078e009d */
[----:B------:R-:W-:Y:S02]  /*5ca00*/  IMAD.MOV.U32 R124, RZ, RZ, R60 ;  /* 0x000000ffff7c7224 */ /* 0x000fe400078e003c */
[----:B------:R-:W-:-:S02]  /*5ca10*/  IMAD.MOV.U32 R125, RZ, RZ, R61 ;  /* 0x000000ffff7d7224 */ /* 0x000fc400078e003d */
[----:B------:R-:W-:Y:S02]  /*5ca20*/  IMAD.MOV.U32 R156, RZ, RZ, R62 ;  /* 0x000000ffff9c7224 */ /* 0x000fe400078e003e */
[----:B------:R-:W-:Y:S01]  /*5ca30*/  IMAD.MOV.U32 R157, RZ, RZ, R63 ;  /* 0x000000ffff9d7224 */ /* 0x000fe200078e003f */
[----:B------:R-:W-:Y:S04]  /*5ca40*/  STS.128 [R0+0x700], R124 ;  /* 0x0007007c00007388 */ /* 0x000fe80000000c00 */
[----:B------:R-:W-:Y:S01]  /*5ca50*/  STS.128 [R0+0x780], R156 ;  /* 0x0007809c00007388 */ /* 0x000fe20000000c00 */
[----:B------:R-:W-:Y:S01]  /*5ca60*/  IADD3 R3, R252, 0x3, RZ ;  /* 0x00000003fc037810 */ /* 0x000fe20007ffe0ff */
[----:B--2---:R-:W-:Y:S02]  /*5ca70*/  IMAD R4, R164, c[0x0][0x194], RZ ;  /* 0x00006500a4047a24 */ /* 0x004fe400078e02ff */
[----:B------:R-:W-:Y:S01]  /*5ca80*/  IMAD R5, R252, c[0x0][0x198], RZ ;  /* 0x00006600fc057a24 */ /* 0x000fe200078e02ff */
[----:B------:R-:W-:-:S02]  /*5ca90*/  ISETP.LT.AND P2, PT, R3, c[0x0][0x17c], !P0 ;  /* 0x00005f0003007a0c */ /* 0x000fc40004741270 */
[----:B------:R-:W-:-:S04]  /*5caa0*/  LEA R3, P4, R4, c[0x0][0x170], 0x2 ;  /* 0x00005c0004037a11 */ /* 0x000fc800078810ff */
[----:B------:R-:W-:Y:S02]  /*5cab0*/  LEA.HI.X.SX32 R4, R4, c[0x0][0x174], 0x2, P4 ;  /* 0x00005d0004047a11 */ /* 0x000fe400020f16ff */
[----:B------:R-:W-:-:S04]  /*5cac0*/  LEA R6, P4, R5, R3, 0x2 ;  /* 0x0000000305067211 */ /* 0x000fc800078810ff */
[----:B------:R-:W-:Y:S01]  /*5cad0*/  LEA.HI.X.SX32 R7, R5, R4, 0x2, P4 ;  /* 0x0000000405077211 */ /* 0x000fe200020f16ff */
[----:B---3--:R1:W-:Y:S04]  /*5cae0*/  STS.128 [R0+0x600], R52 ;  /* 0x0006003400007388 */ /* 0x0083e80000000c00 */
[----:B----4-:R2:W-:Y:S04]  /*5caf0*/  STS.128 [R0+0x680], R56 ;  /* 0x0006803800007388 */ /* 0x0105e80000000c00 */
[----:B------:R-:W-:Y:S01]  /*5cb00*/  BAR.SYNC.DEFER_BLOCKING 0x0 ;  /* 0x0000000000007b1d */ /* 0x000fe20000010000 */
[----:B-1----:R-:W-:-:S02]  /*5cb10*/  IADD3 R53, R252, 0x4, RZ ;  /* 0x00000004fc357810 */ /* 0x002fc40007ffe0ff */
[----:B--2---:R-:W-:-:S04]  /*5cb20*/  IADD3 R0, R5, c[0x0][0x198], RZ ;  /* 0x0000660005007a10 */ /* 0x004fc80007ffe0ff */
[----:B------:R-:W-:-:S04]  /*5cb30*/  IADD3 R5, R0, c[0x0][0x198], RZ ;  /* 0x0000660000057a10 */ /* 0x000fc80007ffe0ff */
[-C--:B------:R-:W-:Y:S01]  /*5cb40*/  LEA R52, P6, R5, R3.reuse, 0x2 ;  /* 0x0000000305347211 */ /* 0x080fe200078c10ff */
[----:B------:R1:W-:Y:S01]  /*5cb50*/  @P3 STG.E [R6.64], R240 ;  /* 0x000000f006003986 */ /* 0x0003e2000c101904 */
[----:B------:R-:W-:Y:S02]  /*5cb60*/  ISETP.LT.AND P4, PT, R53, c[0x0][0x17c], !P0 ;  /* 0x00005f0035007a0c */ /* 0x000fe40004781270 */
[----:B------:R-:W-:Y:S02]  /*5cb70*/  LEA.HI.X.SX32 R53, R5, R4, 0x2, P6 ;  /* 0x0000000405357211 */ /* 0x000fe400030f16ff */
[----:B-1----:R-:W-:-:S04]  /*5cb80*/  LEA R6, P3, R0, R3, 0x2 ;  /* 0x0000000300067211 */ /* 0x002fc800078610ff */
[----:B------:R-:W-:Y:S02]  /*5cb90*/  LEA.HI.X.SX32 R7, R0, R4, 0x2, P3 ;  /* 0x0000000400077211 */ /* 0x000fe400018f16ff */
[----:B------:R-:W-:-:S03]  /*5cba0*/  IADD3 R0, R5, c[0x0][0x198], RZ ;  /* 0x0000660005007a10 */ /* 0x000fc60007ffe0ff */
[----:B------:R1:W-:Y:S01]  /*5cbb0*/  @P1 STG.E [R6.64], R242 ;  /* 0x000000f206001986 */ /* 0x0003e2000c101904 */
[----:B------:R-:W-:-:S03]  /*5cbc0*/  IADD3 R5, R0, c[0x0][0x198], RZ ;  /* 0x0000660000057a10 */ /* 0x000fc60007ffe0ff */
[----:B------:R2:W-:Y:S01]  /*5cbd0*/  @P5 STG.E [R52.64], R166 ;  /* 0x000000a634005986 */ /* 0x0005e2000c101904 */
[----:B------:R-:W-:-:S03]  /*5cbe0*/  IADD3 R54, R252, 0x5, RZ ;  /* 0x00000005fc367810 */ /* 0x000fc60007ffe0ff */
[----:B-1----:R-:W3:Y:S01]  /*5cbf0*/  LDL.LU R242, [R1+0x114] ;  /* 0x0001140001f27983 */ /* 0x002ee20000300800 */
[-C--:B------:R-:W-:Y:S02]  /*5cc00*/  LEA R6, P1, R0, R3.reuse, 0x2 ;  /* 0x0000000300067211 */ /* 0x080fe400078210ff */
[----:B--2---:R-:W-:Y:S01]  /*5cc10*/  IADD3 R53, R252, 0x6, RZ ;  /* 0x00000006fc357810 */ /* 0x004fe20007ffe0ff */
[----:B------:R-:W2:Y:S01]  /*5cc20*/  LDL.LU R240, [R1+0x120] ;  /* 0x0001200001f07983 */ /* 0x000ea20000300800 */
[----:B------:R-:W-:Y:S02]  /*5cc30*/  LEA R52, P6, R5, R3, 0x2 ;  /* 0x0000000305347211 */ /* 0x000fe400078c10ff */
[-C--:B------:R-:W-:Y:S02]  /*5cc40*/  LEA.HI.X.SX32 R7, R0, R4.reuse, 0x2, P1 ;  /* 0x0000000400077211 */ /* 0x080fe400008f16ff */
[----:B------:R-:W-:Y:S02]  /*5cc50*/  ISETP.LT.AND P5, PT, R53, c[0x0][0x17c], !P0 ;  /* 0x00005f0035007a0c */ /* 0x000fe400047a1270 */
[----:B------:R-:W-:-:S02]  /*5cc60*/  LEA.HI.X.SX32 R53, R5, R4, 0x2, P6 ;  /* 0x0000000405357211 */ /* 0x000fc400030f16ff */
[----:B------:R-:W-:Y:S02]  /*5cc70*/  ISETP.LT.AND P3, PT, R54, c[0x0][0x17c], !P0 ;  /* 0x00005f0036007a0c */ /* 0x000fe40004761270 */
[----:B------:R-:W-:Y:S01]  /*5cc80*/  IADD3 R0, R5, c[0x0][0x198], RZ ;  /* 0x0000660005007a10 */ /* 0x000fe20007ffe0ff */
[----:B------:R1:W-:Y:S04]  /*5cc90*/  @P2 STG.E [R6.64], R243 ;  /* 0x000000f306002986 */ /* 0x0003e8000c101904 */
[----:B------:R4:W-:Y:S04]  /*5cca0*/  @P4 STG.E [R52.64], R241 ;  /* 0x000000f134004986 */ /* 0x0009e8000c101904 */
[----:B-1----:R-:W2:Y:S01]  /*5ccb0*/  LDL.LU R243, [R1+0x124] ;  /* 0x0001240001f37983 */ /* 0x002ea20000300800 */
[----:B----4-:R-:W-:-:S03]  /*5ccc0*/  LEA R52, P2, R0, R3, 0x2 ;  /* 0x0000000300347211 */ /* 0x010fc600078410ff */
[----:B------:R-:W4:Y:S01]  /*5ccd0*/  LDL.LU R166, [R1+0x130] ;  /* 0x0001300001a67983 */ /* 0x000f220000300800 */
[----:B------:R-:W-:-:S05]  /*5cce0*/  LEA.HI.X.SX32 R53, R0, R4, 0x2, P2 ;  /* 0x0000000400357211 */ /* 0x000fca00010f16ff */
[----:B------:R1:W-:Y:S04]  /*5ccf0*/  @P3 STG.E [R52.64], R231 ;  /* 0x000000e734003986 */ /* 0x0003e8000c101904 */
[----:B-1----:R-:W4:Y:S01]  /*5cd00*/  LDL.LU R231, [R1+0x134] ;  /* 0x0001340001e77983 */ /* 0x002f220000300800 */
[----:B------:R-:W-:Y:S02]  /*5cd10*/  IADD3 R54, R252, 0x7, RZ ;  /* 0x00000007fc367810 */ /* 0x000fe40007ffe0ff */
[----:B------:R-:W-:Y:S01]  /*5cd20*/  IADD3 R5, R0, c[0x0][0x198], RZ ;  /* 0x0000660000057a10 */ /* 0x000fe20007ffe0ff */
[----:B------:R-:W4:Y:S01]  /*5cd30*/  LDL.LU R241, [R1+0x160] ;  /* 0x0001600001f17983 */ /* 0x000f220000300800 */
[----:B------:R-:W-:Y:S02]  /*5cd40*/  ISETP.LT.AND P1, PT, R54, c[0x0][0x17c], !P0 ;  /* 0x00005f0036007a0c */ /* 0x000fe40004721270 */
[----:B------:R-:W-:-:S02]  /*5cd50*/  IADD3 R0, R5, c[0x0][0x198], RZ ;  /* 0x0000660005007a10 */ /* 0x000fc40007ffe0ff */
[----:B------:R-:W-:Y:S02]  /*5cd60*/  IADD3 R7, R252, 0x8, RZ ;  /* 0x00000008fc077810 */ /* 0x000fe40007ffe0ff */
[-C--:B------:R-:W-:Y:S02]  /*5cd70*/  LEA R6, P6, R5, R3.reuse, 0x2 ;  /* 0x0000000305067211 */ /* 0x080fe400078c10ff */
[----:B------:R-:W-:Y:S02]  /*5cd80*/  LEA R52, P3, R0, R3, 0x2 ;  /* 0x0000000300347211 */ /* 0x000fe400078610ff */
[----:B------:R-:W-:Y:S02]  /*5cd90*/  ISETP.LT.AND P4, PT, R7, c[0x0][0x17c], !P0 ;  /* 0x00005f0007007a0c */ /* 0x000fe40004781270 */
[----:B------:R-:W-:Y:S02]  /*5cda0*/  LEA.HI.X.SX32 R7, R5, R4, 0x2, P6 ;  /* 0x0000000405077211 */ /* 0x000fe400030f16ff */
[----:B------:R-:W-:-:S02]  /*5cdb0*/  IADD3 R54, R252, 0x9, RZ ;  /* 0x00000009fc367810 */ /* 0x000fc40007ffe0ff */
[C---:B------:R-:W-:Y:S02]  /*5cdc0*/  IADD3 R5, R0.reuse, c[0x0][0x198], RZ ;  /* 0x0000660000057a10 */ /* 0x040fe40007ffe0ff */
[----:B------:R-:W-:Y:S01]  /*5cdd0*/  LEA.HI.X.SX32 R53, R0, R4, 0x2, P3 ;  /* 0x0000000400357211 */ /* 0x000fe200018f16ff */
[----:B-----5:R1:W-:Y:S01]  /*5cde0*/  @P5 STG.E [R6.64], R167 ;  /* 0x000000a706005986 */ /* 0x0203e2000c101904 */
[----:B------:R-:W-:Y:S02]  /*5cdf0*/  ISETP.LT.AND P2, PT, R54, c[0x0][0x17c], !P0 ;  /* 0x00005f0036007a0c */ /* 0x000fe40004741270 */
[----:B------:R-:W-:Y:S02]  /*5ce00*/  IADD3 R0, R5, c[0x0][0x198], RZ ;  /* 0x0000660005007a10 */ /* 0x000fe40007ffe0ff */
[C---:B------:R-:W-:Y:S02]  /*5ce10*/  IADD3 R54, R252.reuse, 0xb, RZ ;  /* 0x0000000bfc367810 */ /* 0x040fe40007ffe0ff */
[----:B-1----:R-:W-:-:S02]  /*5ce20*/  IADD3 R7, R252, 0xa, RZ ;  /* 0x0000000afc077810 */ /* 0x002fc40007ffe0ff */
[-C--:B------:R-:W-:Y:S02]  /*5ce30*/  LEA R6, P6, R5, R3.reuse, 0x2 ;  /* 0x0000000305067211 */ /* 0x080fe400078c10ff */
[----:B------:R-:W-:Y:S02]  /*5ce40*/  ISETP.LT.AND P5, PT, R7, c[0x0][0x17c], !P0 ;  /* 0x00005f0007007a0c */ /* 0x000fe400047a1270 */
[----:B------:R-:W-:Y:S02]  /*5ce50*/  LEA.HI.X.SX32 R7, R5, R4, 0x2, P6 ;  /* 0x0000000405077211 */ /* 0x000fe400030f16ff */
[----:B------:R-:W-:Y:S02]  /*5ce60*/  IADD3 R5, R0, c[0x0][0x198], RZ ;  /* 0x0000660000057a10 */ /* 0x000fe40007ffe0ff */
[----:B------:R-:W-:Y:S01]  /*5ce70*/  ISETP.LT.AND P3, PT, R54, c[0x0][0x17c], !P0 ;  /* 0x00005f0036007a0c */ /* 0x000fe20004761270 */
[----:B---3--:R1:W-:Y:S04]  /*5ce80*/  @P1 STG.E [R52.64], R242 ;  /* 0x000000f234001986 */ /* 0x0083e8000c101904 */
[----:B-1----:R-:W3:Y:S01]  /*5ce90*/  LDL.LU R242, [R1+0x164] ;  /* 0x0001640001f27983 */ /* 0x002ee20000300800 */
[----:B------:R-:W-:-:S03]  /*5cea0*/  LEA R52, P1, R0, R3, 0x2 ;  /* 0x0000000300347211 */ /* 0x000fc600078210ff */
[----:B------:R-:W5:Y:S01]  /*5ceb0*/  LDL.LU R167, [R1+0xb0] ;  /* 0x0000b00001a77983 */ /* 0x000f620000300800 */
[----:B------:R-:W-:Y:S02]  /*5cec0*/  LEA.HI.X.SX32 R53, R0, R4, 0x2, P1 ;  /* 0x0000000400357211 */ /* 0x000fe400008f16ff */
[C---:B------:R-:W-:Y:S01]  /*5ced0*/  IADD3 R0, R5.reuse, c[0x0][0x198], RZ ;  /* 0x0000660005007a10 */ /* 0x040fe20007ffe0ff */
[----:B--2---:R1:W-:Y:S04]  /*5cee0*/  @P4 STG.E [R6.64], R240 ;  /* 0x000000f006004986 */ /* 0x0043e8000c101904 */
[----:B------:R2:W-:Y:S01]  /*5cef0*/  @P2 STG.E [R52.64], R243 ;  /* 0x000000f334002986 */ /* 0x0005e2000c101904 */
[----:B-1----:R-:W-:Y:S02]  /*5cf00*/  IADD3 R7, R252, 0xc, RZ ;  /* 0x0000000cfc077810 */ /* 0x002fe40007ffe0ff */
[----:B------:R-:W-:-:S02]  /*5cf10*/  LEA R6, P6, R5, R3, 0x2 ;  /* 0x0000000305067211 */ /* 0x000fc400078c10ff */
[----:B------:R-:W-:Y:S01]  /*5cf20*/  ISETP.LT.AND P4, PT, R7, c[0x0][0x17c], !P0 ;  /* 0x00005f0007007a0c */ /* 0x000fe20004781270 */
[----:B--2---:R-:W2:Y:S01]  /*5cf30*/  LDL.LU R243, [R1+0xb4] ;  /* 0x0000b40001f37983 */ /* 0x004ea20000300800 */
[C---:B------:R-:W-:Y:S02]  /*5cf40*/  LEA R52, P2, R0.reuse, R3, 0x2 ;  /* 0x0000000300347211 */ /* 0x040fe400078410ff */
[-C--:B------:R-:W-:Y:S01]  /*5cf50*/  LEA.HI.X.SX32 R7, R5, R4.reuse, 0x2, P6 ;  /* 0x0000000405077211 */ /* 0x080fe200030f16ff */
[----:B------:R-:W2:Y:S01]  /*5cf60*/  LDL.LU R240, [R1+0x190] ;  /* 0x0001900001f07983 */ /* 0x000ea20000300800 */
[----:B------:R-:W-:-:S03]  /*5cf70*/  LEA.HI.X.SX32 R53, R0, R4, 0x2, P2 ;  /* 0x0000000400357211 */ /* 0x000fc600010f16ff */
[----:B----4-:R-:W-:Y:S04]  /*5cf80*/  @P5 STG.E [R6.64], R166 ;  /* 0x000000a606005986 */ /* 0x010fe8000c101904 */
[----:B------:R1:W-:Y:S04]  /*5cf90*/  @P3 STG.E [R52.64], R231 ;  /* 0x000000e734003986 */ /* 0x0003e8000c101904 */
[----:B-1----:R-:W4:Y:S01]  /*5cfa0*/  LDL.LU R231, [R1+0x194] ;  /* 0x0001940001e77983 */ /* 0x002f220000300800 */
[----:B------:R-:W-:Y:S02]  /*5cfb0*/  IADD3 R5, R0, c[0x0][0x198], RZ ;  /* 0x0000660000057a10 */ /* 0x000fe40007ffe0ff */
[----:B------:R-:W-:Y:S01]  /*5cfc0*/  IADD3 R7, R252, 0xe, RZ ;  /* 0x0000000efc077810 */ /* 0x000fe20007ffe0ff */
[----:B------:R-:W4:Y:S01]  /*5cfd0*/  LDL.LU R166, [R1+0x1c0] ;  /* 0x0001c00001a67983 */ /* 0x000f220000300800 */
[----:B------:R-:W-:-:S02]  /*5cfe0*/  LEA R6, P6, R5, R3, 0x2 ;  /* 0x0000000305067211 */ /* 0x000fc400078c10ff */
[----:B------:R-:W-:Y:S02]  /*5cff0*/  IADD3 R54, R252, 0xd, RZ ;  /* 0x0000000dfc367810 */ /* 0x000fe40007ffe0ff */
[----:B------:R-:W-:Y:S02]  /*5d000*/  ISETP.LT.AND P5, PT, R7, c[0x0][0x17c], !P0 ;  /* 0x00005f0007007a0c */ /* 0x000fe400047a1270 */
[C---:B------:R-:W-:Y:S02]  /*5d010*/  IADD3 R0, R5.reuse, c[0x0][0x198], RZ ;  /* 0x0000660005007a10 */ /* 0x040fe40007ffe0ff */
[----:B------:R-:W-:Y:S02]  /*5d020*/  LEA.HI.X.SX32 R7, R5, R4, 0x2, P6 ;  /* 0x0000000405077211 */ /* 0x000fe400030f16ff */
[----:B------:R-:W-:Y:S02]  /*5d030*/  ISETP.LT.AND P1, PT, R54, c[0x0][0x17c], !P0 ;  /* 0x00005f0036007a0c */ /* 0x000fe40004721270 */
[C---:B------:R-:W-:Y:S01]  /*5d040*/  IADD3 R5, R0.reuse, c[0x0][0x198], RZ ;  /* 0x0000660000057a10 */ /* 0x040fe20007ffe0ff */
[----:B------:R1:W-:Y:S01]  /*5d050*/  @P4 STG.E [R6.64], R241 ;  /* 0x000000f106004986 */ /* 0x0003e2000c101904 */
[----:B------:R-:W-:-:S02]  /*5d060*/  LEA R52, P3, R0, R3, 0x2 ;  /* 0x0000000300347211 */ /* 0x000fc400078610ff */
[----:B------:R-:W-:Y:S02]  /*5d070*/  IADD3 R54, R252, 0xf, RZ ;  /* 0x0000000ffc367810 */ /* 0x000fe40007ffe0ff */
[-C--:B------:R-:W-:Y:S02]  /*5d080*/  LEA.HI.X.SX32 R53, R0, R4.reuse, 0x2, P3 ;  /* 0x0000000400357211 */ /* 0x080fe400018f16ff */
[----:B-1----:R-:W-:Y:S02]  /*5d090*/  IADD3 R7, R252, 0x10, RZ ;  /* 0x00000010fc077810 */ /* 0x002fe40007ffe0ff */
[----:B------:R-:W-:Y:S02]  /*5d0a0*/  LEA R6, P6, R5, R3, 0x2 ;  /* 0x0000000305067211 */ /* 0x000fe400078c10ff */
[----:B------:R-:W-:Y:S02]  /*5d0b0*/  ISETP.LT.AND P4, PT, R7, c[0x0][0x17c], !P0 ;  /* 0x00005f0007007a0c */ /* 0x000fe40004781270 */
[----:B------:R-:W-:-:S02]  /*5d0c0*/  LEA.HI.X.SX32 R7, R5, R4, 0x2, P6 ;  /* 0x0000000405077211 */ /* 0x000fc400030f16ff */
[----:B------:R-:W-:Y:S02]  /*5d0d0*/  ISETP.LT.AND P2, PT, R54, c[0x0][0x17c], !P0 ;  /* 0x00005f0036007a0c */ /* 0x000fe40004741270 */
[----:B------:R-:W-:Y:S02]  /*5d0e0*/  IADD3 R0, R5, c[0x0][0x198], RZ ;  /* 0x0000660005007a10 */ /* 0x000fe40007ffe0ff */
[----:B------:R-:W-:Y:S02]  /*5d0f0*/  IADD3 R54, R252, 0x11, RZ ;  /* 0x00000011fc367810 */ /* 0x000fe40007ffe0ff */
[----:B------:R-:W-:Y:S02]  /*5d100*/  IADD3 R5, R0, c[0x0][0x198], RZ ;  /* 0x0000660000057a10 */ /* 0x000fe40007ffe0ff */
[----:B------:R-:W-:Y:S01]  /*5d110*/  ISETP.LT.AND P3, PT, R54, c[0x0][0x17c], !P0 ;  /* 0x00005f0036007a0c */ /* 0x000fe20004761270 */
[----:B---3--:R1:W-:Y:S04]  /*5d120*/  @P1 STG.E [R52.64], R242 ;  /* 0x000000f234001986 */ /* 0x0083e8000c101904 */
[----:B-----5:R3:W-:Y:S04]  /*5d130*/  @P5 STG.E [R6.64], R167 ;  /* 0x000000a706005986 */ /* 0x0207e8000c101904 */
[----:B-1----:R-:W5:Y:S01]  /*5d140*/  LDL.LU R242, [R1+0x1c4] ;  /* 0x0001c40001f27983 */ /* 0x002f620000300800 */
[----:B---3--:R-:W-:-:S03]  /*5d150*/  LEA R6, P1, R0, R3, 0x2 ;  /* 0x0000000300067211 */ /* 0x008fc600078210ff */
[----:B------:R-:W3:Y:S01]  /*5d160*/  LDL.LU R241, [R1+0x1f0] ;  /* 0x0001f00001f17983 */ /* 0x000ee20000300800 */
[-C--:B------:R-:W-:Y:S02]  /*5d170*/  LEA.HI.X.SX32 R7, R0, R4.reuse, 0x2, P1 ;  /* 0x0000000400077211 */ /* 0x080fe400008f16ff */
[C---:B------:R-:W-:Y:S02]  /*5d180*/  IADD3 R0, R5.reuse, c[0x0][0x198], RZ ;  /* 0x0000660005007a10 */ /* 0x040fe40007ffe0ff */
[----:B------:R-:W-:Y:S02]  /*5d190*/  IADD3 R53, R252, 0x12, RZ ;  /* 0x00000012fc357810 */ /* 0x000fe40007ffe0ff */
[-C--:B------:R-:W-:Y:S01]  /*5d1a0*/  LEA R52, P6, R5, R3.reuse, 0x2 ;  /* 0x0000000305347211 */ /* 0x080fe200078c10ff */
[----:B--2---:R1:W-:Y:S01]  /*5d1b0*/  @P2 STG.E [R6.64], R243 ;  /* 0x000000f306002986 */ /* 0x0043e2000c101904 */
[----:B------:R-:W-:Y:S02]  /*5d1c0*/  ISETP.LT.AND P5, PT, R53, c[0x0][0x17c], !P0 ;  /* 0x00005f0035007a0c */ /* 0x000fe400047a1270 */
[----:B------:R-:W-:Y:S01]  /*5d1d0*/  LEA.HI.X.SX32 R53, R5, R4, 0x2, P6 ;  /* 0x0000000405357211 */ /* 0x000fe200030f16ff */
[----:B-1----:R-:W2:Y:S01]  /*5d1e0*/  LDL.LU R243, [R1+0x1f4] ;  /* 0x0001f40001f37983 */ /* 0x002ea20000300800 */
[----:B------:R-:W-:-:S03]  /*5d1f0*/  LEA R6, P2, R0, R3, 0x2 ;  /* 0x0000000300067211 */ /* 0x000fc600078410ff */
[----:B------:R-:W-:Y:S01]  /*5d200*/  @P4 STG.E [R52.64], R240 ;  /* 0x000000f034004986 */ /* 0x000fe2000c101904 */
[----:B------:R-:W-:-:S03]  /*5d210*/  LEA.HI.X.SX32 R7, R0, R4, 0x2, P2 ;  /* 0x0000000400077211 */ /* 0x000fc600010f16ff */
[----:B------:R-:W2:Y:S04]  /*5d220*/  LDL.LU R167, [R1+0x200] ;  /* 0x0002000001a77983 */ /* 0x000ea80000300800 */
[----:B----4-:R1:W-:Y:S04]  /*5d230*/  @P3 STG.E [R6.64], R231 ;  /* 0x000000e706003986 */ /* 0x0103e8000c101904 */
[----:B-1----:R-:W4:Y:S01]  /*5d240*/  LDL.LU R231, [R1+0x204] ;  /* 0x0002040001e77983 */ /* 0x002f220000300800 */
[----:B------:R-:W-:Y:S02]  /*5d250*/  IADD3 R54, R252, 0x13, RZ ;  /* 0x00000013fc367810 */ /* 0x000fe40007ffe0ff */
[----:B------:R-:W-:Y:S01]  /*5d260*/  IADD3 R5, R0, c[0x0][0x198], RZ ;  /* 0x0000660000057a10 */ /* 0x000fe20007ffe0ff */
[----:B------:R-:W4:Y:S01]  /*5d270*/  LDL.LU R240, [R1+0x210] ;  /* 0x0002100001f07983 */ /* 0x000f220000300800 */
[----:B------:R-:W-:-:S02]  /*5d280*/  ISETP.LT.AND P1, PT, R54, c[0x0][0x17c], !P0 ;  /* 0x00005f0036007a0c */ /* 0x000fc40004721270 */
[C---:B------:R-:W-:Y:S02]  /*5d290*/  IADD3 R0, R5.reuse, c[0x0][0x198], RZ ;  /* 0x0000660005007a10 */ /* 0x040fe40007ffe0ff */
[----:B------:R-:W-:Y:S02]  /*5d2a0*/  IADD3 R53, R252, 0x14, RZ ;  /* 0x00000014fc357810 */ /* 0x000fe40007ffe0ff */
[-C--:B------:R-:W-:Y:S02]  /*5d2b0*/  LEA R52, P6, R5, R3.reuse, 0x2 ;  /* 0x0000000305347211 */ /* 0x080fe400078c10ff */
[----:B------:R-:W-:Y:S02]  /*5d2c0*/  LEA R6, P3, R0, R3, 0x2 ;  /* 0x0000000300067211 */ /* 0x000fe400078610ff */
[----:B------:R-:W-:Y:S02]  /*5d2d0*/  ISETP.LT.AND P4, PT, R53, c[0x0][0x17c], !P0 ;  /* 0x00005f0035007a0c */ /* 0x000fe40004781270 */
[----:B------:R-:W-:-:S02]  /*5d2e0*/  LEA.HI.X.SX32 R53, R5, R4, 0x2, P6 ;  /* 0x0000000405357211 */ /* 0x000fc400030f16ff */
[----:B------:R-:W-:Y:S02]  /*5d2f0*/  IADD3 R54, R252, 0x15, RZ ;  /* 0x00000015fc367810 */ /* 0x000fe40007ffe0ff */
[C---:B------:R-:W-:Y:S02]  /*5d300*/  IADD3 R5, R0.reuse, c[0x0][0x198], RZ ;  /* 0x0000660000057a10 */ /* 0x040fe40007ffe0ff */
[----:B------:R-:W-:Y:S01]  /*5d310*/  LEA.HI.X.SX32 R7, R0, R4, 0x2, P3 ;  /* 0x0000000400077211 */ /* 0x000fe200018f16ff */
[----:B------:R1:W-:Y:S01]  /*5d320*/  @P5 STG.E [R52.64], R166 ;  /* 0x000000a634005986 */ /* 0x0003e2000c101904 */
[----:B------:R-:W-:Y:S02]  /*5d330*/  ISETP.LT.AND P2, PT, R54, c[0x0][0x17c], !P0 ;  /* 0x00005f0036007a0c */ /* 0x000fe40004741270 */
[----:B------:R-:W-:Y:S02]  /*5d340*/  IADD3 R0, R5, c[0x0][0x198], RZ ;  /* 0x0000660005007a10 */ /* 0x000fe40007ffe0ff */
[----:B------:R-:W-:-:S02]  /*5d350*/  IADD3 R54, R252, 0x17, RZ ;  /* 0x00000017fc367810 */ /* 0x000fc40007ffe0ff */
[----:B-1----:R-:W-:Y:S02]  /*5d360*/  IADD3 R53, R252, 0x16, RZ ;  /* 0x00000016fc357810 */ /* 0x002fe40007ffe0ff */
[-C--:B------:R-:W-:Y:S02]  /*5d370*/  LEA R52, P6, R5, R3.reuse, 0x2 ;  /* 0x0000000305347211 */ /* 0x080fe400078c10ff */
[----:B------:R-:W-:Y:S02]  /*5d380*/  ISETP.LT.AND P5, PT, R53, c[0x0][0x17c], !P0 ;  /* 0x00005f0035007a0c */ /* 0x000fe400047a1270 */
[----:B------:R-:W-:Y:S02]  /*5d390*/  LEA.HI.X.SX32 R53, R5, R4, 0x2, P6 ;  /* 0x0000000405357211 */ /* 0x000fe400030f16ff */
[----:B------:R-:W-:Y:S02]  /*5d3a0*/  IADD3 R5, R0, c[0x0][0x198], RZ ;  /* 0x0000660000057a10 */ /* 0x000fe40007ffe0ff */
[----:B------:R-:W-:Y:S01]  /*5d3b0*/  ISETP.LT.AND P3, PT, R54, c[0x0][0x17c], !P0 ;  /* 0x00005f0036007a0c */ /* 0x000fe20004761270 */
[----:B-----5:R1:W-:Y:S04]  /*5d3c0*/  @P1 STG.E [R6.64], R242 ;  /* 0x000000f206001986 */ /* 0x0203e8000c101904 */
[----:B-1----:R-:W5:Y:S01]  /*5d3d0*/  LDL.LU R242, [R1+0x214] ;  /* 0x0002140001f27983 */ /* 0x002f620000300800 */
[----:B------:R-:W-:-:S03]  /*5d3e0*/  LEA R6, P1, R0, R3, 0x2 ;  /* 0x0000000300067211 */ /* 0x000fc600078210ff */
[----:B---3--:R1:W-:Y:S01]  /*5d3f0*/  @P4 STG.E [R52.64], R241 ;  /* 0x000000f134004986 */ /* 0x0083e2000c101904 */
[----:B------:R-:W-:Y:S02]  /*5d400*/  LEA.HI.X.SX32 R7, R0, R4, 0x2, P1 ;  /* 0x0000000400077211 */ /* 0x000fe400008f16ff */
[----:B------:R-:W-:Y:S01]  /*5d410*/  IADD3 R0, R5, c[0x0][0x198], RZ ;  /* 0x0000660005007a10 */ /* 0x000fe20007ffe0ff */
[----:B------:R-:W3:Y:S01]  /*5d420*/  LDL.LU R166, [R1+0x220] ;  /* 0x0002200001a67983 */ /* 0x000ee20000300800 */
[----:B-1----:R-:W-:-:S03]  /*5d430*/  IADD3 R53, R252, 0x18, RZ ;  /* 0x00000018fc357810 */ /* 0x002fc60007ffe0ff */
[----:B--2---:R1:W-:Y:S01]  /*5d440*/  @P2 STG.E [R6.64], R243 ;  /* 0x000000f306002986 */ /* 0x0043e2000c101904 */
[-C--:B------:R-:W-:Y:S02]  /*5d450*/  LEA R52, P6, R5, R3.reuse, 0x2 ;  /* 0x0000000305347211 */ /* 0x080fe400078c10ff */
        /* <DEDUP_REMOVED lines=177> */
[----:B------:R-:W-:Y:S02]  /*5df70*/  IADD3 R5, R0, c[0x0][0x198], RZ ;  /* 0x0000660000057a10 */ /* 0x000fe40007ffe0ff */
[----:B------:R-:W-:Y:S01]  /*5df80*/  IADD3 R53, R252, 0x32, RZ ;  /* 0x00000032fc357810 */ /* 0x000fe20007ffe0ff */
[----:B------:R-:W4:Y:S01]  /*5df90*/  LDL.LU R167, [R1+0x208] ;  /* 0x0002080001a77983 */ /* 0x000f220000300800 */
[----:B------:R-:W-:-:S02]  /*5dfa0*/  LEA R52, P6, R5, R3, 0x2 ;  /* 0x0000000305347211 */ /* 0x000fc400078c10ff */
[----:B------:R-:W-:Y:S02]  /*5dfb0*/  IADD3 R54, R252, 0x31, RZ ;  /* 0x00000031fc367810 */ /* 0x000fe40007ffe0ff */
[----:B------:R-:W-:Y:S02]  /*5dfc0*/  ISETP.LT.AND P5, PT, R53, c[0x0][0x17c], !P0 ;  /* 0x00005f0035007a0c */ /* 0x000fe400047a1270 */
[C---:B------:R-:W-:Y:S02]  /*5dfd0*/  LEA.HI.X.SX32 R53, R5.reuse, R4, 0x2, P6 ;  /* 0x0000000405357211 */ /* 0x040fe400030f16ff */
[----:B------:R-:W-:Y:S02]  /*5dfe0*/  ISETP.LT.AND P1, PT, R54, c[0x0][0x17c], !P0 ;  /* 0x00005f0036007a0c */ /* 0x000fe40004721270 */
[----:B------:R-:W-:Y:S01]  /*5dff0*/  IADD3 R0, R5, c[0x0][0x198], RZ ;  /* 0x0000660005007a10 */ /* 0x000fe20007ffe0ff */
[----:B------:R1:W-:Y:S01]  /*5e000*/  @P4 STG.E [R52.64], R240 ;  /* 0x000000f034004986 */ /* 0x0003e2000c101904 */
[----:B------:R-:W-:-:S02]  /*5e010*/  IADD3 R54, R252, 0x33, RZ ;  /* 0x00000033fc367810 */ /* 0x000fc40007ffe0ff */
[----:B------:R-:W-:Y:S02]  /*5e020*/  IADD3 R5, R0, c[0x0][0x198], RZ ;  /* 0x0000660000057a10 */ /* 0x000fe40007ffe0ff */
[----:B------:R-:W-:Y:S02]  /*5e030*/  ISETP.LT.AND P2, PT, R54, c[0x0][0x17c], !P0 ;  /* 0x00005f0036007a0c */ /* 0x000fe40004741270 */
[----:B-1----:R-:W-:-:S04]  /*5e040*/  LEA R52, P3, R0, R3, 0x2 ;  /* 0x0000000300347211 */ /* 0x002fc800078610ff */
[-C--:B------:R-:W-:Y:S02]  /*5e050*/  LEA.HI.X.SX32 R53, R0, R4.reuse, 0x2, P3 ;  /* 0x0000000400357211 */ /* 0x080fe400018f16ff */
[C---:B------:R-:W-:Y:S02]  /*5e060*/  IADD3 R0, R5.reuse, c[0x0][0x198], RZ ;  /* 0x0000660005007a10 */ /* 0x040fe40007ffe0ff */
[----:B------:R-:W-:Y:S02]  /*5e070*/  IADD3 R7, R252, 0x34, RZ ;  /* 0x00000034fc077810 */ /* 0x000fe40007ffe0ff */
[----:B------:R-:W-:Y:S02]  /*5e080*/  LEA R6, P6, R5, R3, 0x2 ;  /* 0x0000000305067211 */ /* 0x000fe400078c10ff */
[----:B------:R-:W-:Y:S02]  /*5e090*/  ISETP.LT.AND P4, PT, R7, c[0x0][0x17c], !P0 ;  /* 0x00005f0007007a0c */ /* 0x000fe40004781270 */
[----:B------:R-:W-:-:S02]  /*5e0a0*/  LEA.HI.X.SX32 R7, R5, R4, 0x2, P6 ;  /* 0x0000000405077211 */ /* 0x000fc400030f16ff */
[----:B------:R-:W-:Y:S02]  /*5e0b0*/  IADD3 R54, R252, 0x35, RZ ;  /* 0x00000035fc367810 */ /* 0x000fe40007ffe0ff */
        /* <DEDUP_REMOVED lines=89> */
[----:B------:R-:W5:Y:S01]  /*5e650*/  LDL.LU R241, [R1+0x270] ;  /* 0x0002700001f17983 */ /* 0x000f620000300800 */
[----:B------:R-:W-:Y:S02]  /*5e660*/  LEA.HI.X.SX32 R53, R0, R4, 0x2, P1 ;  /* 0x0000000400357211 */ /* 0x000fe400008f16ff */
[C---:B------:R-:W-:Y:S01]  /*5e670*/  IADD3 R0, R5.reuse, c[0x0][0x198], RZ ;  /* 0x0000660005007a10 */ /* 0x040fe20007ffe0ff */
[----:B---3--:R1:W-:Y:S04]  /*5e680*/  @P5 STG.E [R6.64], R167 ;  /* 0x000000a706005986 */ /* 0x0083e8000c101904 */
[----:B--2---:R2:W-:Y:S01]  /*5e690*/  @P2 STG.E [R52.64], R243 ;  /* 0x000000f334002986 */ /* 0x0045e2000c101904 */
[----:B-1----:R-:W-:Y:S02]  /*5e6a0*/  IADD3 R7, R252, 0x42, RZ ;  /* 0x00000042fc077810 */ /* 0x002fe40007ffe0ff */
[----:B------:R-:W-:-:S02]  /*5e6b0*/  LEA R6, P6, R5, R3, 0x2 ;  /* 0x0000000305067211 */ /* 0x000fc400078c10ff */
[----:B------:R-:W-:Y:S01]  /*5e6c0*/  ISETP.LT.AND P5, PT, R7, c[0x0][0x17c], !P0 ;  /* 0x00005f0007007a0c */ /* 0x000fe200047a1270 */
[----:B--2---:R-:W2:Y:S01]  /*5e6d0*/  LDL.LU R243, [R1+0x274] ;  /* 0x0002740001f37983 */ /* 0x004ea20000300800 */
[----:B------:R-:W-:-:S03]  /*5e6e0*/  LEA R52, P2, R0, R3, 0x2 ;  /* 0x0000000300347211 */ /* 0x000fc600078410ff */
[----:B------:R-:W3:Y:S01]  /*5e6f0*/  LDL.LU R167, [R1+0xa0] ;  /* 0x0000a00001a77983 */ /* 0x000ee20000300800 */
[-C--:B------:R-:W-:Y:S02]  /*5e700*/  LEA.HI.X.SX32 R7, R5, R4.reuse, 0x2, P6 ;  /* 0x0000000405077211 */ /* 0x080fe400030f16ff */
[----:B------:R-:W-:-:S03]  /*5e710*/  LEA.HI.X.SX32 R53, R0, R4, 0x2, P2 ;  /* 0x0000000400357211 */ /* 0x000fc600010f16ff */
[----:B------:R-:W-:Y:S04]  /*5e720*/  @P4 STG.E [R6.64], R240 ;  /* 0x000000f006004986 */ /* 0x000fe8000c101904 */
[----:B----4-:R1:W-:Y:S04]  /*5e730*/  @P3 STG.E [R52.64], R231 ;  /* 0x000000e734003986 */ /* 0x0103e8000c101904 */
[----:B-1----:R-:W3:Y:S01]  /*5e740*/  LDL.LU R231, [R1+0xa4] ;  /* 0x0000a40001e77983 */ /* 0x002ee20000300800 */
[----:B------:R-:W-:Y:S02]  /*5e750*/  IADD3 R5, R0, c[0x0][0x198], RZ ;  /* 0x0000660000057a10 */ /* 0x000fe40007ffe0ff */
[----:B------:R-:W-:Y:S01]  /*5e760*/  IADD3 R7, R252, 0x44, RZ ;  /* 0x00000044fc077810 */ /* 0x000fe20007ffe0ff */
[----:B------:R-:W3:Y:S01]  /*5e770*/  LDL.LU R240, [R1+0x2d0] ;  /* 0x0002d00001f07983 */ /* 0x000ee20000300800 */
        /* <DEDUP_REMOVED lines=10> */
[----:B------:R-:W-:Y:S02]  /*5e820*/  LEA.HI.X.SX32 R53, R0, R4, 0x2, P3 ;  /* 0x0000000400357211 */ /* 0x000fe400018f16ff */
[C---:B------:R-:W-:Y:S02]  /*5e830*/  IADD3 R0, R5.reuse, c[0x0][0x198], RZ ;  /* 0x0000660005007a10 */ /* 0x040fe40007ffe0ff */
[----:B-1----:R-:W-:Y:S02]  /*5e840*/  IADD3 R7, R252, 0x46, RZ ;  /* 0x00000046fc077810 */ /* 0x002fe40007ffe0ff */
[----:B------:R-:W-:Y:S02]  /*5e850*/  LEA R6, P6, R5, R3, 0x2 ;  /* 0x0000000305067211 */ /* 0x000fe400078c10ff */
[----:B------:R-:W-:-:S02]  /*5e860*/  ISETP.LT.AND P5, PT, R7, c[0x0][0x17c], !P0 ;  /* 0x00005f0007007a0c */ /* 0x000fc400047a1270 */
[----:B------:R-:W-:Y:S02]  /*5e870*/  LEA.HI.X.SX32 R7, R5, R4, 0x2, P6 ;  /* 0x0000000405077211 */ /* 0x000fe400030f16ff */
[----:B------:R-:W-:Y:S02]  /*5e880*/  ISETP.LT.AND P2, PT, R54, c[0x0][0x17c], !P0 ;  /* 0x00005f0036007a0c */ /* 0x000fe40004741270 */
[----:B------:R-:W-:Y:S02]  /*5e890*/  IADD3 R5, R0, c[0x0][0x198], RZ ;  /* 0x0000660000057a10 */ /* 0x000fe40007ffe0ff */
[----:B------:R-:W-:-:S04]  /*5e8a0*/  IADD3 R54, R252, 0x47, RZ ;  /* 0x00000047fc367810 */ /* 0x000fc80007ffe0ff */
[----:B------:R-:W-:Y:S01]  /*5e8b0*/  ISETP.LT.AND P3, PT, R54, c[0x0][0x17c], !P0 ;  /* 0x00005f0036007a0c */ /* 0x000fe20004761270 */
[----:B-----5:R1:W-:Y:S04]  /*5e8c0*/  @P1 STG.E [R52.64], R242 ;  /* 0x000000f234001986 */ /* 0x0203e8000c101904 */
[----:B------:R5:W-:Y:S04]  /*5e8d0*/  @P4 STG.E [R6.64], R241 ;  /* 0x000000f106004986 */ /* 0x000be8000c101904 */
[----:B-1----:R-:W4:Y:S01]  /*5e8e0*/  LDL.LU R242, [R1+0x2d4] ;  /* 0x0002d40001f27983 */ /* 0x002f220000300800 */
[----:B------:R-:W-:-:S02]  /*5e8f0*/  LEA R52, P1, R0, R3, 0x2 ;  /* 0x0000000300347211 */ /* 0x000fc400078210ff */
[----:B-----5:R-:W-:Y:S01]  /*5e900*/  IADD3 R7, R252, 0x48, RZ ;  /* 0x00000048fc077810 */ /* 0x020fe20007ffe0ff */
[----:B------:R-:W5:Y:S01]  /*5e910*/  LDL.LU R166, [R1+0x2c0] ;  /* 0x0002c00001a67983 */ /* 0x000f620000300800 */
[-C--:B------:R-:W-:Y:S02]  /*5e920*/  LEA R6, P6, R5, R3.reuse, 0x2 ;  /* 0x0000000305067211 */ /* 0x080fe400078c10ff */
[-C--:B------:R-:W-:Y:S02]  /*5e930*/  LEA.HI.X.SX32 R53, R0, R4.reuse, 0x2, P1 ;  /* 0x0000000400357211 */ /* 0x080fe400008f16ff */
[----:B------:R-:W-:Y:S02]  /*5e940*/  ISETP.LT.AND P4, PT, R7, c[0x0][0x17c], !P0 ;  /* 0x00005f0007007a0c */ /* 0x000fe40004781270 */
[C---:B------:R-:W-:Y:S02]  /*5e950*/  LEA.HI.X.SX32 R7, R5.reuse, R4, 0x2, P6 ;  /* 0x0000000405077211 */ /* 0x040fe400030f16ff */
[----:B------:R-:W-:Y:S01]  /*5e960*/  IADD3 R0, R5, c[0x0][0x198], RZ ;  /* 0x0000660005007a10 */ /* 0x000fe20007ffe0ff */
[----:B--2---:R1:W-:Y:S04]  /*5e970*/  @P2 STG.E [R52.64], R243 ;  /* 0x000000f334002986 */ /* 0x0043e8000c101904 */
[----:B---3--:R2:W-:Y:S04]  /*5e980*/  @P5 STG.E [R6.64], R167 ;  /* 0x000000a706005986 */ /* 0x0085e8000c101904 */
[----:B-1----:R-:W3:Y:S04]  /*5e990*/  LDL.LU R243, [R1+0x2c4] ;  /* 0x0002c40001f37983 */ /* 0x002ee80000300800 */
[----:B------:R-:W3:Y:S01]  /*5e9a0*/  LDL.LU R241, [R1+0x260] ;  /* 0x0002600001f17983 */ /* 0x000ee20000300800 */
[----:B--2---:R-:W-:-:S04]  /*5e9b0*/  LEA R6, P2, R0, R3, 0x2 ;  /* 0x0000000300067211 */ /* 0x004fc800078410ff */
[----:B------:R-:W-:-:S05]  /*5e9c0*/  LEA.HI.X.SX32 R7, R0, R4, 0x2, P2 ;  /* 0x0000000400077211 */ /* 0x000fca00010f16ff */
[----:B------:R1:W-:Y:S04]  /*5e9d0*/  @P3 STG.E [R6.64], R231 ;  /* 0x000000e706003986 */ /* 0x0003e8000c101904 */
[----:B-1----:R-:W2:Y:S01]  /*5e9e0*/  LDL.LU R231, [R1+0x264] ;  /* 0x0002640001e77983 */ /* 0x002ea20000300800 */
[----:B------:R-:W-:Y:S02]  /*5e9f0*/  IADD3 R5, R0, c[0x0][0x198], RZ ;  /* 0x0000660000057a10 */ /* 0x000fe40007ffe0ff */
[C---:B------:R-:W-:Y:S01]  /*5ea00*/  IADD3 R53, R252.reuse, 0x4a, RZ ;  /* 0x0000004afc357810 */ /* 0x040fe20007ffe0ff */
[----:B------:R-:W2:Y:S01]  /*5ea10*/  LDL.LU R167, [R1+0x90] ;  /* 0x0000900001a77983 */ /* 0x000ea20000300800 */
[----:B------:R-:W-:Y:S02]  /*5ea20*/  LEA R52, P6, R5, R3, 0x2 ;  /* 0x0000000305347211 */ /* 0x000fe400078c10ff */
[----:B------:R-:W-:-:S02]  /*5ea30*/  IADD3 R54, R252, 0x49, RZ ;  /* 0x00000049fc367810 */ /* 0x000fc40007ffe0ff */
        /* <DEDUP_REMOVED lines=18> */
[----:B----4-:R1:W-:Y:S04]  /*5eb60*/  @P1 STG.E [R6.64], R242 ;  /* 0x000000f206001986 */ /* 0x0103e8000c101904 */
[----:B-----5:R4:W-:Y:S04]  /*5eb70*/  @P5 STG.E [R52.64], R166 ;  /* 0x000000a634005986 */ /* 0x0209e8000c101904 */
[----:B-1----:R-:W5:Y:S01]  /*5eb80*/  LDL.LU R242, [R1+0x94] ;  /* 0x0000940001f27983 */ /* 0x002f620000300800 */
[----:B------:R-:W-:-:S03]  /*5eb90*/  LEA R6, P1, R0, R3, 0x2 ;  /* 0x0000000300067211 */ /* 0x000fc600078210ff */
[----:B------:R-:W5:Y:S01]  /*5eba0*/  LDL.LU R240, [R1+0x2f0] ;  /* 0x0002f00001f07983 */ /* 0x000f620000300800 */
[----:B----4-:R-:W-:Y:S02]  /*5ebb0*/  IADD3 R53, R252, 0x4e, RZ ;  /* 0x0000004efc357810 */ /* 0x010fe40007ffe0ff */
[-C--:B------:R-:W-:Y:S02]  /*5ebc0*/  LEA R52, P6, R5, R3.reuse, 0x2 ;  /* 0x0000000305347211 */ /* 0x080fe400078c10ff */
[-C--:B------:R-:W-:Y:S02]  /*5ebd0*/  LEA.HI.X.SX32 R7, R0, R4.reuse, 0x2, P1 ;  /* 0x0000000400077211 */ /* 0x080fe400008f16ff */
[----:B------:R-:W-:Y:S02]  /*5ebe0*/  ISETP.LT.AND P5, PT, R53, c[0x0][0x17c], !P0 ;  /* 0x00005f0035007a0c */ /* 0x000fe400047a1270 */
[C---:B------:R-:W-:Y:S02]  /*5ebf0*/  LEA.HI.X.SX32 R53, R5.reuse, R4, 0x2, P6 ;  /* 0x0000000405357211 */ /* 0x040fe400030f16ff */
[----:B------:R-:W-:Y:S01]  /*5ec00*/  IADD3 R0, R5, c[0x0][0x198], RZ ;  /* 0x0000660005007a10 */ /* 0x000fe20007ffe0ff */
[----:B---3--:R1:W-:Y:S04]  /*5ec10*/  @P2 STG.E [R6.64], R243 ;  /* 0x000000f306002986 */ /* 0x0083e8000c101904 */
[----:B------:R3:W-:Y:S04]  /*5ec20*/  @P4 STG.E [R52.64], R241 ;  /* 0x000000f134004986 */ /* 0x0007e8000c101904 */
[----:B-1----:R-:W4:Y:S01]  /*5ec30*/  LDL.LU R243, [R1+0x2f4] ;  /* 0x0002f40001f37983 */ /* 0x002f220000300800 */
[----:B---3--:R-:W-:-:S03]  /*5ec40*/  LEA R52, P2, R0, R3, 0x2 ;  /* 0x0000000300347211 */ /* 0x008fc600078410ff */
[----:B------:R-:W3:Y:S01]  /*5ec50*/  LDL.LU R166, [R1+0x2b0] ;  /* 0x0002b00001a67983 */ /* 0x000ee20000300800 */
[----:B------:R-:W-:-:S05]  /*5ec60*/  LEA.HI.X.SX32 R53, R0, R4, 0x2, P2 ;  /* 0x0000000400357211 */ /* 0x000fca00010f16ff */
[----:B--2---:R1:W-:Y:S04]  /*5ec70*/  @P3 STG.E [R52.64], R231 ;  /* 0x000000e734003986 */ /* 0x0043e8000c101904 */
[----:B-1----:R-:W3:Y:S01]  /*5ec80*/  LDL.LU R231, [R1+0x2b4] ;  /* 0x0002b40001e77983 */ /* 0x002ee20000300800 */
[----:B------:R-:W-:Y:S02]  /*5ec90*/  IADD3 R5, R0, c[0x0][0x198], RZ ;  /* 0x0000660000057a10 */ /* 0x000fe40007ffe0ff */
[C---:B------:R-:W-:Y:S01]  /*5eca0*/  IADD3 R7, R252.reuse, 0x50, RZ ;  /* 0x00000050fc077810 */ /* 0x040fe20007ffe0ff */
[----:B------:R-:W3:Y:S01]  /*5ecb0*/  LDL.LU R241, [R1+0x250] ;  /* 0x0002500001f17983 */ /* 0x000ee20000300800 */
[----:B------:R-:W-:Y:S02]  /*5ecc0*/  LEA R6, P6, R5, R3, 0x2 ;  /* 0x0000000305067211 */ /* 0x000fe400078c10ff */
[----:B------:R-:W-:-:S02]  /*5ecd0*/  IADD3 R54, R252, 0x4f, RZ ;  /* 0x0000004ffc367810 */ /* 0x000fc40007ffe0ff */
[----:B------:R-:W-:Y:S02]  /*5ece0*/  ISETP.LT.AND P4, PT, R7, c[0x0][0x17c], !P0 ;  /* 0x00005f0007007a0c */ /* 0x000fe40004781270 */
[C---:B------:R-:W-:Y:S02]  /*5ecf0*/  IADD3 R0, R5.reuse, c[0x0][0x198], RZ ;  /* 0x0000660005007a10 */ /* 0x040fe40007ffe0ff */
[----:B------:R-:W-:Y:S02]  /*5ed00*/  LEA.HI.X.SX32 R7, R5, R4, 0x2, P6 ;  /* 0x0000000405077211 */ /* 0x000fe400030f16ff */
[----:B------:R-:W-:Y:S02]  /*5ed10*/  ISETP.LT.AND P1, PT, R54, c[0x0][0x17c], !P0 ;  /* 0x00005f0036007a0c */ /* 0x000fe40004721270 */
[----:B------:R-:W-:Y:S01]  /*5ed20*/  IADD3 R5, R0, c[0x0][0x198], RZ ;  /* 0x0000660000057a10 */ /* 0x000fe20007ffe0ff */
[----:B------:R1:W-:Y:S01]  /*5ed30*/  @P5 STG.E [R6.64], R167 ;  /* 0x000000a706005986 */ /* 0x0003e2000c101904 */
[----:B------:R-:W-:-:S02]  /*5ed40*/  IADD3 R53, R252, 0x52, RZ ;  /* 0x00000052fc357810 */ /* 0x000fc40007ffe0ff */
[-C--:B------:R-:W-:Y:S02]  /*5ed50*/  LEA R52, P6, R5, R3.reuse, 0x2 ;  /* 0x0000000305347211 */ /* 0x080fe400078c10ff */
[----:B------:R-:W-:Y:S02]  /*5ed60*/  IADD3 R54, R252, 0x51, RZ ;  /* 0x00000051fc367810 */ /* 0x000fe40007ffe0ff */
[----:B------:R-:W-:Y:S02]  /*5ed70*/  ISETP.LT.AND P5, PT, R53, c[0x0][0x17c], !P0 ;  /* 0x00005f0035007a0c */ /* 0x000fe400047a1270 */
[C---:B-1----:R-:W-:Y:S02]  /*5ed80*/  LEA R6, P3, R0.reuse, R3, 0x2 ;  /* 0x0000000300067211 */ /* 0x042fe400078610ff */
[-C--:B------:R-:W-:Y:S02]  /*5ed90*/  LEA.HI.X.SX32 R53, R5, R4.reuse, 0x2, P6 ;  /* 0x0000000405357211 */ /* 0x080fe400030f16ff */
[----:B------:R-:W-:-:S02]  /*5eda0*/  LEA.HI.X.SX32 R7, R0, R4, 0x2, P3 ;  /* 0x0000000400077211 */ /* 0x000fc400018f16ff */
[----:B------:R-:W-:Y:S02]  /*5edb0*/  ISETP.LT.AND P2, PT, R54, c[0x0][0x17c], !P0 ;  /* 0x00005f0036007a0c */ /* 0x000fe40004741270 */
[----:B------:R-:W-:Y:S02]  /*5edc0*/  IADD3 R0, R5, c[0x0][0x198], RZ ;  /* 0x0000660005007a10 */ /* 0x000fe40007ffe0ff */
[----:B------:R-:W-:Y:S02]  /*5edd0*/  IADD3 R54, R252, 0x53, RZ ;  /* 0x00000053fc367810 */ /* 0x000fe40007ffe0ff */
[----:B------:R-:W-:Y:S02]  /*5ede0*/  IADD3 R5, R0, c[0x0][0x198], RZ ;  /* 0x0000660000057a10 */ /* 0x000fe40007ffe0ff */
[----:B------:R-:W-:Y:S01]  /*5edf0*/  ISETP.LT.AND P3, PT, R54, c[0x0][0x17c], !P0 ;  /* 0x00005f0036007a0c */ /* 0x000fe20004761270 */
[----:B-----5:R1:W-:Y:S04]  /*5ee00*/  @P1 STG.E [R6.64], R242 ;  /* 0x000000f206001986 */ /* 0x0203e8000c101904 */
[----:B------:R5:W-:Y:S04]  /*5ee10*/  @P4 STG.E [R52.64], R240 ;  /* 0x000000f034004986 */ /* 0x000be8000c101904 */
[----:B-1----:R-:W2:Y:S01]  /*5ee20*/  LDL.LU R242, [R1+0x254] ;  /* 0x0002540001f27983 */ /* 0x002ea20000300800 */
[----:B-----5:R-:W-:-:S03]  /*5ee30*/  LEA R52, P1, R0, R3, 0x2 ;  /* 0x0000000300347211 */ /* 0x020fc600078210ff */
[----:B------:R-:W5:Y:S01]  /*5ee40*/  LDL.LU R167, [R1+0x80] ;  /* 0x0000800001a77983 */ /* 0x000f620000300800 */
[-C--:B------:R-:W-:Y:S02]  /*5ee50*/  LEA.HI.X.SX32 R53, R0, R4.reuse, 0x2, P1 ;  /* 0x0000000400357211 */ /* 0x080fe400008f16ff */
[C---:B------:R-:W-:Y:S02]  /*5ee60*/  IADD3 R0, R5.reuse, c[0x0][0x198], RZ ;  /* 0x0000660005007a10 */ /* 0x040fe40007ffe0ff */
[----:B------:R-:W-:Y:S02]  /*5ee70*/  IADD3 R7, R252, 0x54, RZ ;  /* 0x00000054fc077810 */ /* 0x000fe40007ffe0ff */
[-C--:B------:R-:W-:Y:S01]  /*5ee80*/  LEA R6, P6, R5, R3.reuse, 0x2 ;  /* 0x0000000305067211 */ /* 0x080fe200078c10ff */
[----:B----4-:R1:W-:Y:S01]  /*5ee90*/  @P2 STG.E [R52.64], R243 ;  /* 0x000000f334002986 */ /* 0x0103e2000c101904 */
[----:B------:R-:W-:Y:S02]  /*5eea0*/  ISETP.LT.AND P4, PT, R7, c[0x0][0x17c], !P0 ;  /* 0x00005f0007007a0c */ /* 0x000fe40004781270 */
[----:B------:R-:W-:Y:S01]  /*5eeb0*/  LEA.HI.X.SX32 R7, R5, R4, 0x2, P6 ;  /* 0x0000000405077211 */ /* 0x000fe200030f16ff */
[----:B-1----:R-:W4:Y:S01]  /*5eec0*/  LDL.LU R243, [R1+0x84] ;  /* 0x0000840001f37983 */ /* 0x002f220000300800 */
[----:B------:R-:W-:-:S03]  /*5eed0*/  LEA R52, P2, R0, R3, 0x2 ;  /* 0x0000000300347211 */ /* 0x000fc600078410ff */
[----:B---3--:R-:W-:Y:S01]  /*5eee0*/  @P5 STG.E [R6.64], R166 ;  /* 0x000000a606005986 */ /* 0x008fe2000c101904 */
[----:B------:R-:W-:-:S03]  /*5eef0*/  LEA.HI.X.SX32 R53, R0, R4, 0x2, P2 ;  /* 0x0000000400357211 */ /* 0x000fc600010f16ff */
[----:B------:R-:W3:Y:S04]  /*5ef00*/  LDL.LU R240, [R1+0x2e0] ;  /* 0x0002e00001f07983 */ /* 0x000ee80000300800 */
[----:B------:R1:W-:Y:S04]  /*5ef10*/  @P3 STG.E [R52.64], R231 ;  /* 0x000000e734003986 */ /* 0x0003e8000c101904 */
[----:B-1----:R-:W3:Y:S01]  /*5ef20*/  LDL.LU R231, [R1+0x2e4] ;  /* 0x0002e40001e77983 */ /* 0x002ee20000300800 */
[----:B------:R-:W-:Y:S02]  /*5ef30*/  IADD3 R5, R0, c[0x0][0x198], RZ ;  /* 0x0000660000057a10 */ /* 0x000fe40007ffe0ff */
[----:B------:R-:W-:Y:S01]  /*5ef40*/  IADD3 R7, R252, 0x56, RZ ;  /* 0x00000056fc077810 */ /* 0x000fe20007ffe0ff */
[----:B------:R-:W3:Y:S01]  /*5ef50*/  LDL.LU R166, [R1+0x280] ;  /* 0x0002800001a67983 */ /* 0x000ee20000300800 */
        /* <DEDUP_REMOVED lines=10> */
[----:B-1----:R-:W-:Y:S02]  /*5f000*/  LEA R6, P3, R0, R3, 0x2 ;  /* 0x0000000300067211 */ /* 0x002fe400078610ff */
[----:B------:R-:W-:Y:S02]  /*5f010*/  IADD3 R53, R252, 0x58, RZ ;  /* 0x00000058fc357810 */ /* 0x000fe40007ffe0ff */
[----:B------:R-:W-:Y:S02]  /*5f020*/  LEA.HI.X.SX32 R7, R0, R4, 0x2, P3 ;  /* 0x0000000400077211 */ /* 0x000fe400018f16ff */
[----:B------:R-:W-:-:S02]  /*5f030*/  IADD3 R0, R5, c[0x0][0x198], RZ ;  /* 0x0000660005007a10 */ /* 0x000fc40007ffe0ff */
[-C--:B------:R-:W-:Y:S02]  /*5f040*/  LEA R52, P6, R5, R3.reuse, 0x2 ;  /* 0x0000000305347211 */ /* 0x080fe400078c10ff */
[----:B------:R-:W-:Y:S02]  /*5f050*/  ISETP.LT.AND P4, PT, R53, c[0x0][0x17c], !P0 ;  /* 0x00005f0035007a0c */ /* 0x000fe40004781270 */
[----:B------:R-:W-:Y:S02]  /*5f060*/  LEA.HI.X.SX32 R53, R5, R4, 0x2, P6 ;  /* 0x0000000405357211 */ /* 0x000fe400030f16ff */
[----:B------:R-:W-:Y:S02]  /*5f070*/  IADD3 R54, R252, 0x59, RZ ;  /* 0x00000059fc367810 */ /* 0x000fe40007ffe0ff */
[----:B------:R-:W-:Y:S02]  /*5f080*/  IADD3 R5, R0, c[0x0][0x198], RZ ;  /* 0x0000660000057a10 */ /* 0x000fe40007ffe0ff */
[----:B------:R-:W-:Y:S01]  /*5f090*/  ISETP.LT.AND P3, PT, R54, c[0x0][0x17c], !P0 ;  /* 0x00005f0036007a0c */ /* 0x000fe20004761270 */
[----:B--2---:R1:W-:Y:S04]  /*5f0a0*/  @P1 STG.E [R6.64], R242 ;  /* 0x000000f206001986 */ /* 0x0043e8000c101904 */
[----:B-----5:R2:W-:Y:S04]  /*5f0b0*/  @P5 STG.E [R52.64], R167 ;  /* 0x000000a734005986 */ /* 0x0205e8000c101904 */
[----:B-1----:R-:W5:Y:S01]  /*5f0c0*/  LDL.LU R242, [R1+0x284] ;  /* 0x0002840001f27983 */ /* 0x002f620000300800 */
[----:B------:R-:W-:-:S03]  /*5f0d0*/  LEA R6, P1, R0, R3, 0x2 ;  /* 0x0000000300067211 */ /* 0x000fc600078210ff */
[----:B------:R-:W5:Y:S01]  /*5f0e0*/  LDL.LU R241, [R1+0x170] ;  /* 0x0001700001f17983 */ /* 0x000f620000300800 */
[-C--:B------:R-:W-:Y:S02]  /*5f0f0*/  LEA.HI.X.SX32 R7, R0, R4.reuse, 0x2, P1 ;  /* 0x0000000400077211 */ /* 0x080fe400008f16ff */
[C---:B------:R-:W-:Y:S02]  /*5f100*/  IADD3 R0, R5.reuse, c[0x0][0x198], RZ ;  /* 0x0000660005007a10 */ /* 0x040fe40007ffe0ff */
[----:B--2---:R-:W-:Y:S02]  /*5f110*/  IADD3 R53, R252, 0x5a, RZ ;  /* 0x0000005afc357810 */ /* 0x004fe40007ffe0ff */
[----:B------:R-:W-:Y:S02]  /*5f120*/  LEA R52, P6, R5, R3, 0x2 ;  /* 0x0000000305347211 */ /* 0x000fe400078c10ff */
[----:B------:R-:W-:Y:S01]  /*5f130*/  ISETP.LT.AND P5, PT, R53, c[0x0][0x17c], !P0 ;  /* 0x00005f0035007a0c */ /* 0x000fe200047a1270 */
[----:B----4-:R1:W-:Y:S01]  /*5f140*/  @P2 STG.E [R6.64], R243 ;  /* 0x000000f306002986 */ /* 0x0103e2000c101904 */
[----:B------:R-:W-:-:S03]  /*5f150*/  LEA.HI.X.SX32 R53, R5, R4, 0x2, P6 ;  /* 0x0000000405357211 */ /* 0x000fc600030f16ff */
[----:B-1----:R-:W2:Y:S01]  /*5f160*/  LDL.LU R243, [R1+0x174] ;  /* 0x0001740001f37983 */ /* 0x002ea20000300800 */
[----:B------:R-:W-:-:S03]  /*5f170*/  LEA R6, P2, R0, R3, 0x2 ;  /* 0x0000000300067211 */ /* 0x000fc600078410ff */
[----:B---3--:R-:W-:Y:S01]  /*5f180*/  @P4 STG.E [R52.64], R240 ;  /* 0x000000f034004986 */ /* 0x008fe2000c101904 */
[----:B------:R-:W-:-:S03]  /*5f190*/  LEA.HI.X.SX32 R7, R0, R4, 0x2, P2 ;  /* 0x0000000400077211 */ /* 0x000fc600010f16ff */
[----:B------:R-:W3:Y:S04]  /*5f1a0*/  LDL.LU R167, [R1+0x70] ;  /* 0x0000700001a77983 */ /* 0x000ee80000300800 */
[----:B------:R1:W-:Y:S04]  /*5f1b0*/  @P3 STG.E [R6.64], R231 ;  /* 0x000000e706003986 */ /* 0x0003e8000c101904 */
[----:B-1----:R-:W3:Y:S01]  /*5f1c0*/  LDL.LU R231, [R1+0x74] ;  /* 0x0000740001e77983 */ /* 0x002ee20000300800 */
[----:B------:R-:W-:Y:S02]  /*5f1d0*/  IADD3 R54, R252, 0x5b, RZ ;  /* 0x0000005bfc367810 */ /* 0x000fe40007ffe0ff */
[----:B------:R-:W-:Y:S01]  /*5f1e0*/  IADD3 R5, R0, c[0x0][0x198], RZ ;  /* 0x0000660000057a10 */ /* 0x000fe20007ffe0ff */
[----:B------:R-:W3:Y:S01]  /*5f1f0*/  LDL.LU R240, [R1+0x298] ;  /* 0x0002980001f07983 */ /* 0x000ee20000300800 */
[----:B------:R-:W-:-:S02]  /*5f200*/  IADD3 R53, R252, 0x5c, RZ ;  /* 0x0000005cfc357810 */ /* 0x000fc40007ffe0ff */
[----:B------:R-:W-:Y:S02]  /*5f210*/  ISETP.LT.AND P1, PT, R54, c[0x0][0x17c], !P0 ;  /* 0x00005f0036007a0c */ /* 0x000fe40004721270 */
[CC--:B------:R-:W-:Y:S02]  /*5f220*/  LEA R52, P6, R5.reuse, R3.reuse, 0x2 ;  /* 0x0000000305347211 */ /* 0x0c0fe400078c10ff */
[----:B------:R-:W-:Y:S02]  /*5f230*/  IADD3 R0, R5, c[0x0][0x198], RZ ;  /* 0x0000660005007a10 */ /* 0x000fe40007ffe0ff */
[----:B------:R-:W-:Y:S02]  /*5f240*/  ISETP.LT.AND P4, PT, R53, c[0x0][0x17c], !P0 ;  /* 0x00005f0035007a0c */ /* 0x000fe40004781270 */
[----:B------:R-:W-:Y:S02]  /*5f250*/  LEA.HI.X.SX32 R53, R5, R4, 0x2, P6 ;  /* 0x0000000405357211 */ /* 0x000fe400030f16ff */
[----:B------:R-:W-:-:S02]  /*5f260*/  LEA R6, P3, R0, R3, 0x2 ;  /* 0x0000000300067211 */ /* 0x000fc400078610ff */
[----:B------:R-:W-:Y:S02]  /*5f270*/  IADD3 R54, R252, 0x5d, RZ ;  /* 0x0000005dfc367810 */ /* 0x000fe40007ffe0ff */
[C---:B------:R-:W-:Y:S01]  /*5f280*/  IADD3 R5, R0.reuse, c[0x0][0x198], RZ ;  /* 0x0000660000057a10 */ /* 0x040fe20007ffe0ff */
[----:B------:R1:W-:Y:S01]  /*5f290*/  @P5 STG.E [R52.64], R166 ;  /* 0x000000a634005986 */ /* 0x0003e2000c101904 */
[----:B------:R-:W-:Y:S02]  /*5f2a0*/  LEA.HI.X.SX32 R7, R0, R4, 0x2, P3 ;  /* 0x0000000400077211 */ /* 0x000fe400018f16ff */
[----:B------:R-:W-:Y:S02]  /*5f2b0*/  ISETP.LT.AND P2, PT, R54, c[0x0][0x17c], !P0 ;  /* 0x00005f0036007a0c */ /* 0x000fe40004741270 */
[----:B------:R-:W-:Y:S02]  /*5f2c0*/  IADD3 R0, R5, c[0x0][0x198], RZ ;  /* 0x0000660005007a10 */ /* 0x000fe40007ffe0ff */
[----:B-1----:R-:W-:-:S02]  /*5f2d0*/  IADD3 R53, R252, 0x5e, RZ ;  /* 0x0000005efc357810 */ /* 0x002fc40007ffe0ff */
[-C--:B------:R-:W-:Y:S02]  /*5f2e0*/  LEA R52, P6, R5, R3.reuse, 0x2 ;  /* 0x0000000305347211 */ /* 0x080fe400078c10ff */
[----:B------:R-:W-:Y:S02]  /*5f2f0*/  ISETP.LT.AND P5, PT, R53, c[0x0][0x17c], !P0 ;  /* 0x00005f0035007a0c */ /* 0x000fe400047a1270 */
[----:B------:R-:W-:Y:S02]  /*5f300*/  LEA.HI.X.SX32 R53, R5, R4, 0x2, P6 ;  /* 0x0000000405357211 */ /* 0x000fe400030f16ff */
[----:B------:R-:W-:Y:S02]  /*5f310*/  IADD3 R54, R252, 0x5f, RZ ;  /* 0x0000005ffc367810 */ /* 0x000fe40007ffe0ff */
[----:B------:R-:W-:Y:S02]  /*5f320*/  IADD3 R5, R0, c[0x0][0x198], RZ ;  /* 0x0000660000057a10 */ /* 0x000fe40007ffe0ff */
[----:B------:R-:W-:Y:S01]  /*5f330*/  ISETP.LT.AND P3, PT, R54, c[0x0][0x17c], !P0 ;  /* 0x00005f0036007a0c */ /* 0x000fe20004761270 */
[----:B-----5:R1:W-:Y:S04]  /*5f340*/  @P1 STG.E [R6.64], R242 ;  /* 0x000000f206001986 */ /* 0x0203e8000c101904 */
[----:B------:R5:W-:Y:S04]  /*5f350*/  @P4 STG.E [R52.64], R241 ;  /* 0x000000f134004986 */ /* 0x000be8000c101904 */
[----:B-1----:R-:W4:Y:S01]  /*5f360*/  LDL.LU R242, [R1+0x29c] ;  /* 0x00029c0001f27983 */ /* 0x002f220000300800 */
[----:B------:R-:W-:-:S02]  /*5f370*/  LEA R6, P1, R0, R3, 0x2 ;  /* 0x0000000300067211 */ /* 0x000fc400078210ff */
[----:B-----5:R-:W-:Y:S01]  /*5f380*/  IADD3 R53, R252, 0x60, RZ ;  /* 0x00000060fc357810 */ /* 0x020fe20007ffe0ff */
[----:B------:R-:W5:Y:S01]  /*5f390*/  LDL.LU R166, [R1+0x2a8] ;  /* 0x0002a80001a67983 */ /* 0x000f620000300800 */
[-C--:B------:R-:W-:Y:S02]  /*5f3a0*/  LEA.HI.X.SX32 R7, R0, R4.reuse, 0x2, P1 ;  /* 0x0000000400077211 */ /* 0x080fe400008f16ff */
[C---:B------:R-:W-:Y:S02]  /*5f3b0*/  IADD3 R0, R5.reuse, c[0x0][0x198], RZ ;  /* 0x0000660005007a10 */ /* 0x040fe40007ffe0ff */
[----:B------:R-:W-:Y:S02]  /*5f3c0*/  LEA R52, P6, R5, R3, 0x2 ;  /* 0x0000000305347211 */ /* 0x000fe400078c10ff */
[----:B------:R-:W-:Y:S01]  /*5f3d0*/  ISETP.LT.AND P4, PT, R53, c[0x0][0x17c], !P0 ;  /* 0x00005f0035007a0c */ /* 0x000fe20004781270 */
[----:B--2---:R1:W-:Y:S01]  /*5f3e0*/  @P2 STG.E [R6.64], R243 ;  /* 0x000000f306002986 */ /* 0x0043e2000c101904 */
        /* <DEDUP_REMOVED lines=31> */
[----:B----4-:R1:W-:Y:S04]  /*5f5e0*/  @P1 STG.E [R6.64], R242 ;  /* 0x000000f206001986 */ /* 0x0103e8000c101904 */
[----:B-----5:R4:W-:Y:S04]  /*5f5f0*/  @P5 STG.E [R52.64], R166 ;  /* 0x000000a634005986 */ /* 0x0209e8000c101904 */
[----:B-1----:R-:W5:Y:S01]  /*5f600*/  LDL.LU R242, [R1+0xac] ;  /* 0x0000ac0001f27983 */ /* 0x002f620000300800 */
[----:B------:R-:W-:-:S03]  /*5f610*/  LEA R6, P1, R0, R3, 0x2 ;  /* 0x0000000300067211 */ /* 0x000fc600078210ff */
[----:B------:R-:W5:Y:S01]  /*5f620*/  LDL.LU R240, [R1+0x2d8] ;  /* 0x0002d80001f07983 */ /* 0x000f620000300800 */
[-C--:B------:R-:W-:Y:S02]  /*5f630*/  LEA.HI.X.SX32 R7, R0, R4.reuse, 0x2, P1 ;  /* 0x0000000400077211 */ /* 0x080fe400008f16ff */
[C---:B------:R-:W-:Y:S02]  /*5f640*/  IADD3 R0, R5.reuse, c[0x0][0x198], RZ ;  /* 0x0000660005007a10 */ /* 0x040fe40007ffe0ff */
[----:B----4-:R-:W-:Y:S02]  /*5f650*/  IADD3 R53, R252, 0x66, RZ ;  /* 0x00000066fc357810 */ /* 0x010fe40007ffe0ff */
        /* <DEDUP_REMOVED lines=68> */
[C---:B------:R-:W-:Y:S02]  /*5faa0*/  IADD3 R0, R5.reuse, c[0x0][0x198], RZ ;  /* 0x0000660005007a10 */ /* 0x040fe40007ffe0ff */
[----:B-1----:R-:W-:Y:S01]  /*5fab0*/  IADD3 R53, R252, 0x70, RZ ;  /* 0x00000070fc357810 */ /* 0x002fe20007ffe0ff */
[----:B------:R-:W3:Y:S01]  /*5fac0*/  LDL.LU R241, [R1+0x2bc] ;  /* 0x0002bc0001f17983 */ /* 0x000ee20000300800 */
[----:B------:R-:W-:-:S02]  /*5fad0*/  LEA R52, P6, R5, R3, 0x2 ;  /* 0x0000000305347211 */ /* 0x000fc400078c10ff */
[----:B------:R-:W-:Y:S02]  /*5fae0*/  ISETP.LT.AND P4, PT, R53, c[0x0][0x17c], !P0 ;  /* 0x00005f0035007a0c */ /* 0x000fe40004781270 */
[----:B------:R-:W-:Y:S02]  /*5faf0*/  LEA.HI.X.SX32 R53, R5, R4, 0x2, P6 ;  /* 0x0000000405357211 */ /* 0x000fe400030f16ff */
[----:B------:R-:W-:Y:S02]  /*5fb00*/  IADD3 R54, R252, 0x71, RZ ;  /* 0x00000071fc367810 */ /* 0x000fe40007ffe0ff */
[----:B------:R-:W-:Y:S02]  /*5fb10*/  IADD3 R5, R0, c[0x0][0x198], RZ ;  /* 0x0000660000057a10 */ /* 0x000fe40007ffe0ff */
[----:B------:R-:W-:Y:S01]  /*5fb20*/  ISETP.LT.AND P3, PT, R54, c[0x0][0x17c], !P0 ;  /* 0x00005f0036007a0c */ /* 0x000fe20004761270 */
[----:B----4-:R1:W-:Y:S04]  /*5fb30*/  @P1 STG.E [R6.64], R242 ;  /* 0x000000f206001986 */ /* 0x0103e8000c101904 */
[----:B-----5:R4:W-:Y:S01]  /*5fb40*/  @P5 STG.E [R52.64], R167 ;  /* 0x000000a734005986 */ /* 0x0209e2000c101904 */
[----:B-1----:R-:W-:-:S03]  /*5fb50*/  LEA R6, P1, R0, R3, 0x2 ;  /* 0x0000000300067211 */ /* 0x002fc600078210ff */
        /* <DEDUP_REMOVED lines=14> */
[----:B-1----:R-:W4:Y:S01]  /*5fc40*/  LDL.LU R231, [R1+0x8c] ;  /* 0x00008c0001e77983 */ /* 0x002f220000300800 */
[----:B------:R-:W-:Y:S02]  /*5fc50*/  IADD3 R54, R252, 0x73, RZ ;  /* 0x00000073fc367810 */ /* 0x000fe40007ffe0ff */
[----:B------:R-:W-:Y:S01]  /*5fc60*/  IADD3 R5, R0, c[0x0][0x198], RZ ;  /* 0x0000660000057a10 */ /* 0x000fe20007ffe0ff */
[----:B------:R-:W4:Y:S01]  /*5fc70*/  LDL.LU R240, [R1+0x2e8] ;  /* 0x0002e80001f07983 */ /* 0x000f220000300800 */
[----:B------:R-:W-:-:S02]  /*5fc80*/  ISETP.LT.AND P1, PT, R54, c[0x0][0x17c], !P0 ;  /* 0x00005f0036007a0c */ /* 0x000fc40004721270 */
[----:B------:R-:W-:Y:S02]  /*5fc90*/  IADD3 R53, R252, 0x74, RZ ;  /* 0x00000074fc357810 */ /* 0x000fe40007ffe0ff */
[C---:B------:R-:W-:Y:S02]  /*5fca0*/  IADD3 R0, R5.reuse, c[0x0][0x198], RZ ;  /* 0x0000660005007a10 */ /* 0x040fe40007ffe0ff */
[-C--:B------:R-:W-:Y:S02]  /*5fcb0*/  LEA R52, P6, R5, R3.reuse, 0x2 ;  /* 0x0000000305347211 */ /* 0x080fe400078c10ff */
[----:B------:R-:W-:Y:S02]  /*5fcc0*/  ISETP.LT.AND P4, PT, R53, c[0x0][0x17c], !P0 ;  /* 0x00005f0035007a0c */ /* 0x000fe40004781270 */
[----:B------:R-:W-:Y:S02]  /*5fcd0*/  LEA R6, P3, R0, R3, 0x2 ;  /* 0x0000000300067211 */ /* 0x000fe400078610ff */
[----:B------:R-:W-:-:S02]  /*5fce0*/  LEA.HI.X.SX32 R53, R5, R4, 0x2, P6 ;  /* 0x0000000405357211 */ /* 0x000fc400030f16ff */
[----:B------:R-:W-:Y:S02]  /*5fcf0*/  IADD3 R54, R252, 0x75, RZ ;  /* 0x00000075fc367810 */ /* 0x000fe40007ffe0ff */
[C---:B------:R-:W-:Y:S02]  /*5fd00*/  IADD3 R5, R0.reuse, c[0x0][0x198], RZ ;  /* 0x0000660000057a10 */ /* 0x040fe40007ffe0ff */
[----:B------:R-:W-:Y:S01]  /*5fd10*/  LEA.HI.X.SX32 R7, R0, R4, 0x2, P3 ;  /* 0x0000000400077211 */ /* 0x000fe200018f16ff */
[----:B------:R1:W-:Y:S01]  /*5fd20*/  @P5 STG.E [R52.64], R166 ;  /* 0x000000a634005986 */ /* 0x0003e2000c101904 */
[----:B------:R-:W-:Y:S02]  /*5fd30*/  ISETP.LT.AND P2, PT, R54, c[0x0][0x17c], !P0 ;  /* 0x00005f0036007a0c */ /* 0x000fe40004741270 */
[----:B------:R-:W-:Y:S01]  /*5fd40*/  IADD3 R0, R5, c[0x0][0x198], RZ ;  /* 0x0000660005007a10 */ /* 0x000fe20007ffe0ff */
[----:B------:R1:W-:Y:S01]  /*5fd50*/  @P1 STG.E [R6.64], R241 ;  /* 0x000000f106001986 */ /* 0x0003e2000c101904 */
[----:B------:R-:W-:-:S02]  /*5fd60*/  IADD3 R54, R252, 0x77, RZ ;  /* 0x00000077fc367810 */ /* 0x000fc40007ffe0ff */
[----:B-1----:R-:W-:Y:S02]  /*5fd70*/  IADD3 R53, R252, 0x76, RZ ;  /* 0x00000076fc357810 */ /* 0x002fe40007ffe0ff */
[-C--:B------:R-:W-:Y:S01]  /*5fd80*/  LEA R52, P6, R5, R3.reuse, 0x2 ;  /* 0x0000000305347211 */ /* 0x080fe200078c10ff */
[----:B------:R-:W4:Y:S01]  /*5fd90*/  LDL.LU R241, [R1+0x2ec] ;  /* 0x0002ec0001f17983 */ /* 0x000f220000300800 */
[----:B------:R-:W-:Y:S02]  /*5fda0*/  ISETP.LT.AND P5, PT, R53, c[0x0][0x17c], !P0 ;  /* 0x00005f0035007a0c */ /* 0x000fe400047a1270 */
[C---:B------:R-:W-:Y:S02]  /*5fdb0*/  LEA R6, P1, R0.reuse, R3, 0x2 ;  /* 0x0000000300067211 */ /* 0x040fe400078210ff */
[----:B------:R-:W-:Y:S02]  /*5fdc0*/  LEA.HI.X.SX32 R53, R5, R4, 0x2, P6 ;  /* 0x0000000405357211 */ /* 0x000fe400030f16ff */
[----:B------:R-:W-:-:S02]  /*5fdd0*/  IADD3 R5, R0, c[0x0][0x198], RZ ;  /* 0x0000660000057a10 */ /* 0x000fc40007ffe0ff */
[----:B------:R-:W-:Y:S02]  /*5fde0*/  LEA.HI.X.SX32 R7, R0, R4, 0x2, P1 ;  /* 0x0000000400077211 */ /* 0x000fe400008f16ff */
[----:B------:R-:W-:Y:S02]  /*5fdf0*/  ISETP.LT.AND P3, PT, R54, c[0x0][0x17c], !P0 ;  /* 0x00005f0036007a0c */ /* 0x000fe40004761270 */
[C---:B------:R-:W-:Y:S01]  /*5fe00*/  IADD3 R0, R5.reuse, c[0x0][0x198], RZ ;  /* 0x0000660005007a10 */ /* 0x040fe20007ffe0ff */
[----:B-----5:R1:W-:Y:S02]  /*5fe10*/  @P4 STG.E [R52.64], R242 ;  /* 0x000000f234004986 */ /* 0x0203e4000c101904 */
[----:B-1----:R-:W-:Y:S02]  /*5fe20*/  IADD3 R53, R252, 0x78, RZ ;  /* 0x00000078fc357810 */ /* 0x002fe40007ffe0ff */
[----:B------:R-:W5:Y:S01]  /*5fe30*/  LDL.LU R242, [R1+0x288] ;  /* 0x0002880001f27983 */ /* 0x000f620000300800 */
[----:B------:R-:W-:-:S02]  /*5fe40*/  LEA R52, P6, R5, R3, 0x2 ;  /* 0x0000000305347211 */ /* 0x000fc400078c10ff */
[----:B------:R-:W-:Y:S02]  /*5fe50*/  ISETP.LT.AND P4, PT, R53, c[0x0][0x17c], !P0 ;  /* 0x00005f0035007a0c */ /* 0x000fe40004781270 */
[----:B------:R-:W-:Y:S01]  /*5fe60*/  LEA.HI.X.SX32 R53, R5, R4, 0x2, P6 ;  /* 0x0000000405357211 */ /* 0x000fe200030f16ff */
[----:B--2---:R1:W-:Y:S04]  /*5fe70*/  @P2 STG.E [R6.64], R243 ;  /* 0x000000f306002986 */ /* 0x0043e8000c101904 */
[----:B-1----:R-:W2:Y:S01]  /*5fe80*/  LDL.LU R243, [R1+0x28c] ;  /* 0x00028c0001f37983 */ /* 0x002ea20000300800 */
[----:B------:R-:W-:-:S03]  /*5fe90*/  LEA R6, P2, R0, R3, 0x2 ;  /* 0x0000000300067211 */ /* 0x000fc600078410ff */
[----:B---3--:R-:W-:Y:S01]  /*5fea0*/  @P5 STG.E [R52.64], R167 ;  /* 0x000000a734005986 */ /* 0x008fe2000c101904 */
[----:B------:R-:W-:-:S03]  /*5feb0*/  LEA.HI.X.SX32 R7, R0, R4, 0x2, P2 ;  /* 0x0000000400077211 */ /* 0x000fc600010f16ff */
[----:B------:R-:W3:Y:S04]  /*5fec0*/  LDL.LU R166, [R1+0x178] ;  /* 0x0001780001a67983 */ /* 0x000ee80000300800 */
[----:B----4-:R1:W-:Y:S04]  /*5fed0*/  @P3 STG.E [R6.64], R231 ;  /* 0x000000e706003986 */ /* 0x0103e8000c101904 */
        /* <DEDUP_REMOVED lines=19> */
[----:B-1----:R-:W-:Y:S01]  /*60010*/  IADD3 R53, R252, 0x7c, RZ ;  /* 0x0000007cfc357810 */ /* 0x002fe20007ffe0ff */
[----:B------:R-:W4:Y:S01]  /*60020*/  LDL.LU R240, [R1+0x7c] ;  /* 0x00007c0001f07983 */ /* 0x000f220000300800 */
[-C--:B------:R-:W-:Y:S02]  /*60030*/  LEA R52, P6, R5, R3.reuse, 0x2 ;  /* 0x0000000305347211 */ /* 0x080fe400078c10ff */
[----:B------:R-:W-:Y:S01]  /*60040*/  ISETP.LT.AND P4, PT, R53, c[0x0][0x17c], !P0 ;  /* 0x00005f0035007a0c */ /* 0x000fe20004781270 */
[----:B------:R-:W4:Y:S01]  /*60050*/  LDL.LU R241, [R1+0x60] ;  /* 0x0000600001f17983 */ /* 0x000f220000300800 */
        /* <DEDUP_REMOVED lines=14> */
[----:B------:R-:W-:-:S04]  /*60140*/  LEA R6, P2, R0, R3, 0x2 ;  /* 0x0000000300067211 */ /* 0x000fc800078410ff */
[C---:B------:R-:W-:Y:S01]  /*60150*/  LEA.HI.X.SX32 R7, R0.reuse, R4, 0x2, P2 ;  /* 0x0000000400077211 */ /* 0x040fe200010f16ff */
[----:B---3--:R-:W-:Y:S04]  /*60160*/  @P4 STG.E [R52.64], R166 ;  /* 0x000000a634004986 */ /* 0x008fe8000c101904 */
[----:B----4-:R1:W-:Y:S04]  /*60170*/  @P3 STG.E [R6.64], R231 ;  /* 0x000000e706003986 */ /* 0x0103e8000c101904 */
[----:B-1----:R-:W3:Y:S01]  /*60180*/  LDL.LU R231, [R1+0x24] ;  /* 0x0000240001e77983 */ /* 0x002ee20000300800 */
[----:B------:R-:W-:-:S02]  /*60190*/  IADD3 R5, R0, c[0x0][0x198], RZ ;  /* 0x0000660000057a10 */ /* 0x000fc40007ffe0ff */
[C---:B------:R-:W-:Y:S02]  /*601a0*/  IADD3 R53, R252.reuse, 0x80, RZ ;  /* 0x00000080fc357810 */ /* 0x040fe40007ffe0ff */
[----:B------:R-:W-:Y:S02]  /*601b0*/  LEA R52, P6, R5, R3, 0x2 ;  /* 0x0000000305347211 */ /* 0x000fe400078c10ff */
[----:B------:R-:W-:Y:S02]  /*601c0*/  IADD3 R54, R252, 0x7f, RZ ;  /* 0x0000007ffc367810 */ /* 0x000fe40007ffe0ff */
[----:B------:R-:W-:Y:S02]  /*601d0*/  ISETP.LT.AND P4, PT, R53, c[0x0][0x17c], !P0 ;  /* 0x00005f0035007a0c */ /* 0x000fe40004781270 */
[C---:B------:R-:W-:Y:S02]  /*601e0*/  IADD3 R0, R5.reuse, c[0x0][0x198], RZ ;  /* 0x0000660005007a10 */ /* 0x040fe40007ffe0ff */
[----:B------:R-:W-:-:S02]  /*601f0*/  LEA.HI.X.SX32 R53, R5, R4, 0x2, P6 ;  /* 0x0000000405357211 */ /* 0x000fc400030f16ff */
[----:B------:R-:W-:Y:S02]  /*60200*/  ISETP.LT.AND P1, PT, R54, c[0x0][0x17c], !P0 ;  /* 0x00005f0036007a0c */ /* 0x000fe40004721270 */
[C---:B------:R-:W-:Y:S01]  /*60210*/  IADD3 R5, R0.reuse, c[0x0][0x198], RZ ;  /* 0x0000660000057a10 */ /* 0x040fe20007ffe0ff */
[----:B------:R1:W-:Y:S01]  /*60220*/  @P5 STG.E [R52.64], R167 ;  /* 0x000000a734005986 */ /* 0x0003e2000c101904 */
[----:B------:R-:W-:Y:S02]  /*60230*/  LEA R6, P3, R0, R3, 0x2 ;  /* 0x0000000300067211 */ /* 0x000fe400078610ff */
[----:B------:R-:W-:Y:S02]  /*60240*/  IADD3 R54, R252, 0x81, RZ ;  /* 0x00000081fc367810 */ /* 0x000fe40007ffe0ff */
[----:B------:R-:W-:Y:S02]  /*60250*/  LEA.HI.X.SX32 R7, R0, R4, 0x2, P3 ;  /* 0x0000000400077211 */ /* 0x000fe400018f16ff */
[----:B------:R-:W-:-:S02]  /*60260*/  IADD3 R0, R5, c[0x0][0x198], RZ ;  /* 0x0000660005007a10 */ /* 0x000fc40007ffe0ff */
[----:B-1----:R-:W-:Y:S02]  /*60270*/  IADD3 R53, R252, 0x82, RZ ;  /* 0x00000082fc357810 */ /* 0x002fe40007ffe0ff */
[----:B------:R-:W-:Y:S02]  /*60280*/  LEA R52, P6, R5, R3, 0x2 ;  /* 0x0000000305347211 */ /* 0x000fe400078c10ff */
[----:B------:R-:W-:Y:S02]  /*60290*/  ISETP.LT.AND P5, PT, R53, c[0x0][0x17c], !P0 ;  /* 0x00005f0035007a0c */ /* 0x000fe400047a1270 */
[----:B------:R-:W-:Y:S02]  /*602a0*/  LEA.HI.X.SX32 R53, R5, R4, 0x2, P6 ;  /* 0x0000000405357211 */ /* 0x000fe400030f16ff */
[----:B------:R-:W-:Y:S01]  /*602b0*/  ISETP.LT.AND P2, PT, R54, c[0x0][0x17c], !P0 ;  /* 0x00005f0036007a0c */ /* 0x000fe20004741270 */
[----:B------:R1:W-:Y:S01]  /*602c0*/  @P1 STG.E [R6.64], R240 ;  /* 0x000000f006001986 */ /* 0x0003e2000c101904 */
[----:B------:R-:W-:-:S03]  /*602d0*/  IADD3 R5, R0, c[0x0][0x198], RZ ;  /* 0x0000660000057a10 */ /* 0x000fc60007ffe0ff */
[----:B------:R4:W-:Y:S01]  /*602e0*/  @P4 STG.E [R52.64], R241 ;  /* 0x000000f134004986 */ /* 0x0009e2000c101904 */
[----:B------:R-:W-:Y:S02]  /*602f0*/  IADD3 R54, R252, 0x83, RZ ;  /* 0x00000083fc367810 */ /* 0x000fe40007ffe0ff */
[-C--:B-1----:R-:W-:Y:S02]  /*60300*/  LEA R6, P1, R0, R3.reuse, 0x2 ;  /* 0x0000000300067211 */ /* 0x082fe400078210ff */
[----:B----4-:R-:W-:Y:S01]  /*60310*/  IADD3 R53, R252, 0x84, RZ ;  /* 0x00000084fc357810 */ /* 0x010fe20007ffe0ff */
[----:B------:R-:W4:Y:S01]  /*60320*/  LDL.LU R241, [R1+0x50] ;  /* 0x0000500001f17983 */ /* 0x000f220000300800 */
[----:B------:R-:W-:Y:S02]  /*60330*/  LEA R52, P6, R5, R3, 0x2 ;  /* 0x0000000305347211 */ /* 0x000fe400078c10ff */
[----:B------:R-:W-:Y:S02]  /*60340*/  LEA.HI.X.SX32 R7, R0, R4, 0x2, P1 ;  /* 0x0000000400077211 */ /* 0x000fe400008f16ff */
[----:B------:R-:W-:-:S02]  /*60350*/  ISETP.LT.AND P4, PT, R53, c[0x0][0x17c], !P0 ;  /* 0x00005f0035007a0c */ /* 0x000fc40004781270 */
[C---:B------:R-:W-:Y:S02]  /*60360*/  LEA.HI.X.SX32 R53, R5.reuse, R4, 0x2, P6 ;  /* 0x0000000405357211 */ /* 0x040fe400030f16ff */
[----:B------:R-:W-:Y:S02]  /*60370*/  ISETP.LT.AND P3, PT, R54, c[0x0][0x17c], !P0 ;  /* 0x00005f0036007a0c */ /* 0x000fe40004761270 */
[----:B------:R-:W-:Y:S01]  /*60380*/  IADD3 R0, R5, c[0x0][0x198], RZ ;  /* 0x0000660005007a10 */ /* 0x000fe20007ffe0ff */
[----:B-----5:R1:W-:Y:S04]  /*60390*/  @P2 STG.E [R6.64], R242 ;  /* 0x000000f206002986 */ /* 0x0203e8000c101904 */
[----:B-1----:R-:W5:Y:S01]  /*603a0*/  LDL.LU R242, [R1+0x54] ;  /* 0x0000540001f27983 */ /* 0x002f620000300800 */
[----:B------:R-:W-:-:S04]  /*603b0*/  LEA R6, P2, R0, R3, 0x2 ;  /* 0x0000000300067211 */ /* 0x000fc800078410ff */
[C---:B------:R-:W-:Y:S01]  /*603c0*/  LEA.HI.X.SX32 R7, R0.reuse, R4, 0x2, P2 ;  /* 0x0000000400077211 */ /* 0x040fe200010f16ff */
[----:B--2---:R1:W-:Y:S04]  /*603d0*/  @P5 STG.E [R52.64], R243 ;  /* 0x000000f334005986 */ /* 0x0043e8000c101904 */
[----:B-1----:R-:W2:Y:S04]  /*603e0*/  LDL.LU R243, [R1+0x10] ;  /* 0x0000100001f37983 */ /* 0x002ea80000300800 */
[----:B---3--:R1:W-:Y:S04]  /*603f0*/  @P3 STG.E [R6.64], R231 ;  /* 0x000000e706003986 */ /* 0x0083e8000c101904 */
        /* <DEDUP_REMOVED lines=25> */
[----:B----4-:R-:W-:Y:S02]  /*60590*/  IADD3 R53, R252, 0x8a, RZ ;  /* 0x0000008afc357810 */ /* 0x010fe40007ffe0ff */
[----:B------:R-:W-:Y:S02]  /*605a0*/  LEA R52, P6, R5, R3, 0x2 ;  /* 0x0000000305347211 */ /* 0x000fe400078c10ff */
[----:B------:R-:W-:Y:S02]  /*605b0*/  LEA.HI.X.SX32 R7, R0, R4, 0x2, P1 ;  /* 0x0000000400077211 */ /* 0x000fe400008f16ff */
[----:B------:R-:W-:-:S02]  /*605c0*/  ISETP.LT.AND P5, PT, R53, c[0x0][0x17c], !P0 ;  /* 0x00005f0035007a0c */ /* 0x000fc400047a1270 */
[C---:B------:R-:W-:Y:S02]  /*605d0*/  IADD3 R0, R5.reuse, c[0x0][0x198], RZ ;  /* 0x0000660005007a10 */ /* 0x040fe40007ffe0ff */
        /* <DEDUP_REMOVED lines=15> */
[----:B-----5:R1:W-:Y:S03]  /*606d0*/  @P3 STG.E [R6.64], R242 ;  /* 0x000000f206003986 */ /* 0x0203e6000c101904 */
[----:B-1----:R-:W-:-:S04]  /*606e0*/  LEA R6, P3, R0, R3, 0x2 ;  /* 0x0000000300067211 */ /* 0x002fc800078610ff */
[C---:B------:R-:W-:Y:S01]  /*606f0*/  LEA.HI.X.SX32 R7, R0.reuse, R4, 0x2, P3 ;  /* 0x0000000400077211 */ /* 0x040fe200018f16ff */
[----:B--2---:R1:W-:Y:S04]  /*60700*/  @P5 STG.E [R52.64], R243 ;  /* 0x000000f334005986 */ /* 0x0043e8000c101904 */
[----:B-1----:R-:W2:Y:S04]  /*60710*/  LDL.LU R243, [R1+0x44] ;  /* 0x0000440001f37983 */ /* 0x002ea80000300800 */
[----:B------:R-:W5:Y:S04]  /*60720*/  LDL.LU R242, [R1] ;  /* 0x0000000001f27983 */ /* 0x000f680000300800 */
[----:B---3--:R1:W-:Y:S04]  /*60730*/  @P1 STG.E [R6.64], R231 ;  /* 0x000000e706001986 */ /* 0x0083e8000c101904 */
[----:B-1----:R-:W3:Y:S01]  /*60740*/  LDL.LU R231, [R1+0x4] ;  /* 0x0000040001e77983 */ /* 0x002ee20000300800 */
[----:B------:R-:W-:-:S02]  /*60750*/  IADD3 R5, R0, c[0x0][0x198], RZ ;  /* 0x0000660000057a10 */ /* 0x000fc40007ffe0ff */
[C---:B------:R-:W-:Y:S02]  /*60760*/  IADD3 R54, R252.reuse, 0x8d, RZ ;  /* 0x0000008dfc367810 */ /* 0x040fe40007ffe0ff */
[----:B------:R-:W-:Y:S02]  /*60770*/  IADD3 R53, R252, 0x8e, RZ ;  /* 0x0000008efc357810 */ /* 0x000fe40007ffe0ff */
[C---:B------:R-:W-:Y:S02]  /*60780*/  LEA R52, P6, R5.reuse, R3, 0x2 ;  /* 0x0000000305347211 */ /* 0x040fe400078c10ff */
[----:B------:R-:W-:Y:S02]  /*60790*/  ISETP.LT.AND P2, PT, R54, c[0x0][0x17c], !P0 ;  /* 0x00005f0036007a0c */ /* 0x000fe40004741270 */
[----:B------:R-:W-:Y:S02]  /*607a0*/  IADD3 R0, R5, c[0x0][0x198], RZ ;  /* 0x0000660005007a10 */ /* 0x000fe40007ffe0ff */
[----:B------:R-:W-:-:S02]  /*607b0*/  ISETP.LT.AND P5, PT, R53, c[0x0][0x17c], !P0 ;  /* 0x00005f0035007a0c */ /* 0x000fc400047a1270 */
[-C--:B------:R-:W-:Y:S02]  /*607c0*/  LEA.HI.X.SX32 R53, R5, R4.reuse, 0x2, P6 ;  /* 0x0000000405357211 */ /* 0x080fe400030f16ff */
[----:B------:R-:W-:Y:S02]  /*607d0*/  LEA R6, P1, R0, R3, 0x2 ;  /* 0x0000000300067211 */ /* 0x000fe400078210ff */
[----:B------:R-:W-:Y:S02]  /*607e0*/  IADD3 R54, R252, 0x8f, RZ ;  /* 0x0000008ffc367810 */ /* 0x000fe40007ffe0ff */
[C---:B------:R-:W-:Y:S01]  /*607f0*/  IADD3 R5, R0.reuse, c[0x0][0x198], RZ ;  /* 0x0000660000057a10 */ /* 0x040fe20007ffe0ff */
[----:B------:R1:W-:Y:S01]  /*60800*/  @P4 STG.E [R52.64], R236 ;  /* 0x000000ec34004986 */ /* 0x0003e2000c101904 */
[----:B------:R-:W-:Y:S02]  /*60810*/  LEA.HI.X.SX32 R7, R0, R4, 0x2, P1 ;  /* 0x0000000400077211 */ /* 0x000fe400008f16ff */
[----:B------:R-:W-:-:S02]  /*60820*/  ISETP.LT.AND P3, PT, R54, c[0x0][0x17c], !P0 ;  /* 0x00005f0036007a0c */ /* 0x000fc40004761270 */
[C---:B------:R-:W-:Y:S01]  /*60830*/  IADD3 R0, R5.reuse, c[0x0][0x198], RZ ;  /* 0x0000660005007a10 */ /* 0x040fe20007ffe0ff */
[----:B------:R1:W-:Y:S02]  /*60840*/  @P2 STG.E [R6.64], R237 ;  /* 0x000000ed06002986 */ /* 0x0003e4000c101904 */
[----:B-1----:R-:W-:Y:S02]  /*60850*/  IADD3 R53, R252, 0x90, RZ ;  /* 0x00000090fc357810 */ /* 0x002fe40007ffe0ff */
[-C--:B------:R-:W-:Y:S02]  /*60860*/  LEA R52, P6, R5, R3.reuse, 0x2 ;  /* 0x0000000305347211 */ /* 0x080fe400078c10ff */
        /* <DEDUP_REMOVED lines=8> */
[----:B------:R-:W-:Y:S01]  /*608f0*/  IADD3 R0, R5, c[0x0][0x198], RZ ;  /* 0x0000660005007a10 */ /* 0x000fe20007ffe0ff */
[----:B------:R1:W-:Y:S02]  /*60900*/  @P3 STG.E [R6.64], R201 ;  /* 0x000000c906003986 */ /* 0x0003e4000c101904 */
[----:B-1----:R-:W-:-:S02]  /*60910*/  IADD3 R53, R252, 0x92, RZ ;  /* 0x00000092fc357810 */ /* 0x002fc40007ffe0ff */
[-C--:B------:R-:W-:Y:S02]  /*60920*/  LEA R52, P6, R5, R3.reuse, 0x2 ;  /* 0x0000000305347211 */ /* 0x080fe400078c10ff */
[----:B------:R-:W-:Y:S02]  /*60930*/  ISETP.LT.AND P5, PT, R53, c[0x0][0x17c], !P0 ;  /* 0x00005f0035007a0c */ /* 0x000fe400047a1270 */
[----:B------:R-:W-:Y:S02]  /*60940*/  LEA R6, P3, R0, R3, 0x2 ;  /* 0x0000000300067211 */ /* 0x000fe400078610ff */
[----:B------:R-:W-:Y:S02]  /*60950*/  LEA.HI.X.SX32 R53, R5, R4, 0x2, P6 ;  /* 0x0000000405357211 */ /* 0x000fe400030f16ff */
[----:B------:R-:W-:Y:S02]  /*60960*/  IADD3 R54, R252, 0x93, RZ ;  /* 0x00000093fc367810 */ /* 0x000fe40007ffe0ff */
[----:B------:R-:W-:-:S02]  /*60970*/  IADD3 R5, R0, c[0x0][0x198], RZ ;  /* 0x0000660000057a10 */ /* 0x000fc40007ffe0ff */
[----:B------:R-:W-:Y:S01]  /*60980*/  LEA.HI.X.SX32 R7, R0, R4, 0x2, P3 ;  /* 0x0000000400077211 */ /* 0x000fe200018f16ff */
[----:B----4-:R1:W-:Y:S01]  /*60990*/  @P4 STG.E [R52.64], R241 ;  /* 0x000000f134004986 */ /* 0x0103e2000c101904 */
[----:B------:R-:W-:Y:S02]  /*609a0*/  ISETP.LT.AND P2, PT, R54, c[0x0][0x17c], !P0 ;  /* 0x00005f0036007a0c */ /* 0x000fe40004741270 */
[C---:B------:R-:W-:Y:S02]  /*609b0*/  IADD3 R0, R5.reuse, c[0x0][0x198], RZ ;  /* 0x0000660005007a10 */ /* 0x040fe40007ffe0ff */
[----:B-1----:R-:W-:Y:S02]  /*609c0*/  IADD3 R53, R252, 0x94, RZ ;  /* 0x00000094fc357810 */ /* 0x002fe40007ffe0ff */
[----:B------:R-:W-:Y:S02]  /*609d0*/  LEA R52, P6, R5, R3, 0x2 ;  /* 0x0000000305347211 */ /* 0x000fe400078c10ff */
[----:B------:R-:W-:-:S02]  /*609e0*/  ISETP.LT.AND P4, PT, R53, c[0x0][0x17c], !P0 ;  /* 0x00005f0035007a0c */ /* 0x000fc40004781270 */
[----:B------:R-:W-:Y:S01]  /*609f0*/  LEA.HI.X.SX32 R53, R5, R4, 0x2, P6 ;  /* 0x0000000405357211 */ /* 0x000fe200030f16ff */
[----:B--2---:R1:W-:Y:S04]  /*60a00*/  @P1 STG.E [R6.64], R243 ;  /* 0x000000f306001986 */ /* 0x0043e8000c101904 */
[----:B-----5:R-:W-:Y:S04]  /*60a10*/  @P5 STG.E [R52.64], R242 ;  /* 0x000000f234005986 */ /* 0x020fe8000c101904 */
[----:B-1----:R-:W2:Y:S01]  /*60a20*/  LDL.LU R243, [R1+0x30] ;  /* 0x0000300001f37983 */ /* 0x002ea20000300800 */
[----:B------:R-:W-:-:S04]  /*60a30*/  LEA R6, P1, R0, R3, 0x2 ;  /* 0x0000000300067211 */ /* 0x000fc800078210ff */
[----:B------:R-:W-:-:S05]  /*60a40*/  LEA.HI.X.SX32 R7, R0, R4, 0x2, P1 ;  /* 0x0000000400077211 */ /* 0x000fca00008f16ff */
[----:B---3--:R1:W-:Y:S04]  /*60a50*/  @P2 STG.E [R6.64], R231 ;  /* 0x000000e706002986 */ /* 0x0083e8000c101904 */
[----:B-1----:R-:W3:Y:S01]  /*60a60*/  LDL.LU R231, [R1+0x34] ;  /* 0x0000340001e77983 */ /* 0x002ee20000300800 */
[----:B------:R-:W-:Y:S02]  /*60a70*/  IADD3 R5, R0, c[0x0][0x198], RZ ;  /* 0x0000660000057a10 */ /* 0x000fe40007ffe0ff */
[C---:B------:R-:W-:Y:S01]  /*60a80*/  IADD3 R53, R252.reuse, 0x96, RZ ;  /* 0x00000096fc357810 */ /* 0x040fe20007ffe0ff */
[----:B------:R-:W4:Y:S01]  /*60a90*/  LDL.LU R241, [R1+0x68] ;  /* 0x0000680001f17983 */ /* 0x000f220000300800 */
[----:B------:R-:W-:Y:S02]  /*60aa0*/  LEA R52, P6, R5, R3, 0x2 ;  /* 0x0000000305347211 */ /* 0x000fe400078c10ff */
[----:B------:R-:W-:Y:S01]  /*60ab0*/  IADD3 R54, R252, 0x95, RZ ;  /* 0x00000095fc367810 */ /* 0x000fe20007ffe0ff */
[----:B------:R-:W5:Y:S01]  /*60ac0*/  LDL.LU R242, [R1+0x6c] ;  /* 0x00006c0001f27983 */ /* 0x000f620000300800 */
[----:B------:R-:W-:-:S02]  /*60ad0*/  ISETP.LT.AND P5, PT, R53, c[0x0][0x17c], !P0 ;  /* 0x00005f0035007a0c */ /* 0x000fc400047a1270 */
[C---:B------:R-:W-:Y:S02]  /*60ae0*/  IADD3 R0, R5.reuse, c[0x0][0x198], RZ ;  /* 0x0000660005007a10 */ /* 0x040fe40007ffe0ff */
[----:B------:R-:W-:Y:S02]  /*60af0*/  LEA.HI.X.SX32 R53, R5, R4, 0x2, P6 ;  /* 0x0000000405357211 */ /* 0x000fe400030f16ff */
[----:B------:R-:W-:Y:S02]  /*60b00*/  ISETP.LT.AND P3, PT, R54, c[0x0][0x17c], !P0 ;  /* 0x00005f0036007a0c */ /* 0x000fe40004761270 */
[C---:B------:R-:W-:Y:S01]  /*60b10*/  IADD3 R5, R0.reuse, c[0x0][0x198], RZ ;  /* 0x0000660000057a10 */ /* 0x040fe20007ffe0ff */
[----:B------:R1:W-:Y:S01]  /*60b20*/  @P4 STG.E [R52.64], R232 ;  /* 0x000000e834004986 */ /* 0x0003e2000c101904 */
[----:B------:R-:W-:Y:S02]  /*60b30*/  LEA R6, P2, R0, R3, 0x2 ;  /* 0x0000000300067211 */ /* 0x000fe400078410ff */
[----:B------:R-:W-:-:S02]  /*60b40*/  IADD3 R54, R252, 0x97, RZ ;  /* 0x00000097fc367810 */ /* 0x000fc40007ffe0ff */
[-C--:B------:R-:W-:Y:S02]  /*60b50*/  LEA.HI.X.SX32 R7, R0, R4.reuse, 0x2, P2 ;  /* 0x0000000400077211 */ /* 0x080fe400010f16ff */
[C---:B------:R-:W-:Y:S02]  /*60b60*/  IADD3 R0, R5.reuse, c[0x0][0x198], RZ ;  /* 0x0000660005007a10 */ /* 0x040fe40007ffe0ff */
[----:B-1----:R-:W-:Y:S02]  /*60b70*/  IADD3 R53, R252, 0x98, RZ ;  /* 0x00000098fc357810 */ /* 0x002fe40007ffe0ff */
[----:B------:R-:W-:Y:S02]  /*60b80*/  LEA R52, P6, R5, R3, 0x2 ;  /* 0x0000000305347211 */ /* 0x000fe400078c10ff */
[----:B------:R-:W-:Y:S02]  /*60b90*/  ISETP.LT.AND P4, PT, R53, c[0x0][0x17c], !P0 ;  /* 0x00005f0035007a0c */ /* 0x000fe40004781270 */
[----:B------:R-:W-:-:S02]  /*60ba0*/  LEA.HI.X.SX32 R53, R5, R4, 0x2, P6 ;  /* 0x0000000405357211 */ /* 0x000fc400030f16ff */
[----:B------:R-:W-:Y:S01]  /*60bb0*/  ISETP.LT.AND P1, PT, R54, c[0x0][0x17c], !P0 ;  /* 0x00005f0036007a0c */ /* 0x000fe20004721270 */
[----:B------:R1:W-:Y:S01]  /*60bc0*/  @P3 STG.E [R6.64], R233 ;  /* 0x000000e906003986 */ /* 0x0003e2000c101904 */
[----:B------:R-:W-:-:S03]  /*60bd0*/  IADD3 R5, R0, c[0x0][0x198], RZ ;  /* 0x0000660000057a10 */ /* 0x000fc60007ffe0ff */
[----:B------:R1:W-:Y:S01]  /*60be0*/  @P5 STG.E [R52.64], R196 ;  /* 0x000000c434005986 */ /* 0x0003e2000c101904 */
[----:B------:R-:W-:Y:S02]  /*60bf0*/  IADD3 R54, R252, 0x99, RZ ;  /* 0x00000099fc367810 */ /* 0x000fe40007ffe0ff */
[-C--:B-1----:R-:W-:Y:S02]  /*60c00*/  LEA R6, P3, R0, R3.reuse, 0x2 ;  /* 0x0000000300067211 */ /* 0x082fe400078610ff */
[----:B------:R-:W-:Y:S02]  /*60c10*/  IADD3 R53, R252, 0x9a, RZ ;  /* 0x0000009afc357810 */ /* 0x000fe40007ffe0ff */
[----:B------:R-:W-:Y:S02]  /*60c20*/  LEA R52, P6, R5, R3, 0x2 ;  /* 0x0000000305347211 */ /* 0x000fe400078c10ff */
[----:B------:R-:W-:Y:S02]  /*60c30*/  LEA.HI.X.SX32 R7, R0, R4, 0x2, P3 ;  /* 0x0000000400077211 */ /* 0x000fe400018f16ff */
[----:B------:R-:W-:-:S02]  /*60c40*/  ISETP.LT.AND P5, PT, R53, c[0x0][0x17c], !P0 ;  /* 0x00005f0035007a0c */ /* 0x000fc400047a1270 */
[C---:B------:R-:W-:Y:S02]  /*60c50*/  LEA.HI.X.SX32 R53, R5.reuse, R4, 0x2, P6 ;  /* 0x0000000405357211 */ /* 0x040fe400030f16ff */
[----:B------:R-:W-:Y:S02]  /*60c60*/  ISETP.LT.AND P2, PT, R54, c[0x0][0x17c], !P0 ;  /* 0x00005f0036007a0c */ /* 0x000fe40004741270 */
[----:B------:R-:W-:Y:S01]  /*60c70*/  IADD3 R0, R5, c[0x0][0x198], RZ ;  /* 0x0000660005007a10 */ /* 0x000fe20007ffe0ff */
[----:B------:R1:W-:Y:S03]  /*60c80*/  @P1 STG.E [R6.64], R197 ;  /* 0x000000c506001986 */ /* 0x0003e6000c101904 */
[----:B-1----:R-:W-:-:S04]  /*60c90*/  LEA R6, P1, R0, R3, 0x2 ;  /* 0x0000000300067211 */ /* 0x002fc800078210ff */
        /* <DEDUP_REMOVED lines=97> */
[C---:B------:R-:W-:Y:S02]  /*612b0*/  IADD3 R0, R5.reuse, c[0x0][0x198], RZ ;  /* 0x0000660005007a10 */ /* 0x040fe40007ffe0ff */
[----:B------:R-:W-:Y:S02]  /*612c0*/  LEA.HI.X.SX32 R53, R5, R4, 0x2, P6 ;  /* 0x0000000405357211 */ /* 0x000fe400030f16ff */
[----:B------:R-:W-:Y:S01]  /*612d0*/  ISETP.LT.AND P1, PT, R54, c[0x0][0x17c], !P0 ;  /* 0x00005f0036007a0c */ /* 0x000fe20004721270 */
[----:B------:R1:W-:Y:S01]  /*612e0*/  @P3 STG.E [R6.64], R207 ;  /* 0x000000cf06003986 */ /* 0x0003e2000c101904 */
[----:B------:R-:W-:Y:S02]  /*612f0*/  IADD3 R5, R0, c[0x0][0x198], RZ ;  /* 0x0000660000057a10 */ /* 0x000fe40007ffe0ff */
[----:B------:R-:W-:Y:S02]  /*61300*/  IADD3 R54, R252, 0xab, RZ ;  /* 0x000000abfc367810 */ /* 0x000fe40007ffe0ff */
[----:B-1----:R-:W-:-:S04]  /*61310*/  LEA R6, P3, R0, R3, 0x2 ;  /* 0x0000000300067211 */ /* 0x002fc800078610ff */
[----:B------:R-:W-:Y:S02]  /*61320*/  LEA.HI.X.SX32 R7, R0, R4, 0x2, P3 ;  /* 0x0000000400077211 */ /* 0x000fe400018f16ff */
[----:B------:R-:W-:Y:S02]  /*61330*/  ISETP.LT.AND P2, PT, R54, c[0x0][0x17c], !P0 ;  /* 0x00005f0036007a0c */ /* 0x000fe40004741270 */
[C---:B------:R-:W-:Y:S01]  /*61340*/  IADD3 R0, R5.reuse, c[0x0][0x198], RZ ;  /* 0x0000660005007a10 */ /* 0x040fe20007ffe0ff */
[----:B----4-:R1:W-:Y:S02]  /*61350*/  @P4 STG.E [R52.64], R241 ;  /* 0x000000f134004986 */ /* 0x0103e4000c101904 */
[----:B-1----:R-:W-:Y:S02]  /*61360*/  IADD3 R53, R252, 0xac, RZ ;  /* 0x000000acfc357810 */ /* 0x002fe40007ffe0ff */
[----:B------:R-:W4:Y:S01]  /*61370*/  LDL.LU R241, [R1+0x48] ;  /* 0x0000480001f17983 */ /* 0x000f220000300800 */
[----:B------:R-:W-:-:S02]  /*61380*/  LEA R52, P6, R5, R3, 0x2 ;  /* 0x0000000305347211 */ /* 0x000fc400078c10ff */
[----:B------:R-:W-:Y:S02]  /*61390*/  ISETP.LT.AND P4, PT, R53, c[0x0][0x17c], !P0 ;  /* 0x00005f0035007a0c */ /* 0x000fe40004781270 */
[----:B------:R-:W-:Y:S01]  /*613a0*/  LEA.HI.X.SX32 R53, R5, R4, 0x2, P6 ;  /* 0x0000000405357211 */ /* 0x000fe200030f16ff */
[----:B-----5:R1:W-:Y:S02]  /*613b0*/  @P1 STG.E [R6.64], R242 ;  /* 0x000000f206001986 */ /* 0x0203e4000c101904 */
[----:B-1----:R-:W-:-:S04]  /*613c0*/  LEA R6, P1, R0, R3, 0x2 ;  /* 0x0000000300067211 */ /* 0x002fc800078210ff */
[C---:B------:R-:W-:Y:S01]  /*613d0*/  LEA.HI.X.SX32 R7, R0.reuse, R4, 0x2, P1 ;  /* 0x0000000400077211 */ /* 0x040fe200008f16ff */
[----:B--2---:R1:W-:Y:S04]  /*613e0*/  @P5 STG.E [R52.64], R243 ;  /* 0x000000f334005986 */ /* 0x0043e8000c101904 */
[----:B-1----:R-:W2:Y:S04]  /*613f0*/  LDL.LU R243, [R1+0x4c] ;  /* 0x00004c0001f37983 */ /* 0x002ea80000300800 */
[----:B------:R-:W5:Y:S04]  /*61400*/  LDL.LU R242, [R1+0x8] ;  /* 0x0000080001f27983 */ /* 0x000f680000300800 */
        /* <DEDUP_REMOVED lines=37> */
[----:B------:R-:W-:Y:S02]  /*61660*/  LEA.HI.X.SX32 R7, R0, R4, 0x2, P1 ;  /* 0x0000000400077211 */ /* 0x000fe400008f16ff */
[----:B------:R-:W-:Y:S02]  /*61670*/  ISETP.LT.AND P3, PT, R54, c[0x0][0x17c], !P0 ;  /* 0x00005f0036007a0c */ /* 0x000fe40004761270 */
[C---:B------:R-:W-:Y:S01]  /*61680*/  IADD3 R0, R5.reuse, c[0x0][0x198], RZ ;  /* 0x0000660005007a10 */ /* 0x040fe20007ffe0ff */
[----:B----4-:R1:W-:Y:S02]  /*61690*/  @P4 STG.E [R52.64], R241 ;  /* 0x000000f134004986 */ /* 0x0103e4000c101904 */
        /* <DEDUP_REMOVED lines=12> */
[C---:B------:R-:W-:Y:S02]  /*61760*/  IADD3 R53, R252.reuse, 0xb6, RZ ;  /* 0x000000b6fc357810 */ /* 0x040fe40007ffe0ff */
        /* <DEDUP_REMOVED lines=34> */
[----:B------:R-:W-:Y:S02]  /*61990*/  IADD3 R0, R5, c[0x0][0x198], RZ ;  /* 0x0000660005007a10 */ /* 0x000fe40007ffe0ff */
[----:B------:R-:W-:Y:S02]  /*619a0*/  ISETP.LT.AND P1, PT, R54, c[0x0][0x17c], !P0 ;  /* 0x00005f0036007a0c */ /* 0x000fe40004721270 */
[----:B------:R-:W-:-:S04]  /*619b0*/  IADD3 R54, R252, 0xbd, RZ ;  /* 0x000000bdfc367810 */ /* 0x000fc80007ffe0ff */
[----:B------:R-:W-:Y:S02]  /*619c0*/  ISETP.LT.AND P2, PT, R54, c[0x0][0x17c], !P0 ;  /* 0x00005f0036007a0c */ /* 0x000fe40004741270 */
[C---:B------:R-:W-:Y:S02]  /*619d0*/  IADD3 R54, R252.reuse, 0xbf, RZ ;  /* 0x000000bffc367810 */ /* 0x040fe40007ffe0ff */
[C---:B------:R-:W-:Y:S01]  /*619e0*/  IADD3 R55, R252.reuse, 0xd6, RZ ;  /* 0x000000d6fc377810 */ /* 0x040fe20007ffe0ff */
[----:B--2---:R1:W-:Y:S02]  /*619f0*/  @P4 STG.E [R52.64], R243 ;  /* 0x000000f334004986 */ /* 0x0043e4000c101904 */
[----:B-1----:R-:W-:Y:S02]  /*61a00*/  IADD3 R53, R252, 0xbc, RZ ;  /* 0x000000bcfc357810 */ /* 0x002fe40007ffe0ff */
[----:B------:R-:W-:Y:S02]  /*61a10*/  LEA R52, P6, R5, R3, 0x2 ;  /* 0x0000000305347211 */ /* 0x000fe400078c10ff */
[----:B------:R-:W-:-:S02]  /*61a20*/  ISETP.LT.AND P4, PT, R53, c[0x0][0x17c], !P0 ;  /* 0x00005f0035007a0c */ /* 0x000fc40004781270 */
[----:B------:R-:W-:Y:S02]  /*61a30*/  LEA.HI.X.SX32 R53, R5, R4, 0x2, P6 ;  /* 0x0000000405357211 */ /* 0x000fe400030f16ff */
[C---:B------:R-:W-:Y:S01]  /*61a40*/  IADD3 R5, R0.reuse, c[0x0][0x198], RZ ;  /* 0x0000660000057a10 */ /* 0x040fe20007ffe0ff */
[----:B---3--:R1:W-:Y:S04]  /*61a50*/  @P3 STG.E [R6.64], R231 ;  /* 0x000000e706003986 */ /* 0x0083e8000c101904 */
[----:B------:R2:W-:Y:S01]  /*61a60*/  @P5 STG.E [R52.64], R250 ;  /* 0x000000fa34005986 */ /* 0x0005e2000c101904 */
[----:B-1----:R-:W-:Y:S02]  /*61a70*/  LEA R6, P3, R0, R3, 0x2 ;  /* 0x0000000300067211 */ /* 0x002fe400078610ff */
[----:B--2---:R-:W-:-:S02]  /*61a80*/  IADD3 R53, R252, 0xbe, RZ ;  /* 0x000000befc357810 */ /* 0x004fc40007ffe0ff */
[----:B------:R-:W-:Y:S02]  /*61a90*/  LEA R52, P6, R5, R3, 0x2 ;  /* 0x0000000305347211 */ /* 0x000fe400078c10ff */
[-C--:B------:R-:W-:Y:S02]  /*61aa0*/  LEA.HI.X.SX32 R7, R0, R4.reuse, 0x2, P3 ;  /* 0x0000000400077211 */ /* 0x080fe400018f16ff */
[----:B------:R-:W-:Y:S02]  /*61ab0*/  ISETP.LT.AND P5, PT, R53, c[0x0][0x17c], !P0 ;  /* 0x00005f0035007a0c */ /* 0x000fe400047a1270 */
[C---:B------:R-:W-:Y:S02]  /*61ac0*/  IADD3 R0, R5.reuse, c[0x0][0x198], RZ ;  /* 0x0000660005007a10 */ /* 0x040fe40007ffe0ff */
[----:B------:R-:W-:Y:S01]  /*61ad0*/  LEA.HI.X.SX32 R53, R5, R4, 0x2, P6 ;  /* 0x0000000405357211 */ /* 0x000fe200030f16ff */
[----:B------:R1:W-:Y:S01]  /*61ae0*/  @P1 STG.E [R6.64], R251 ;  /* 0x000000fb06001986 */ /* 0x0003e2000c101904 */
[----:B------:R-:W-:-:S03]  /*61af0*/  IADD3 R5, R0, c[0x0][0x198], RZ ;  /* 0x0000660000057a10 */ /* 0x000fc60007ffe0ff */
[----:B------:R2:W-:Y:S01]  /*61b00*/  @P4 STG.E [R52.64], R210 ;  /* 0x000000d234004986 */ /* 0x0005e2000c101904 */
[-C--:B-1----:R-:W-:Y:S02]  /*61b10*/  LEA R6, P1, R0, R3.reuse, 0x2 ;  /* 0x0000000300067211 */ /* 0x082fe400078210ff */
[----:B--2---:R-:W-:Y:S02]  /*61b20*/  IADD3 R53, R252, 0xc0, RZ ;  /* 0x000000c0fc357810 */ /* 0x004fe40007ffe0ff */
[----:B------:R-:W-:Y:S02]  /*61b30*/  LEA R52, P6, R5, R3, 0x2 ;  /* 0x0000000305347211 */ /* 0x000fe400078c10ff */
[----:B------:R-:W-:Y:S02]  /*61b40*/  LEA.HI.X.SX32 R7, R0, R4, 0x2, P1 ;  /* 0x0000000400077211 */ /* 0x000fe400008f16ff */
[----:B------:R-:W-:Y:S02]  /*61b50*/  ISETP.LT.AND P4, PT, R53, c[0x0][0x17c], !P0 ;  /* 0x00005f0035007a0c */ /* 0x000fe40004781270 */
[----:B------:R-:W-:-:S02]  /*61b60*/  IADD3 R0, R5, c[0x0][0x198], RZ ;  /* 0x0000660005007a10 */ /* 0x000fc40007ffe0ff */
[----:B------:R-:W-:Y:S02]  /*61b70*/  LEA.HI.X.SX32 R53, R5, R4, 0x2, P6 ;  /* 0x0000000405357211 */ /* 0x000fe400030f16ff */
[----:B------:R-:W-:Y:S01]  /*61b80*/  ISETP.LT.AND P3, PT, R54, c[0x0][0x17c], !P0 ;  /* 0x00005f0036007a0c */ /* 0x000fe20004761270 */
[----:B------:R1:W-:Y:S01]  /*61b90*/  @P2 STG.E [R6.64], R211 ;  /* 0x000000d306002986 */ /* 0x0003e2000c101904 */
[----:B------:R-:W-:-:S03]  /*61ba0*/  IADD3 R5, R0, c[0x0][0x198], RZ ;  /* 0x0000660000057a10 */ /* 0x000fc60007ffe0ff */
[----:B------:R2:W-:Y:S01]  /*61bb0*/  @P5 STG.E [R52.64], R194 ;  /* 0x000000c234005986 */ /* 0x0005e2000c101904 */
[----:B------:R-:W-:Y:S02]  /*61bc0*/  IADD3 R54, R252, 0xc1, RZ ;  /* 0x000000c1fc367810 */ /* 0x000fe40007ffe0ff */
[-C--:B-1----:R-:W-:Y:S02]  /*61bd0*/  LEA R6, P2, R0, R3.reuse, 0x2 ;  /* 0x0000000300067211 */ /* 0x082fe400078410ff */
[----:B--2---:R-:W-:Y:S02]  /*61be0*/  IADD3 R53, R252, 0xc2, RZ ;  /* 0x000000c2fc357810 */ /* 0x004fe40007ffe0ff */
        /* <DEDUP_REMOVED lines=100> */
[----:B------:R-:W-:Y:S01]  /*62230*/  LEA.HI.X.SX32 R53, R5, R4, 0x2, P6 ;  /* 0x0000000405357211 */ /* 0x000fe200030f16ff */
[----:B------:R1:W-:Y:S01]  /*62240*/  @P2 STG.E [R6.64], R109 ;  /* 0x0000006d06002986 */ /* 0x0003e2000c101904 */
[----:B------:R-:W-:Y:S02]  /*62250*/  ISETP.LT.AND P3, PT, R54, c[0x0][0x17c], !P0 ;  /* 0x00005f0036007a0c */ /* 0x000fe40004761270 */
[----:B------:R-:W-:Y:S01]  /*62260*/  IADD3 R5, R0, c[0x0][0x198], RZ ;  /* 0x0000660000057a10 */ /* 0x000fe20007ffe0ff */
[----:B------:R2:W-:Y:S01]  /*62270*/  @P4 STG.E [R52.64], R176 ;  /* 0x000000b034004986 */ /* 0x0005e2000c101904 */
[----:B------:R-:W-:Y:S02]  /*62280*/  IADD3 R54, R252, 0xd3, RZ ;  /* 0x000000d3fc367810 */ /* 0x000fe40007ffe0ff */
[----:B-1----:R-:W-:-:S02]  /*62290*/  LEA R6, P2, R0, R3, 0x2 ;  /* 0x0000000300067211 */ /* 0x002fc400078410ff */
[----:B--2---:R-:W-:Y:S02]  /*622a0*/  IADD3 R53, R252, 0xd4, RZ ;  /* 0x000000d4fc357810 */ /* 0x004fe40007ffe0ff */
[C---:B------:R-:W-:Y:S02]  /*622b0*/  LEA R52, P6, R5.reuse, R3, 0x2 ;  /* 0x0000000305347211 */ /* 0x040fe400078c10ff */
[-C--:B------:R-:W-:Y:S02]  /*622c0*/  LEA.HI.X.SX32 R7, R0, R4.reuse, 0x2, P2 ;  /* 0x0000000400077211 */ /* 0x080fe400010f16ff */
[----:B------:R-:W-:Y:S02]  /*622d0*/  IADD3 R0, R5, c[0x0][0x198], RZ ;  /* 0x0000660005007a10 */ /* 0x000fe40007ffe0ff */
[----:B------:R-:W-:Y:S02]  /*622e0*/  ISETP.LT.AND P4, PT, R53, c[0x0][0x17c], !P0 ;  /* 0x00005f0035007a0c */ /* 0x000fe40004781270 */
[----:B------:R-:W-:-:S02]  /*622f0*/  LEA.HI.X.SX32 R53, R5, R4, 0x2, P6 ;  /* 0x0000000405357211 */ /* 0x000fc400030f16ff */
[----:B------:R-:W-:Y:S01]  /*62300*/  IADD3 R5, R0, c[0x0][0x198], RZ ;  /* 0x0000660000057a10 */ /* 0x000fe20007ffe0ff */
[----:B------:R1:W-:Y:S01]  /*62310*/  @P3 STG.E [R6.64], R177 ;  /* 0x000000b106003986 */ /* 0x0003e2000c101904 */
[----:B------:R-:W-:-:S03]  /*62320*/  ISETP.LT.AND P1, PT, R54, c[0x0][0x17c], !P0 ;  /* 0x00005f0036007a0c */ /* 0x000fc60004721270 */
[----:B------:R2:W-:Y:S01]  /*62330*/  @P5 STG.E [R52.64], R152 ;  /* 0x0000009834005986 */ /* 0x0005e2000c101904 */
[----:B------:R-:W-:Y:S02]  /*62340*/  IADD3 R54, R252, 0xd5, RZ ;  /* 0x000000d5fc367810 */ /* 0x000fe40007ffe0ff */
[CC--:B-1----:R-:W-:Y:S02]  /*62350*/  LEA R6, P3, R0.reuse, R3.reuse, 0x2 ;  /* 0x0000000300067211 */ /* 0x0c2fe400078610ff */
[C---:B--2---:R-:W-:Y:S02]  /*62360*/  LEA R52, P6, R5.reuse, R3, 0x2 ;  /* 0x0000000305347211 */ /* 0x044fe400078c10ff */
[-C--:B------:R-:W-:Y:S02]  /*62370*/  LEA.HI.X.SX32 R7, R0, R4.reuse, 0x2, P3 ;  /* 0x0000000400077211 */ /* 0x080fe400018f16ff */
[C---:B------:R-:W-:Y:S02]  /*62380*/  LEA.HI.X.SX32 R53, R5.reuse, R4, 0x2, P6 ;  /* 0x0000000405357211 */ /* 0x040fe400030f16ff */
[----:B------:R-:W-:-:S02]  /*62390*/  IADD3 R5, R5, c[0x0][0x198], RZ ;  /* 0x0000660005057a10 */ /* 0x000fc40007ffe0ff */
[----:B------:R-:W-:Y:S02]  /*623a0*/  ISETP.LT.AND P2, PT, R54, c[0x0][0x17c], !P0 ;  /* 0x00005f0036007a0c */ /* 0x000fe40004741270 */
[----:B------:R-:W-:Y:S02]  /*623b0*/  ISETP.LT.AND P5, PT, R55, c[0x0][0x17c], !P0 ;  /* 0x00005f0037007a0c */ /* 0x000fe400047a1270 */
[----:B------:R-:W-:Y:S01]  /*623c0*/  IADD3 R55, R5, c[0x0][0x198], RZ ;  /* 0x0000660005377a10 */ /* 0x000fe20007ffe0ff */
[----:B------:R1:W-:Y:S01]  /*623d0*/  @P1 STG.E [R6.64], R153 ;  /* 0x0000009906001986 */ /* 0x0003e2000c101904 */
[----:B------:R-:W-:-:S03]  /*623e0*/  IADD3 R0, R252, 0xd8, RZ ;  /* 0x000000d8fc007810 */ /* 0x000fc60007ffe0ff */
[----:B------:R2:W-:Y:S01]  /*623f0*/  @P4 STG.E [R52.64], R136 ;  /* 0x0000008834004986 */ /* 0x0005e2000c101904 */
[----:B------:R-:W-:Y:S02]  /*62400*/  ISETP.LT.AND P4, PT, R0, c[0x0][0x17c], !P0 ;  /* 0x00005f0000007a0c */ /* 0x000fe40004781270 */
[----:B------:R-:W-:Y:S02]  /*62410*/  IADD3 R0, R55, c[0x0][0x198], RZ ;  /* 0x0000660037007a10 */ /* 0x000fe40007ffe0ff */
[-C--:B-1----:R-:W-:Y:S02]  /*62420*/  LEA R6, P1, R5, R3.reuse, 0x2 ;  /* 0x0000000305067211 */ /* 0x082fe400078210ff */
[----:B--2---:R-:W-:Y:S02]  /*62430*/  LEA R52, P6, R55, R3, 0x2 ;  /* 0x0000000337347211 */ /* 0x004fe400078c10ff */
[-C--:B------:R-:W-:Y:S02]  /*62440*/  LEA.HI.X.SX32 R7, R5, R4.reuse, 0x2, P1 ;  /* 0x0000000405077211 */ /* 0x080fe400008f16ff */
[----:B------:R-:W-:-:S02]  /*62450*/  LEA.HI.X.SX32 R53, R55, R4, 0x2, P6 ;  /* 0x0000000437357211 */ /* 0x000fc400030f16ff */
[----:B------:R-:W-:Y:S02]  /*62460*/  IADD3 R54, R252, 0xd7, RZ ;  /* 0x000000d7fc367810 */ /* 0x000fe40007ffe0ff */
[----:B------:R-:W-:Y:S01]  /*62470*/  IADD3 R55, R0, c[0x0][0x198], RZ ;  /* 0x0000660000377a10 */ /* 0x000fe20007ffe0ff */
[----:B------:R1:W-:Y:S01]  /*62480*/  @P2 STG.E [R6.64], R137 ;  /* 0x0000008906002986 */ /* 0x0003e2000c101904 */
[----:B------:R-:W-:-:S03]  /*62490*/  ISETP.LT.AND P3, PT, R54, c[0x0][0x17c], !P0 ;  /* 0x00005f0036007a0c */ /* 0x000fc60004761270 */
[----:B------:R2:W-:Y:S01]  /*624a0*/  @P5 STG.E [R52.64], R100 ;  /* 0x0000006434005986 */ /* 0x0005e2000c101904 */
[----:B------:R-:W-:Y:S02]  /*624b0*/  IADD3 R54, R252, 0xd9, RZ ;  /* 0x000000d9fc367810 */ /* 0x000fe40007ffe0ff */
[-C--:B-1----:R-:W-:Y:S02]  /*624c0*/  LEA R6, P2, R0, R3.reuse, 0x2 ;  /* 0x0000000300067211 */ /* 0x082fe400078410ff */
[----:B--2---:R-:W-:-:S04]  /*624d0*/  LEA R52, P6, R55, R3, 0x2 ;  /* 0x0000000337347211 */ /* 0x004fc800078c10ff */
[CC--:B------:R-:W-:Y:S02]  /*624e0*/  LEA.HI.X.SX32 R53, R55.reuse, R4.reuse, 0x2, P6 ;  /* 0x0000000437357211 */ /* 0x0c0fe400030f16ff */
[----:B------:R-:W-:Y:S02]  /*624f0*/  IADD3 R55, R55, c[0x0][0x198], RZ ;  /* 0x0000660037377a10 */ /* 0x000fe40007ffe0ff */
[----:B------:R-:W-:Y:S02]  /*62500*/  ISETP.LT.AND P1, PT, R54, c[0x0][0x17c], !P0 ;  /* 0x00005f0036007a0c */ /* 0x000fe40004721270 */
[----:B------:R-:W-:Y:S02]  /*62510*/  LEA.HI.X.SX32 R7, R0, R4, 0x2, P2 ;  /* 0x0000000400077211 */ /* 0x000fe400010f16ff */
[----:B------:R-:W-:Y:S02]  /*62520*/  IADD3 R54, R252, 0xda, RZ ;  /* 0x000000dafc367810 */ /* 0x000fe40007ffe0ff */
[----:B------:R-:W-:Y:S01]  /*62530*/  IADD3 R57, R55, c[0x0][0x198], RZ ;  /* 0x0000660037397a10 */ /* 0x000fe20007ffe0ff */
[----:B------:R1:W-:Y:S01]  /*62540*/  @P3 STG.E [R6.64], R101 ;  /* 0x0000006506003986 */ /* 0x0003e2000c101904 */
[----:B------:R-:W-:-:S02]  /*62550*/  ISETP.LT.AND P5, PT, R54, c[0x0][0x17c], !P0 ;  /* 0x00005f0036007a0c */ /* 0x000fc400047a1270 */
[-C--:B------:R-:W-:Y:S02]  /*62560*/  LEA R54, P3, R55, R3.reuse, 0x2 ;  /* 0x0000000337367211 */ /* 0x080fe400078610ff */
[C---:B------:R-:W-:Y:S02]  /*62570*/  IADD3 R58, R57.reuse, c[0x0][0x198], RZ ;  /* 0x00006600393a7a10 */ /* 0x040fe40007ffe0ff */
[----:B------:R-:W-:Y:S02]  /*62580*/  IADD3 R5, R252, 0xdb, RZ ;  /* 0x000000dbfc057810 */ /* 0x000fe40007ffe0ff */
[----:B------:R-:W-:Y:S02]  /*62590*/  LEA R56, P6, R57, R3, 0x2 ;  /* 0x0000000339387211 */ /* 0x000fe400078c10ff */
[----:B------:R-:W-:Y:S02]  /*625a0*/  LEA.HI.X.SX32 R55, R55, R4, 0x2, P3 ;  /* 0x0000000437377211 */ /* 0x000fe400018f16ff */
[----:B------:R-:W-:Y:S01]  /*625b0*/  IADD3 R59, R58, c[0x0][0x198], RZ ;  /* 0x000066003a3b7a10 */ /* 0x000fe20007ffe0ff */
[----:B------:R2:W-:Y:S01]  /*625c0*/  @P4 STG.E [R52.64], R172 ;  /* 0x000000ac34004986 */ /* 0x0005e2000c101904 */
[----:B------:R-:W-:-:S02]  /*625d0*/  ISETP.LT.AND P2, PT, R5, c[0x0][0x17c], !P0 ;  /* 0x00005f0005007a0c */ /* 0x000fc40004741270 */
[-C--:B------:R-:W-:Y:S01]  /*625e0*/  LEA.HI.X.SX32 R57, R57, R4.reuse, 0x2, P6 ;  /* 0x0000000439397211 */ /* 0x080fe200030f16ff */
[----:B------:R3:W-:Y:S01]  /*625f0*/  @P1 STG.E [R54.64], R173 ;  /* 0x000000ad36001986 */ /* 0x0007e2000c101904 */
[-C--:B-1----:R-:W-:Y:S02]  /*62600*/  LEA R6, P1, R58, R3.reuse, 0x2 ;  /* 0x000000033a067211 */ /* 0x082fe400078210ff */
[C---:B------:R-:W-:Y:S02]  /*62610*/  IADD3 R5, R252.reuse, 0xdc, RZ ;  /* 0x000000dcfc057810 */ /* 0x040fe40007ffe0ff */
[C---:B--2---:R-:W-:Y:S02]  /*62620*/  LEA R52, P6, R59.reuse, R3, 0x2 ;  /* 0x000000033b347211 */ /* 0x044fe400078c10ff */
[----:B------:R-:W-:Y:S02]  /*62630*/  IADD3 R0, R252, 0xdd, RZ ;  /* 0x000000ddfc007810 */ /* 0x000fe40007ffe0ff */
[----:B------:R-:W-:-:S02]  /*62640*/  LEA.HI.X.SX32 R53, R59, R4, 0x2, P6 ;  /* 0x000000043b357211 */ /* 0x000fc400030f16ff */
[----:B------:R-:W-:Y:S02]  /*62650*/  IADD3 R59, R59, c[0x0][0x198], RZ ;  /* 0x000066003b3b7a10 */ /* 0x000fe40007ffe0ff */
[----:B------:R-:W-:Y:S01]  /*62660*/  LEA.HI.X.SX32 R7, R58, R4, 0x2, P1 ;  /* 0x000000043a077211 */ /* 0x000fe200008f16ff */
[----:B------:R1:W-:Y:S01]  /*62670*/  @P5 STG.E [R56.64], R148 ;  /* 0x0000009438005986 */ /* 0x0003e2000c101904 */
[----:B------:R-:W-:Y:S02]  /*62680*/  ISETP.LT.AND P4, PT, R5, c[0x0][0x17c], !P0 ;  /* 0x00005f0005007a0c */ /* 0x000fe40004781270 */
[----:B------:R-:W-:Y:S01]  /*62690*/  ISETP.LT.AND P3, PT, R0, c[0x0][0x17c], !P0 ;  /* 0x00005f0000007a0c */ /* 0x000fe20004761270 */
[----:B------:R2:W-:Y:S01]  /*626a0*/  @P2 STG.E [R6.64], R149 ;  /* 0x0000009506002986 */ /* 0x0005e2000c101904 */
[----:B---3--:R-:W-:Y:S02]  /*626b0*/  LEA R54, P2, R59, R3, 0x2 ;  /* 0x000000033b367211 */ /* 0x008fe400078410ff */
[----:B------:R-:W-:-:S02]  /*626c0*/  IADD3 R5, R252, 0xde, RZ ;  /* 0x000000defc057810 */ /* 0x000fc40007ffe0ff */
[----:B-1----:R-:W-:Y:S02]  /*626d0*/  IADD3 R57, R59, c[0x0][0x198], RZ ;  /* 0x000066003b397a10 */ /* 0x002fe40007ffe0ff */
[----:B------:R-:W-:Y:S02]  /*626e0*/  IADD3 R0, R252, 0xdf, RZ ;  /* 0x000000dffc007810 */ /* 0x000fe40007ffe0ff */
[C---:B------:R-:W-:Y:S02]  /*626f0*/  IADD3 R58, R57.reuse, c[0x0][0x198], RZ ;  /* 0x00006600393a7a10 */ /* 0x040fe40007ffe0ff */
[----:B------:R-:W-:Y:S02]  /*62700*/  LEA R56, P6, R57, R3, 0x2 ;  /* 0x0000000339387211 */ /* 0x000fe400078c10ff */
[----:B------:R-:W-:Y:S02]  /*62710*/  LEA.HI.X.SX32 R55, R59, R4, 0x2, P2 ;  /* 0x000000043b377211 */ /* 0x000fe400010f16ff */
[----:B------:R-:W-:-:S02]  /*62720*/  IADD3 R59, R58, c[0x0][0x198], RZ ;  /* 0x000066003a3b7a10 */ /* 0x000fc40007ffe0ff */
[----:B------:R-:W-:Y:S01]  /*62730*/  ISETP.LT.AND P5, PT, R5, c[0x0][0x17c], !P0 ;  /* 0x00005f0005007a0c */ /* 0x000fe200047a1270 */
[----:B------:R1:W-:Y:S01]  /*62740*/  @P4 STG.E [R52.64], R132 ;  /* 0x0000008434004986 */ /* 0x0003e2000c101904 */
[----:B------:R-:W-:Y:S02]  /*62750*/  ISETP.LT.AND P1, PT, R0, c[0x0][0x17c], !P0 ;  /* 0x00005f0000007a0c */ /* 0x000fe40004721270 */
[----:B------:R-:W-:Y:S01]  /*62760*/  LEA.HI.X.SX32 R57, R57, R4, 0x2, P6 ;  /* 0x0000000439397211 */ /* 0x000fe200030f16ff */
[----:B------:R3:W-:Y:S01]  /*62770*/  @P3 STG.E [R54.64], R133 ;  /* 0x0000008536003986 */ /* 0x0007e2000c101904 */
[-C--:B--2---:R-:W-:Y:S02]  /*62780*/  LEA R6, P3, R58, R3.reuse, 0x2 ;  /* 0x000000033a067211 */ /* 0x084fe400078610ff */
[----:B------:R-:W-:Y:S02]  /*62790*/  IADD3 R5, R252, 0xe0, RZ ;  /* 0x000000e0fc057810 */ /* 0x000fe40007ffe0ff */
[----:B-1----:R-:W-:-:S02]  /*627a0*/  LEA R52, P6, R59, R3, 0x2 ;  /* 0x000000033b347211 */ /* 0x002fc400078c10ff */
[----:B------:R-:W-:Y:S02]  /*627b0*/  IADD3 R0, R252, 0xe1, RZ ;  /* 0x000000e1fc007810 */ /* 0x000fe40007ffe0ff */
[CC--:B------:R-:W-:Y:S02]  /*627c0*/  LEA.HI.X.SX32 R53, R59.reuse, R4.reuse, 0x2, P6 ;  /* 0x000000043b357211 */ /* 0x0c0fe400030f16ff */
[----:B------:R-:W-:Y:S02]  /*627d0*/  IADD3 R59, R59, c[0x0][0x198], RZ ;  /* 0x000066003b3b7a10 */ /* 0x000fe40007ffe0ff */
[----:B------:R-:W-:Y:S02]  /*627e0*/  LEA.HI.X.SX32 R7, R58, R4, 0x2, P3 ;  /* 0x000000043a077211 */ /* 0x000fe400018f16ff */
[----:B------:R-:W-:Y:S01]  /*627f0*/  ISETP.LT.AND P4, PT, R5, c[0x0][0x17c], !P0 ;  /* 0x00005f0005007a0c */ /* 0x000fe20004781270 */
[----:B------:R1:W-:Y:S01]  /*62800*/  @P5 STG.E [R56.64], R96 ;  /* 0x0000006038005986 */ /* 0x0003e2000c101904 */
[----:B------:R-:W-:-:S02]  /*62810*/  ISETP.LT.AND P2, PT, R0, c[0x0][0x17c], !P0 ;  /* 0x00005f0000007a0c */ /* 0x000fc40004741270 */
[----:B---3--:R-:W-:Y:S01]  /*62820*/  IADD3 R55, R59, c[0x0][0x198], RZ ;  /* 0x000066003b377a10 */ /* 0x008fe20007ffe0ff */
[----:B------:R2:W-:Y:S01]  /*62830*/  @P1 STG.E [R6.64], R97 ;  /* 0x0000006106001986 */ /* 0x0005e2000c101904 */
[C---:B------:R-:W-:Y:S02]  /*62840*/  IADD3 R5, R252.reuse, 0xe2, RZ ;  /* 0x000000e2fc057810 */ /* 0x040fe40007ffe0ff */
[----:B------:R-:W-:Y:S02]  /*62850*/  IADD3 R58, R55, c[0x0][0x198], RZ ;  /* 0x00006600373a7a10 */ /* 0x000fe40007ffe0ff */
[----:B------:R-:W-:Y:S02]  /*62860*/  IADD3 R0, R252, 0xe3, RZ ;  /* 0x000000e3fc007810 */ /* 0x000fe40007ffe0ff */
[-C--:B-1----:R-:W-:Y:S02]  /*62870*/  LEA R56, P1, R59, R3.reuse, 0x2 ;  /* 0x000000033b387211 */ /* 0x082fe400078210ff */
[----:B------:R-:W-:-:S02]  /*62880*/  LEA R54, P6, R55, R3, 0x2 ;  /* 0x0000000337367211 */ /* 0x000fc400078c10ff */
[-C--:B------:R-:W-:Y:S02]  /*62890*/  LEA.HI.X.SX32 R57, R59, R4.reuse, 0x2, P1 ;  /* 0x000000043b397211 */ /* 0x080fe400008f16ff */
[----:B------:R-:W-:Y:S02]  /*628a0*/  IADD3 R59, R58, c[0x0][0x198], RZ ;  /* 0x000066003a3b7a10 */ /* 0x000fe40007ffe0ff */
[----:B------:R-:W-:Y:S01]  /*628b0*/  ISETP.LT.AND P5, PT, R5, c[0x0][0x17c], !P0 ;  /* 0x00005f0005007a0c */ /* 0x000fe200047a1270 */
[----:B------:R1:W-:Y:S01]  /*628c0*/  @P4 STG.E [R52.64], R190 ;  /* 0x000000be34004986 */ /* 0x0003e2000c101904 */
[----:B------:R-:W-:Y:S02]  /*628d0*/  ISETP.LT.AND P3, PT, R0, c[0x0][0x17c], !P0 ;  /* 0x00005f0000007a0c */ /* 0x000fe40004761270 */
[----:B------:R-:W-:Y:S01]  /*628e0*/  LEA.HI.X.SX32 R55, R55, R4, 0x2, P6 ;  /* 0x0000000437377211 */ /* 0x000fe200030f16ff */
[----:B------:R3:W-:Y:S01]  /*628f0*/  @P2 STG.E [R56.64], R191 ;  /* 0x000000bf38002986 */ /* 0x0007e2000c101904 */
[----:B--2---:R-:W-:-:S02]  /*62900*/  LEA R6, P2, R58, R3, 0x2 ;  /* 0x000000033a067211 */ /* 0x004fc400078410ff */
[C---:B------:R-:W-:Y:S02]  /*62910*/  IADD3 R5, R252.reuse, 0xe4, RZ ;  /* 0x000000e4fc057810 */ /* 0x040fe40007ffe0ff */
[C---:B-1----:R-:W-:Y:S02]  /*62920*/  LEA R52, P6, R59.reuse, R3, 0x2 ;  /* 0x000000033b347211 */ /* 0x042fe400078c10ff */
[----:B------:R-:W-:Y:S02]  /*62930*/  IADD3 R0, R252, 0xe5, RZ ;  /* 0x000000e5fc007810 */ /* 0x000fe40007ffe0ff */
[CC--:B------:R-:W-:Y:S02]  /*62940*/  LEA.HI.X.SX32 R53, R59.reuse, R4.reuse, 0x2, P6 ;  /* 0x000000043b357211 */ /* 0x0c0fe400030f16ff */
[----:B------:R-:W-:Y:S02]  /*62950*/  IADD3 R59, R59, c[0x0][0x198], RZ ;  /* 0x000066003b3b7a10 */ /* 0x000fe40007ffe0ff */
[----:B------:R-:W-:-:S02]  /*62960*/  LEA.HI.X.SX32 R7, R58, R4, 0x2, P2 ;  /* 0x000000043a077211 */ /* 0x000fc400010f16ff */
[----:B------:R-:W-:Y:S01]  /*62970*/  ISETP.LT.AND P4, PT, R5, c[0x0][0x17c], !P0 ;  /* 0x00005f0005007a0c */ /* 0x000fe20004781270 */
[----:B------:R1:W-:Y:S01]  /*62980*/  @P5 STG.E [R54.64], R170 ;  /* 0x000000aa36005986 */ /* 0x0003e2000c101904 */
[----:B------:R-:W-:Y:S02]  /*62990*/  ISETP.LT.AND P1, PT, R0, c[0x0][0x17c], !P0 ;  /* 0x00005f0000007a0c */ /* 0x000fe40004721270 */
[----:B---3--:R-:W-:Y:S01]  /*629a0*/  IADD3 R57, R59, c[0x0][0x198], RZ ;  /* 0x000066003b397a10 */ /* 0x008fe20007ffe0ff */
[----:B------:R2:W-:Y:S01]  /*629b0*/  @P3 STG.E [R6.64], R171 ;  /* 0x000000ab06003986 */ /* 0x0005e2000c101904 */
[C---:B------:R-:W-:Y:S02]  /*629c0*/  IADD3 R5, R252.reuse, 0xe6, RZ ;  /* 0x000000e6fc057810 */ /* 0x040fe40007ffe0ff */
[----:B------:R-:W-:Y:S02]  /*629d0*/  IADD3 R58, R57, c[0x0][0x198], RZ ;  /* 0x00006600393a7a10 */ /* 0x000fe40007ffe0ff */
[----:B------:R-:W-:-:S02]  /*629e0*/  IADD3 R0, R252, 0xe7, RZ ;  /* 0x000000e7fc007810 */ /* 0x000fc40007ffe0ff */
[-C--:B-1----:R-:W-:Y:S02]  /*629f0*/  LEA R54, P3, R59, R3.reuse, 0x2 ;  /* 0x000000033b367211 */ /* 0x082fe400078610ff */
[----:B------:R-:W-:Y:S02]  /*62a00*/  ISETP.LT.AND P5, PT, R5, c[0x0][0x17c], !P0 ;  /* 0x00005f0005007a0c */ /* 0x000fe400047a1270 */
[----:B------:R-:W-:Y:S02]  /*62a10*/  LEA R56, P6, R57, R3, 0x2 ;  /* 0x0000000339387211 */ /* 0x000fe400078c10ff */
[----:B------:R-:W-:Y:S02]  /*62a20*/  LEA.HI.X.SX32 R55, R59, R4, 0x2, P3 ;  /* 0x000000043b377211 */ /* 0x000fe400018f16ff */
[----:B------:R-:W-:Y:S01]  /*62a30*/  IADD3 R59, R58, c[0x0][0x198], RZ ;  /* 0x000066003a3b7a10 */ /* 0x000fe20007ffe0ff */
[----:B------:R1:W-:Y:S01]  /*62a40*/  @P4 STG.E [R52.64], R146 ;  /* 0x0000009234004986 */ /* 0x0003e2000c101904 */
[----:B------:R-:W-:-:S02]  /*62a50*/  ISETP.LT.AND P2, PT, R0, c[0x0][0x17c], !P0 ;  /* 0x00005f0000007a0c */ /* 0x000fc40004741270 */
[-C--:B------:R-:W-:Y:S01]  /*62a60*/  LEA.HI.X.SX32 R57, R57, R4.reuse, 0x2, P6 ;  /* 0x0000000439397211 */ /* 0x080fe200030f16ff */
[----:B------:R3:W-:Y:S01]  /*62a70*/  @P1 STG.E [R54.64], R147 ;  /* 0x0000009336001986 */ /* 0x0007e2000c101904 */
[-C--:B--2---:R-:W-:Y:S02]  /*62a80*/  LEA R6, P1, R58, R3.reuse, 0x2 ;  /* 0x000000033a067211 */ /* 0x084fe400078210ff */
[C---:B------:R-:W-:Y:S02]  /*62a90*/  IADD3 R5, R252.reuse, 0xe8, RZ ;  /* 0x000000e8fc057810 */ /* 0x040fe40007ffe0ff */
[C---:B-1----:R-:W-:Y:S02]  /*62aa0*/  LEA R52, P6, R59.reuse, R3, 0x2 ;  /* 0x000000033b347211 */ /* 0x042fe400078c10ff */
        /* <DEDUP_REMOVED lines=8> */
[----:B------:R-:W-:Y:S02]  /*62b30*/  IADD3 R5, R252, 0xea, RZ ;  /* 0x000000eafc057810 */ /* 0x000fe40007ffe0ff */
[----:B---3--:R-:W-:-:S02]  /*62b40*/  LEA R54, P2, R59, R3, 0x2 ;  /* 0x000000033b367211 */ /* 0x008fc400078410ff */
[----:B-1----:R-:W-:Y:S02]  /*62b50*/  IADD3 R57, R59, c[0x0][0x198], RZ ;  /* 0x000066003b397a10 */ /* 0x002fe40007ffe0ff */
[----:B------:R-:W-:Y:S02]  /*62b60*/  IADD3 R0, R252, 0xeb, RZ ;  /* 0x000000ebfc007810 */ /* 0x000fe40007ffe0ff */
[----:B------:R-:W-:Y:S02]  /*62b70*/  IADD3 R58, R57, c[0x0][0x198], RZ ;  /* 0x00006600393a7a10 */ /* 0x000fe40007ffe0ff */
[----:B------:R-:W-:Y:S02]  /*62b80*/  ISETP.LT.AND P5, PT, R5, c[0x0][0x17c], !P0 ;  /* 0x00005f0005007a0c */ /* 0x000fe400047a1270 */
[----:B------:R-:W-:Y:S02]  /*62b90*/  LEA R56, P6, R57, R3, 0x2 ;  /* 0x0000000339387211 */ /* 0x000fe400078c10ff */
[----:B------:R-:W-:-:S02]  /*62ba0*/  LEA.HI.X.SX32 R55, R59, R4, 0x2, P2 ;  /* 0x000000043b377211 */ /* 0x000fc400010f16ff */
[----:B------:R-:W-:Y:S01]  /*62bb0*/  IADD3 R59, R58, c[0x0][0x198], RZ ;  /* 0x000066003a3b7a10 */ /* 0x000fe20007ffe0ff */
        /* <DEDUP_REMOVED lines=10> */
[----:B------:R-:W-:Y:S01]  /*62c60*/  LEA.HI.X.SX32 R7, R58, R4, 0x2, P3 ;  /* 0x000000043a077211 */ /* 0x000fe200018f16ff */
[----:B------:R1:W-:Y:S01]  /*62c70*/  @P5 STG.E [R56.64], R162 ;  /* 0x000000a238005986 */ /* 0x0003e2000c101904 */
[----:B------:R-:W-:Y:S02]  /*62c80*/  ISETP.LT.AND P4, PT, R5, c[0x0][0x17c], !P0 ;  /* 0x00005f0005007a0c */ /* 0x000fe40004781270 */
[----:B------:R-:W-:Y:S01]  /*62c90*/  ISETP.LT.AND P2, PT, R0, c[0x0][0x17c], !P0 ;  /* 0x00005f0000007a0c */ /* 0x000fe20004741270 */
[----:B------:R2:W-:Y:S01]  /*62ca0*/  @P1 STG.E [R6.64], R163 ;  /* 0x000000a306001986 */ /* 0x0005e2000c101904 */
[----:B------:R-:W-:-:S02]  /*62cb0*/  IADD3 R5, R252, 0xee, RZ ;  /* 0x000000eefc057810 */ /* 0x000fc40007ffe0ff */
[CC--:B---3--:R-:W-:Y:S02]  /*62cc0*/  LEA R54, P1, R59.reuse, R3.reuse, 0x2 ;  /* 0x000000033b367211 */ /* 0x0c8fe400078210ff */
[----:B-1----:R-:W-:Y:S02]  /*62cd0*/  IADD3 R57, R59, c[0x0][0x198], RZ ;  /* 0x000066003b397a10 */ /* 0x002fe40007ffe0ff */
[----:B------:R-:W-:Y:S02]  /*62ce0*/  IADD3 R0, R252, 0xef, RZ ;  /* 0x000000effc007810 */ /* 0x000fe40007ffe0ff */
[----:B------:R-:W-:Y:S02]  /*62cf0*/  IADD3 R58, R57, c[0x0][0x198], RZ ;  /* 0x00006600393a7a10 */ /* 0x000fe40007ffe0ff */
[----:B------:R-:W-:Y:S02]  /*62d00*/  ISETP.LT.AND P5, PT, R5, c[0x0][0x17c], !P0 ;  /* 0x00005f0005007a0c */ /* 0x000fe400047a1270 */
[----:B------:R-:W-:-:S02]  /*62d10*/  LEA R56, P6, R57, R3, 0x2 ;  /* 0x0000000339387211 */ /* 0x000fc400078c10ff */
[-C--:B------:R-:W-:Y:S02]  /*62d20*/  LEA.HI.X.SX32 R55, R59, R4.reuse, 0x2, P1 ;  /* 0x000000043b377211 */ /* 0x080fe400008f16ff */
[----:B------:R-:W-:Y:S01]  /*62d30*/  IADD3 R59, R58, c[0x0][0x198], RZ ;  /* 0x000066003a3b7a10 */ /* 0x000fe20007ffe0ff */
[----:B------:R1:W-:Y:S01]  /*62d40*/  @P4 STG.E [R52.64], R142 ;  /* 0x0000008e34004986 */ /* 0x0003e2000c101904 */
[----:B------:R-:W-:Y:S02]  /*62d50*/  ISETP.LT.AND P3, PT, R0, c[0x0][0x17c], !P0 ;  /* 0x00005f0000007a0c */ /* 0x000fe40004761270 */
[----:B------:R-:W-:Y:S01]  /*62d60*/  LEA.HI.X.SX32 R57, R57, R4, 0x2, P6 ;  /* 0x0000000439397211 */ /* 0x000fe200030f16ff */
[----:B------:R3:W-:Y:S01]  /*62d70*/  @P2 STG.E [R54.64], R143 ;  /* 0x0000008f36002986 */ /* 0x0007e2000c101904 */
[----:B--2---:R-:W-:Y:S02]  /*62d80*/  LEA R6, P2, R58, R3, 0x2 ;  /* 0x000000033a067211 */ /* 0x004fe400078410ff */
[----:B------:R-:W-:-:S02]  /*62d90*/  IADD3 R5, R252, 0xf0, RZ ;  /* 0x000000f0fc057810 */ /* 0x000fc40007ffe0ff */
[C---:B-1----:R-:W-:Y:S02]  /*62da0*/  LEA R52, P6, R59.reuse, R3, 0x2 ;  /* 0x000000033b347211 */ /* 0x042fe400078c10ff */
[----:B------:R-:W-:Y:S02]  /*62db0*/  IADD3 R0, R252, 0xf1, RZ ;  /* 0x000000f1fc007810 */ /* 0x000fe40007ffe0ff */
[CC--:B------:R-:W-:Y:S02]  /*62dc0*/  LEA.HI.X.SX32 R53, R59.reuse, R4.reuse, 0x2, P6 ;  /* 0x000000043b357211 */ /* 0x0c0fe400030f16ff */
[----:B------:R-:W-:Y:S02]  /*62dd0*/  IADD3 R59, R59, c[0x0][0x198], RZ ;  /* 0x000066003b3b7a10 */ /* 0x000fe40007ffe0ff */
[----:B------:R-:W-:Y:S01]  /*62de0*/  LEA.HI.X.SX32 R7, R58, R4, 0x2, P2 ;  /* 0x000000043a077211 */ /* 0x000fe200010f16ff */
[----:B------:R1:W-:Y:S01]  /*62df0*/  @P5 STG.E [R56.64], R110 ;  /* 0x0000006e38005986 */ /* 0x0003e2000c101904 */
[----:B------:R-:W-:-:S02]  /*62e00*/  ISETP.LT.AND P4, PT, R5, c[0x0][0x17c], !P0 ;  /* 0x00005f0005007a0c */ /* 0x000fc40004781270 */
[----:B------:R-:W-:Y:S01]  /*62e10*/  ISETP.LT.AND P1, PT, R0, c[0x0][0x17c], !P0 ;  /* 0x00005f0000007a0c */ /* 0x000fe20004721270 */
[----:B------:R2:W-:Y:S01]  /*62e20*/  @P3 STG.E [R6.64], R111 ;  /* 0x0000006f06003986 */ /* 0x0005e2000c101904 */
[C---:B------:R-:W-:Y:S02]  /*62e30*/  IADD3 R5, R252.reuse, 0xf2, RZ ;  /* 0x000000f2fc057810 */ /* 0x040fe40007ffe0ff */
[C---:B---3--:R-:W-:Y:S02]  /*62e40*/  LEA R54, P3, R59.reuse, R3, 0x2 ;  /* 0x000000033b367211 */ /* 0x048fe400078610ff */
[----:B-1----:R-:W-:Y:S02]  /*62e50*/  IADD3 R57, R59, c[0x0][0x198], RZ ;  /* 0x000066003b397a10 */ /* 0x002fe40007ffe0ff */
[----:B------:R-:W-:Y:S02]  /*62e60*/  IADD3 R0, R252, 0xf3, RZ ;  /* 0x000000f3fc007810 */ /* 0x000fe40007ffe0ff */
[----:B------:R-:W-:-:S02]  /*62e70*/  IADD3 R58, R57, c[0x0][0x198], RZ ;  /* 0x00006600393a7a10 */ /* 0x000fc40007ffe0ff */
[----:B------:R-:W-:Y:S02]  /*62e80*/  ISETP.LT.AND P5, PT, R5, c[0x0][0x17c], !P0 ;  /* 0x00005f0005007a0c */ /* 0x000fe400047a1270 */
[-C--:B------:R-:W-:Y:S02]  /*62e90*/  LEA R56, P6, R57, R3.reuse, 0x2 ;  /* 0x0000000339387211 */ /* 0x080fe400078c10ff */
[-C--:B------:R-:W-:Y:S02]  /*62ea0*/  LEA.HI.X.SX32 R55, R59, R4.reuse, 0x2, P3 ;  /* 0x000000043b377211 */ /* 0x080fe400018f16ff */
[----:B------:R-:W-:Y:S01]  /*62eb0*/  IADD3 R59, R58, c[0x0][0x198], RZ ;  /* 0x000066003a3b7a10 */ /* 0x000fe20007ffe0ff */
        /* <DEDUP_REMOVED lines=45> */
[----:B------:R-:W-:Y:S02]  /*63190*/  LEA R56, P6, R57, R3, 0x2 ;  /* 0x0000000339387211 */ /* 0x000fe400078c10ff */
[-C--:B------:R-:W-:Y:S02]  /*631a0*/  LEA.HI.X.SX32 R55, R59, R4.reuse, 0x2, P1 ;  /* 0x000000043b377211 */ /* 0x080fe400008f16ff */
[----:B------:R-:W-:Y:S02]  /*631b0*/  IADD3 R59, R58, c[0x0][0x198], RZ ;  /* 0x000066003a3b7a10 */ /* 0x000fe40007ffe0ff */
[----:B------:R-:W-:Y:S01]  /*631c0*/  ISETP.LT.AND P3, PT, R0, c[0x0][0x17c], !P0 ;  /* 0x00005f0000007a0c */ /* 0x000fe20004761270 */
[----:B------:R1:W-:Y:S01]  /*631d0*/  @P4 STG.E [R52.64], R174 ;  /* 0x000000ae34004986 */ /* 0x0003e2000c101904 */
[----:B------:R-:W-:-:S03]  /*631e0*/  LEA.HI.X.SX32 R57, R57, R4, 0x2, P6 ;  /* 0x0000000439397211 */ /* 0x000fc600030f16ff */
[----:B------:R3:W-:Y:S01]  /*631f0*/  @P2 STG.E [R54.64], R175 ;  /* 0x000000af36002986 */ /* 0x0007e2000c101904 */
[-C--:B--2---:R-:W-:Y:S02]  /*63200*/  LEA R6, P2, R58, R3.reuse, 0x2 ;  /* 0x000000033a067211 */ /* 0x084fe400078410ff */
[C---:B------:R-:W-:Y:S02]  /*63210*/  IADD3 R5, R252.reuse, 0xfc, RZ ;  /* 0x000000fcfc057810 */ /* 0x040fe40007ffe0ff */
[----:B------:R-:W-:Y:S02]  /*63220*/  IADD3 R0, R252, 0xfd, RZ ;  /* 0x000000fdfc007810 */ /* 0x000fe40007ffe0ff */
[C---:B-1----:R-:W-:Y:S02]  /*63230*/  LEA R52, P6, R59.reuse, R3, 0x2 ;  /* 0x000000033b347211 */ /* 0x042fe400078c10ff */
[-C--:B------:R-:W-:Y:S02]  /*63240*/  LEA.HI.X.SX32 R7, R58, R4.reuse, 0x2, P2 ;  /* 0x000000043a077211 */ /* 0x080fe400010f16ff */
[----:B------:R-:W-:-:S02]  /*63250*/  LEA.HI.X.SX32 R53, R59, R4, 0x2, P6 ;  /* 0x000000043b357211 */ /* 0x000fc400030f16ff */
[----:B------:R-:W-:Y:S02]  /*63260*/  IADD3 R59, R59, c[0x0][0x198], RZ ;  /* 0x000066003b3b7a10 */ /* 0x000fe40007ffe0ff */
[----:B------:R-:W-:Y:S01]  /*63270*/  ISETP.LT.AND P4, PT, R5, c[0x0][0x17c], !P0 ;  /* 0x00005f0005007a0c */ /* 0x000fe20004781270 */
[----:B------:R1:W-:Y:S01]  /*63280*/  @P5 STG.E [R56.64], R150 ;  /* 0x0000009638005986 */ /* 0x0003e2000c101904 */
[----:B------:R-:W-:-:S03]  /*63290*/  ISETP.LT.AND P1, PT, R0, c[0x0][0x17c], !P0 ;  /* 0x00005f0000007a0c */ /* 0x000fc60004721270 */
[----:B------:R2:W-:Y:S01]  /*632a0*/  @P3 STG.E [R6.64], R151 ;  /* 0x0000009706003986 */ /* 0x0005e2000c101904 */
[C---:B---3--:R-:W-:Y:S02]  /*632b0*/  LEA R54, P3, R59.reuse, R3, 0x2 ;  /* 0x000000033b367211 */ /* 0x048fe400078610ff */
[C---:B------:R-:W-:Y:S02]  /*632c0*/  IADD3 R5, R252.reuse, 0xfe, RZ ;  /* 0x000000fefc057810 */ /* 0x040fe40007ffe0ff */
[----:B-1----:R-:W-:Y:S02]  /*632d0*/  IADD3 R57, R59, c[0x0][0x198], RZ ;  /* 0x000066003b397a10 */ /* 0x002fe40007ffe0ff */
[----:B------:R-:W-:Y:S02]  /*632e0*/  IADD3 R0, R252, 0xff, RZ ;  /* 0x000000fffc007810 */ /* 0x000fe40007ffe0ff */
[----:B------:R-:W-:Y:S02]  /*632f0*/  IADD3 R58, R57, c[0x0][0x198], RZ ;  /* 0x00006600393a7a10 */ /* 0x000fe40007ffe0ff */
[----:B------:R-:W-:-:S02]  /*63300*/  LEA.HI.X.SX32 R55, R59, R4, 0x2, P3 ;  /* 0x000000043b377211 */ /* 0x000fc400018f16ff */
[----:B------:R-:W-:Y:S02]  /*63310*/  ISETP.LT.AND P5, PT, R5, c[0x0][0x17c], !P0 ;  /* 0x00005f0005007a0c */ /* 0x000fe400047a1270 */
[C---:B------:R-:W-:Y:S02]  /*63320*/  LEA R56, P6, R57.reuse, R3, 0x2 ;  /* 0x0000000339387211 */ /* 0x040fe400078c10ff */
[----:B------:R-:W-:Y:S02]  /*63330*/  ISETP.LT.AND P2, PT, R0, c[0x0][0x17c], !P0 ;  /* 0x00005f0000007a0c */ /* 0x000fe40004741270 */
[----:B------:R-:W-:Y:S01]  /*63340*/  IADD3 R59, R58, c[0x0][0x198], RZ ;  /* 0x000066003a3b7a10 */ /* 0x000fe20007ffe0ff */
        /* <DEDUP_REMOVED lines=9> */
[----:B------:R-:W-:Y:S02]  /*633e0*/  ISETP.LT.AND P4, PT, R5, c[0x0][0x17c], !P0 ;  /* 0x00005f0005007a0c */ /* 0x000fe40004781270 */
[----:B------:R-:W-:Y:S02]  /*633f0*/  IADD3 R59, R59, c[0x0][0x198], RZ ;  /* 0x000066003b3b7a10 */ /* 0x000fe40007ffe0ff */
[----:B------:R-:W-:Y:S01]  /*63400*/  ISETP.LT.AND P3, PT, R0, c[0x0][0x17c], !P0 ;  /* 0x00005f0000007a0c */ /* 0x000fe20004761270 */
[----:B------:R1:W-:Y:S01]  /*63410*/  @P5 STG.E [R56.64], R98 ;  /* 0x0000006238005986 */ /* 0x0003e2000c101904 */
[----:B------:R-:W-:-:S03]  /*63420*/  IADD3 R5, R252, 0x102, RZ ;  /* 0x00000102fc057810 */ /* 0x000fc60007ffe0ff */
[----:B------:R2:W-:Y:S01]  /*63430*/  @P2 STG.E [R6.64], R99 ;  /* 0x0000006306002986 */ /* 0x0005e2000c101904 */
[C---:B---3--:R-:W-:Y:S02]  /*63440*/  LEA R54, P2, R59.reuse, R3, 0x2 ;  /* 0x000000033b367211 */ /* 0x048fe400078410ff */
[----:B------:R-:W-:Y:S02]  /*63450*/  IADD3 R0, R252, 0x103, RZ ;  /* 0x00000103fc007810 */ /* 0x000fe40007ffe0ff */
[C---:B-1----:R-:W-:Y:S02]  /*63460*/  IADD3 R57, R59.reuse, c[0x0][0x198], RZ ;  /* 0x000066003b397a10 */ /* 0x042fe40007ffe0ff */
[----:B------:R-:W-:Y:S02]  /*63470*/  LEA.HI.X.SX32 R55, R59, R4, 0x2, P2 ;  /* 0x000000043b377211 */ /* 0x000fe400010f16ff */
[----:B------:R-:W-:Y:S02]  /*63480*/  IADD3 R58, R57, c[0x0][0x198], RZ ;  /* 0x00006600393a7a10 */ /* 0x000fe40007ffe0ff */
[----:B------:R-:W-:-:S02]  /*63490*/  ISETP.LT.AND P5, PT, R5, c[0x0][0x17c], !P0 ;  /* 0x00005f0005007a0c */ /* 0x000fc400047a1270 */
[----:B------:R-:W-:Y:S02]  /*634a0*/  ISETP.LT.AND P1, PT, R0, c[0x0][0x17c], !P0 ;  /* 0x00005f0000007a0c */ /* 0x000fe40004721270 */
[CC--:B------:R-:W-:Y:S01]  /*634b0*/  LEA R56, P6, R57.reuse, R3.reuse, 0x2 ;  /* 0x0000000339387211 */ /* 0x0c0fe200078c10ff */
[----:B------:R1:W-:Y:S01]  /*634c0*/  @P4 STG.E [R52.64], R92 ;  /* 0x0000005c34004986 */ /* 0x0003e2000c101904 */
[C---:B------:R-:W-:Y:S02]  /*634d0*/  IADD3 R59, R58.reuse, c[0x0][0x198], RZ ;  /* 0x000066003a3b7a10 */ /* 0x040fe40007ffe0ff */
[----:B------:R-:W-:Y:S01]  /*634e0*/  LEA.HI.X.SX32 R57, R57, R4, 0x2, P6 ;  /* 0x0000000439397211 */ /* 0x000fe200030f16ff */
[----:B------:R3:W-:Y:S01]  /*634f0*/  @P3 STG.E [R54.64], R93 ;  /* 0x0000005d36003986 */ /* 0x0007e2000c101904 */
[----:B--2---:R-:W-:Y:S02]  /*63500*/  LEA R6, P3, R58, R3, 0x2 ;  /* 0x000000033a067211 */ /* 0x004fe400078610ff */
[----:B------:R-:W-:-:S02]  /*63510*/  IADD3 R5, R252, 0x104, RZ ;  /* 0x00000104fc057810 */ /* 0x000fc40007ffe0ff */
[----:B------:R-:W-:Y:S02]  /*63520*/  IADD3 R0, R252, 0x105, RZ ;  /* 0x00000105fc007810 */ /* 0x000fe40007ffe0ff */
[----:B-1----:R-:W-:Y:S02]  /*63530*/  LEA R52, P6, R59, R3, 0x2 ;  /* 0x000000033b347211 */ /* 0x002fe400078c10ff */
[-C--:B------:R-:W-:Y:S02]  /*63540*/  LEA.HI.X.SX32 R7, R58, R4.reuse, 0x2, P3 ;  /* 0x000000043a077211 */ /* 0x080fe400018f16ff */
[----:B------:R-:W-:Y:S02]  /*63550*/  ISETP.LT.AND P4, PT, R5, c[0x0][0x17c], !P0 ;  /* 0x00005f0005007a0c */ /* 0x000fe40004781270 */
[----:B------:R-:W-:Y:S02]  /*63560*/  LEA.HI.X.SX32 R53, R59, R4, 0x2, P6 ;  /* 0x000000043b357211 */ /* 0x000fe400030f16ff */
[----:B------:R-:W-:-:S02]  /*63570*/  ISETP.LT.AND P2, PT, R0, c[0x0][0x17c], !P0 ;  /* 0x00005f0000007a0c */ /* 0x000fc40004741270 */
[----:B------:R-:W-:Y:S01]  /*63580*/  IADD3 R59, R59, c[0x0][0x198], RZ ;  /* 0x000066003b3b7a10 */ /* 0x000fe20007ffe0ff */
[----:B------:R1:W-:Y:S01]  /*63590*/  @P5 STG.E [R56.64], R72 ;  /* 0x0000004838005986 */ /* 0x0003e2000c101904 */
[----:B------:R-:W-:-:S03]  /*635a0*/  IADD3 R5, R252, 0x106, RZ ;  /* 0x00000106fc057810 */ /* 0x000fc60007ffe0ff */
[----:B------:R2:W-:Y:S01]  /*635b0*/  @P1 STG.E [R6.64], R73 ;  /* 0x0000004906001986 */ /* 0x0005e2000c101904 */
[C---:B---3--:R-:W-:Y:S02]  /*635c0*/  LEA R54, P1, R59.reuse, R3, 0x2 ;  /* 0x000000033b367211 */ /* 0x048fe400078210ff */
[----:B------:R-:W-:Y:S02]  /*635d0*/  IADD3 R0, R252, 0x107, RZ ;  /* 0x00000107fc007810 */ /* 0x000fe40007ffe0ff */
[C---:B------:R-:W-:Y:S02]  /*635e0*/  LEA.HI.X.SX32 R55, R59.reuse, R4, 0x2, P1 ;  /* 0x000000043b377211 */ /* 0x040fe400008f16ff */
[----:B-1----:R-:W-:Y:S02]  /*635f0*/  IADD3 R57, R59, c[0x0][0x198], RZ ;  /* 0x000066003b397a10 */ /* 0x002fe40007ffe0ff */
[----:B------:R-:W-:Y:S02]  /*63600*/  ISETP.LT.AND P5, PT, R5, c[0x0][0x17c], !P0 ;  /* 0x00005f0005007a0c */ /* 0x000fe400047a1270 */
[----:B------:R-:W-:-:S02]  /*63610*/  ISETP.LT.AND P3, PT, R0, c[0x0][0x17c], !P0 ;  /* 0x00005f0000007a0c */ /* 0x000fc40004761270 */
[C---:B------:R-:W-:Y:S01]  /*63620*/  IADD3 R58, R57.reuse, c[0x0][0x198], RZ ;  /* 0x00006600393a7a10 */ /* 0x040fe20007ffe0ff */
[----:B------:R1:W-:Y:S01]  /*63630*/  @P4 STG.E [R52.64], R16 ;  /* 0x0000001034004986 */ /* 0x0003e2000c101904 */
[----:B------:R-:W-:-:S03]  /*63640*/  LEA R56, P6, R57, R3, 0x2 ;  /* 0x0000000339387211 */ /* 0x000fc600078c10ff */
[----:B------:R3:W-:Y:S01]  /*63650*/  @P2 STG.E [R54.64], R17 ;  /* 0x0000001136002986 */ /* 0x0007e2000c101904 */
[----:B--2---:R-:W-:Y:S02]  /*63660*/  LEA R6, P2, R58, R3, 0x2 ;  /* 0x000000033a067211 */ /* 0x004fe400078410ff */
[C---:B------:R-:W-:Y:S02]  /*63670*/  IADD3 R5, R252.reuse, 0x108, RZ ;  /* 0x00000108fc057810 */ /* 0x040fe40007ffe0ff */
[----:B------:R-:W-:Y:S02]  /*63680*/  IADD3 R0, R252, 0x109, RZ ;  /* 0x00000109fc007810 */ /* 0x000fe40007ffe0ff */
[C---:B-1----:R-:W-:Y:S02]  /*63690*/  IADD3 R16, R58.reuse, c[0x0][0x198], RZ ;  /* 0x000066003a107a10 */ /* 0x042fe40007ffe0ff */
[-C--:B------:R-:W-:Y:S02]  /*636a0*/  LEA.HI.X.SX32 R57, R57, R4.reuse, 0x2, P6 ;  /* 0x0000000439397211 */ /* 0x080fe400030f16ff */
[----:B------:R-:W-:-:S02]  /*636b0*/  LEA.HI.X.SX32 R7, R58, R4, 0x2, P2 ;  /* 0x000000043a077211 */ /* 0x000fc400010f16ff */
[----:B------:R-:W-:Y:S02]  /*636c0*/  ISETP.LT.AND P4, PT, R5, c[0x0][0x17c], !P0 ;  /* 0x00005f0005007a0c */ /* 0x000fe40004781270 */
[----:B------:R-:W-:Y:S02]  /*636d0*/  LEA R52, P6, R16, R3, 0x2 ;  /* 0x0000000310347211 */ /* 0x000fe400078c10ff */
[----:B------:R-:W-:Y:S02]  /*636e0*/  ISETP.LT.AND P1, PT, R0, c[0x0][0x17c], !P0 ;  /* 0x00005f0000007a0c */ /* 0x000fe40004721270 */
[C---:B---3--:R-:W-:Y:S01]  /*636f0*/  IADD3 R17, R16.reuse, c[0x0][0x198], RZ ;  /* 0x0000660010117a10 */ /* 0x048fe20007ffe0ff */
[----:B------:R1:W-:Y:S01]  /*63700*/  @P5 STG.E [R56.64], R32 ;  /* 0x0000002038005986 */ /* 0x0003e2000c101904 */
[----:B------:R-:W-:-:S03]  /*63710*/  LEA.HI.X.SX32 R53, R16, R4, 0x2, P6 ;  /* 0x0000000410357211 */ /* 0x000fc600030f16ff */
[----:B------:R2:W-:Y:S01]  /*63720*/  @P3 STG.E [R6.64], R33 ;  /* 0x0000002106003986 */ /* 0x0005e2000c101904 */
[C---:B------:R-:W-:Y:S02]  /*63730*/  LEA R16, P3, R17.reuse, R3, 0x2 ;  /* 0x0000000311107211 */ /* 0x040fe400078610ff */
[C---:B------:R-:W-:Y:S02]  /*63740*/  IADD3 R5, R252.reuse, 0x10a, RZ ;  /* 0x0000010afc057810 */ /* 0x040fe40007ffe0ff */
[----:B------:R-:W-:Y:S02]  /*63750*/  IADD3 R0, R252, 0x10b, RZ ;  /* 0x0000010bfc007810 */ /* 0x000fe40007ffe0ff */
[C---:B-1----:R-:W-:Y:S02]  /*63760*/  IADD3 R32, R17.reuse, c[0x0][0x198], RZ ;  /* 0x0000660011207a10 */ /* 0x042fe40007ffe0ff */
[----:B------:R-:W-:Y:S02]  /*63770*/  LEA.HI.X.SX32 R17, R17, R4, 0x2, P3 ;  /* 0x0000000411117211 */ /* 0x000fe400018f16ff */
[----:B------:R-:W-:-:S02]  /*63780*/  ISETP.LT.AND P5, PT, R5, c[0x0][0x17c], !P0 ;  /* 0x00005f0005007a0c */ /* 0x000fc400047a1270 */
[----:B------:R-:W-:Y:S02]  /*63790*/  ISETP.LT.AND P2, PT, R0, c[0x0][0x17c], !P0 ;  /* 0x00005f0000007a0c */ /* 0x000fe40004741270 */
[C---:B------:R-:W-:Y:S01]  /*637a0*/  IADD3 R56, R32.reuse, c[0x0][0x198], RZ ;  /* 0x0000660020387a10 */ /* 0x040fe20007ffe0ff */
[----:B------:R1:W-:Y:S01]  /*637b0*/  @P4 STG.E [R52.64], R88 ;  /* 0x0000005834004986 */ /* 0x0003e2000c101904 */
[----:B------:R-:W-:-:S03]  /*637c0*/  LEA R54, P6, R32, R3, 0x2 ;  /* 0x0000000320367211 */ /* 0x000fc600078c10ff */
[----:B------:R3:W-:Y:S01]  /*637d0*/  @P1 STG.E [R16.64], R89 ;  /* 0x0000005910001986 */ /* 0x0007e2000c101904 */
[----:B--2---:R-:W-:Y:S02]  /*637e0*/  LEA R6, P1, R56, R3, 0x2 ;  /* 0x0000000338067211 */ /* 0x004fe400078210ff */
[C---:B------:R-:W-:Y:S02]  /*637f0*/  IADD3 R5, R252.reuse, 0x10c, RZ ;  /* 0x0000010cfc057810 */ /* 0x040fe40007ffe0ff */
[----:B------:R-:W-:Y:S02]  /*63800*/  IADD3 R0, R252, 0x10d, RZ ;  /* 0x0000010dfc007810 */ /* 0x000fe40007ffe0ff */
[-C--:B------:R-:W-:Y:S02]  /*63810*/  LEA.HI.X.SX32 R55, R32, R4.reuse, 0x2, P6 ;  /* 0x0000000420377211 */ /* 0x080fe400030f16ff */
[C---:B-1----:R-:W-:Y:S02]  /*63820*/  IADD3 R52, R56.reuse, c[0x0][0x198], RZ ;  /* 0x0000660038347a10 */ /* 0x042fe40007ffe0ff */
[----:B------:R-:W-:-:S02]  /*63830*/  LEA.HI.X.SX32 R7, R56, R4, 0x2, P1 ;  /* 0x0000000438077211 */ /* 0x000fc400008f16ff */
[----:B------:R-:W-:Y:S02]  /*63840*/  ISETP.LT.AND P4, PT, R5, c[0x0][0x17c], !P0 ;  /* 0x00005f0005007a0c */ /* 0x000fe40004781270 */
[----:B------:R-:W-:Y:S02]  /*63850*/  ISETP.LT.AND P3, PT, R0, c[0x0][0x17c], !P0 ;  /* 0x00005f0000007a0c */ /* 0x000fe40004761270 */
[C---:B---3--:R-:W-:Y:S01]  /*63860*/  IADD3 R17, R52.reuse, c[0x0][0x198], RZ ;  /* 0x0000660034117a10 */ /* 0x048fe20007ffe0ff */
[----:B------:R1:W-:Y:S01]  /*63870*/  @P5 STG.E [R54.64], R68 ;  /* 0x0000004436005986 */ /* 0x0003e2000c101904 */
[----:B------:R-:W-:-:S03]  /*63880*/  LEA R32, P6, R52, R3, 0x2 ;  /* 0x0000000334207211 */ /* 0x000fc600078c10ff */
[----:B------:R2:W-:Y:S01]  /*63890*/  @P2 STG.E [R6.64], R69 ;  /* 0x0000004506002986 */ /* 0x0005e2000c101904 */
[C---:B------:R-:W-:Y:S02]  /*638a0*/  LEA R16, P2, R17.reuse, R3, 0x2 ;  /* 0x0000000311107211 */ /* 0x040fe400078410ff */
[C---:B------:R-:W-:Y:S02]  /*638b0*/  IADD3 R5, R252.reuse, 0x10e, RZ ;  /* 0x0000010efc057810 */ /* 0x040fe40007ffe0ff */
[----:B------:R-:W-:Y:S02]  /*638c0*/  IADD3 R0, R252, 0x10f, RZ ;  /* 0x0000010ffc007810 */ /* 0x000fe40007ffe0ff */
[C---:B------:R-:W-:Y:S02]  /*638d0*/  IADD3 R53, R17.reuse, c[0x0][0x198], RZ ;  /* 0x0000660011357a10 */ /* 0x040fe40007ffe0ff */
[-C--:B------:R-:W-:Y:S02]  /*638e0*/  LEA.HI.X.SX32 R33, R52, R4.reuse, 0x2, P6 ;  /* 0x0000000434217211 */ /* 0x080fe400030f16ff */
[----:B------:R-:W-:-:S02]  /*638f0*/  LEA.HI.X.SX32 R17, R17, R4, 0x2, P2 ;  /* 0x0000000411117211 */ /* 0x000fc400010f16ff */
[----:B------:R-:W-:Y:S02]  /*63900*/  ISETP.LT.AND P5, PT, R5, c[0x0][0x17c], !P0 ;  /* 0x00005f0005007a0c */ /* 0x000fe400047a1270 */
[----:B------:R-:W-:Y:S02]  /*63910*/  ISETP.LT.AND P1, PT, R0, c[0x0][0x17c], !P0 ;  /* 0x00005f0000007a0c */ /* 0x000fe40004721270 */
[C---:B-1----:R-:W-:Y:S01]  /*63920*/  IADD3 R54, R53.reuse, c[0x0][0x198], RZ ;  /* 0x0000660035367a10 */ /* 0x042fe20007ffe0ff */
        /* <DEDUP_REMOVED lines=9> */
[----:B---3--:R-:W-:Y:S02]  /*639c0*/  IADD3 R17, R20, c[0x0][0x198], RZ ;  /* 0x0000660014117a10 */ /* 0x008fe40007ffe0ff */
[----:B------:R-:W-:Y:S02]  /*639d0*/  ISETP.LT.AND P4, PT, R5, c[0x0][0x17c], !P0 ;  /* 0x00005f0005007a0c */ /* 0x000fe40004781270 */
[----:B------:R-:W-:Y:S01]  /*639e0*/  ISETP.LT.AND P2, PT, R0, c[0x0][0x17c], !P0 ;  /* 0x00005f0000007a0c */ /* 0x000fe20004741270 */
[----:B------:R1:W-:Y:S01]  /*639f0*/  @P5 STG.E [R52.64], R36 ;  /* 0x0000002434005986 */ /* 0x0003e2000c101904 */
[C---:B------:R-:W-:Y:S02]  /*63a00*/  IADD3 R21, R17.reuse, c[0x0][0x198], RZ ;  /* 0x0000660011157a10 */ /* 0x040fe40007ffe0ff */
[-C--:B------:R-:W-:Y:S01]  /*63a10*/  LEA R32, P6, R20, R3.reuse, 0x2 ;  /* 0x0000000314207211 */ /* 0x080fe200078c10ff */
[----:B------:R2:W-:Y:S01]  /*63a20*/  @P1 STG.E [R6.64], R37 ;  /* 0x0000002506001986 */ /* 0x0005e2000c101904 */
[----:B------:R-:W-:-:S02]  /*63a30*/  LEA R16, P1, R17, R3, 0x2 ;  /* 0x0000000311107211 */ /* 0x000fc400078210ff */
[C---:B------:R-:W-:Y:S02]  /*63a40*/  IADD3 R5, R252.reuse, 0x112, RZ ;  /* 0x00000112fc057810 */ /* 0x040fe40007ffe0ff */
[----:B------:R-:W-:Y:S02]  /*63a50*/  IADD3 R0, R252, 0x113, RZ ;  /* 0x00000113fc007810 */ /* 0x000fe40007ffe0ff */
[-C--:B------:R-:W-:Y:S02]  /*63a60*/  LEA.HI.X.SX32 R33, R20, R4.reuse, 0x2, P6 ;  /* 0x0000000414217211 */ /* 0x080fe400030f16ff */
[----:B-1----:R-:W-:Y:S02]  /*63a70*/  IADD3 R36, R21, c[0x0][0x198], RZ ;  /* 0x0000660015247a10 */ /* 0x002fe40007ffe0ff */
[----:B------:R-:W-:Y:S02]  /*63a80*/  LEA.HI.X.SX32 R17, R17, R4, 0x2, P1 ;  /* 0x0000000411117211 */ /* 0x000fe400008f16ff */
[----:B------:R-:W-:-:S02]  /*63a90*/  ISETP.LT.AND P5, PT, R5, c[0x0][0x17c], !P0 ;  /* 0x00005f0005007a0c */ /* 0x000fc400047a1270 */
[CC--:B------:R-:W-:Y:S02]  /*63aa0*/  LEA R20, P6, R21.reuse, R3.reuse, 0x2 ;  /* 0x0000000315147211 */ /* 0x0c0fe400078c10ff */
[----:B------:R-:W-:Y:S02]  /*63ab0*/  ISETP.LT.AND P3, PT, R0, c[0x0][0x17c], !P0 ;  /* 0x00005f0000007a0c */ /* 0x000fe40004761270 */
[----:B--2---:R-:W-:Y:S01]  /*63ac0*/  IADD3 R37, R36, c[0x0][0x198], RZ ;  /* 0x0000660024257a10 */ /* 0x004fe20007ffe0ff */
[----:B------:R1:W-:Y:S01]  /*63ad0*/  @P4 STG.E [R32.64], R84 ;  /* 0x0000005420004986 */ /* 0x0003e2000c101904 */
[----:B------:R-:W-:Y:S02]  /*63ae0*/  IADD3 R5, R252, 0x114, RZ ;  /* 0x00000114fc057810 */ /* 0x000fe40007ffe0ff */
[----:B------:R-:W-:Y:S01]  /*63af0*/  LEA.HI.X.SX32 R21, R21, R4, 0x2, P6 ;  /* 0x0000000415157211 */ /* 0x000fe200030f16ff */
[----:B------:R2:W-:Y:S01]  /*63b00*/  @P2 STG.E [R16.64], R85 ;  /* 0x0000005510002986 */ /* 0x0005e2000c101904 */
[----:B------:R-:W-:-:S02]  /*63b10*/  LEA R6, P2, R36, R3, 0x2 ;  /* 0x0000000324067211 */ /* 0x000fc400078410ff */
[----:B------:R-:W-:Y:S02]  /*63b20*/  IADD3 R0, R252, 0x115, RZ ;  /* 0x00000115fc007810 */ /* 0x000fe40007ffe0ff */
[----:B------:R-:W-:Y:S02]  /*63b30*/  ISETP.LT.AND P4, PT, R5, c[0x0][0x17c], !P0 ;  /* 0x00005f0005007a0c */ /* 0x000fe40004781270 */
[C---:B-1----:R-:W-:Y:S02]  /*63b40*/  LEA R32, P6, R37.reuse, R3, 0x2 ;  /* 0x0000000325207211 */ /* 0x042fe400078c10ff */
[-C--:B------:R-:W-:Y:S02]  /*63b50*/  LEA.HI.X.SX32 R7, R36, R4.reuse, 0x2, P2 ;  /* 0x0000000424077211 */ /* 0x080fe400010f16ff */
[C---:B------:R-:W-:Y:S02]  /*63b60*/  LEA.HI.X.SX32 R33, R37.reuse, R4, 0x2, P6 ;  /* 0x0000000425217211 */ /* 0x040fe400030f16ff */
[----:B------:R-:W-:-:S02]  /*63b70*/  IADD3 R37, R37, c[0x0][0x198], RZ ;  /* 0x0000660025257a10 */ /* 0x000fc40007ffe0ff */
[----:B------:R-:W-:Y:S01]  /*63b80*/  ISETP.LT.AND P1, PT, R0, c[0x0][0x17c], !P0 ;  /* 0x00005f0000007a0c */ /* 0x000fe20004721270 */
[----:B------:R1:W-:Y:S01]  /*63b90*/  @P5 STG.E [R20.64], R8 ;  /* 0x0000000814005986 */ /* 0x0003e2000c101904 */
[----:B------:R-:W-:-:S03]  /*63ba0*/  IADD3 R5, R252, 0x116, RZ ;  /* 0x00000116fc057810 */ /* 0x000fc60007ffe0ff */
[----:B------:R3:W-:Y:S01]  /*63bb0*/  @P3 STG.E [R6.64], R9 ;  /* 0x0000000906003986 */ /* 0x0007e2000c101904 */
[C---:B--2---:R-:W-:Y:S02]  /*63bc0*/  LEA R16, P3, R37.reuse, R3, 0x2 ;  /* 0x0000000325107211 */ /* 0x044fe400078610ff */
[----:B------:R-:W-:Y:S02]  /*63bd0*/  IADD3 R0, R252, 0x117, RZ ;  /* 0x00000117fc007810 */ /* 0x000fe40007ffe0ff */
[C---:B-1----:R-:W-:Y:S02]  /*63be0*/  IADD3 R8, R37.reuse, c[0x0][0x198], RZ ;  /* 0x0000660025087a10 */ /* 0x042fe40007ffe0ff */
[----:B------:R-:W-:Y:S02]  /*63bf0*/  LEA.HI.X.SX32 R17, R37, R4, 0x2, P3 ;  /* 0x0000000425117211 */ /* 0x000fe400018f16ff */
[----:B------:R-:W-:Y:S01]  /*63c00*/  IADD3 R36, R8, c[0x0][0x198], RZ ;  /* 0x0000660008247a10 */ /* 0x000fe20007ffe0ff */
[----:B------:R1:W-:Y:S01]  /*63c10*/  @P4 STG.E [R32.64], R24 ;  /* 0x0000001820004986 */ /* 0x0003e2000c101904 */
[----:B------:R-:W-:-:S02]  /*63c20*/  ISETP.LT.AND P5, PT, R5, c[0x0][0x17c], !P0 ;  /* 0x00005f0005007a0c */ /* 0x000fc400047a1270 */
[----:B------:R-:W-:Y:S02]  /*63c30*/  ISETP.LT.AND P2, PT, R0, c[0x0][0x17c], !P0 ;  /* 0x00005f0000007a0c */ /* 0x000fe40004741270 */
[-C--:B------:R-:W-:Y:S01]  /*63c40*/  LEA R20, P6, R8, R3.reuse, 0x2 ;  /* 0x0000000308147211 */ /* 0x080fe200078c10ff */
[----:B------:R2:W-:Y:S01]  /*63c50*/  @P1 STG.E [R16.64], R25 ;  /* 0x0000001910001986 */ /* 0x0005e2000c101904 */
[----:B---3--:R-:W-:Y:S02]  /*63c60*/  LEA R6, P1, R36, R3, 0x2 ;  /* 0x0000000324067211 */ /* 0x008fe400078210ff */
[----:B------:R-:W-:Y:S02]  /*63c70*/  LEA.HI.X.SX32 R21, R8, R4, 0x2, P6 ;  /* 0x0000000408157211 */ /* 0x000fe400030f16ff */
[----:B-1----:R-:W-:Y:S02]  /*63c80*/  IADD3 R24, R36, c[0x0][0x198], RZ ;  /* 0x0000660024187a10 */ /* 0x002fe40007ffe0ff */
[----:B------:R-:W-:-:S02]  /*63c90*/  IADD3 R5, R252, 0x118, RZ ;  /* 0x00000118fc057810 */ /* 0x000fc40007ffe0ff */
[----:B------:R-:W-:Y:S02]  /*63ca0*/  LEA R8, P6, R24, R3, 0x2 ;  /* 0x0000000318087211 */ /* 0x000fe400078c10ff */
[----:B------:R-:W-:Y:S02]  /*63cb0*/  IADD3 R0, R252, 0x119, RZ ;  /* 0x00000119fc007810 */ /* 0x000fe40007ffe0ff */
[-C--:B------:R-:W-:Y:S02]  /*63cc0*/  LEA.HI.X.SX32 R7, R36, R4.reuse, 0x2, P1 ;  /* 0x0000000424077211 */ /* 0x080fe400008f16ff */
[C---:B------:R-:W-:Y:S02]  /*63cd0*/  LEA.HI.X.SX32 R9, R24.reuse, R4, 0x2, P6 ;  /* 0x0000000418097211 */ /* 0x040fe400030f16ff */
[----:B------:R-:W-:Y:S01]  /*63ce0*/  IADD3 R24, R24, c[0x0][0x198], RZ ;  /* 0x0000660018187a10 */ /* 0x000fe20007ffe0ff */
[----:B------:R1:W-:Y:S01]  /*63cf0*/  @P5 STG.E [R20.64], R40 ;  /* 0x0000002814005986 */ /* 0x0003e2000c101904 */
[----:B------:R-:W-:-:S02]  /*63d00*/  ISETP.LT.AND P4, PT, R5, c[0x0][0x17c], !P0 ;  /* 0x00005f0005007a0c */ /* 0x000fc40004781270 */
[----:B------:R-:W-:Y:S01]  /*63d10*/  ISETP.LT.AND P3, PT, R0, c[0x0][0x17c], !P0 ;  /* 0x00005f0000007a0c */ /* 0x000fe20004761270 */
[----:B------:R3:W-:Y:S01]  /*63d20*/  @P2 STG.E [R6.64], R41 ;  /* 0x0000002906002986 */ /* 0x0007e2000c101904 */
[----:B--2---:R-:W-:Y:S02]  /*63d30*/  LEA R16, P2, R24, R3, 0x2 ;  /* 0x0000000318107211 */ /* 0x004fe400078410ff */
[C---:B------:R-:W-:Y:S02]  /*63d40*/  IADD3 R5, R252.reuse, 0x11a, RZ ;  /* 0x0000011afc057810 */ /* 0x040fe40007ffe0ff */
[----:B------:R-:W-:Y:S02]  /*63d50*/  IADD3 R0, R252, 0x11b, RZ ;  /* 0x0000011bfc007810 */ /* 0x000fe40007ffe0ff */
[C---:B-1----:R-:W-:Y:S02]  /*63d60*/  IADD3 R21, R24.reuse, c[0x0][0x198], RZ ;  /* 0x0000660018157a10 */ /* 0x042fe40007ffe0ff */
[----:B------:R-:W-:-:S02]  /*63d70*/  LEA.HI.X.SX32 R17, R24, R4, 0x2, P2 ;  /* 0x0000000418117211 */ /* 0x000fc400010f16ff */
[----:B------:R-:W-:Y:S02]  /*63d80*/  IADD3 R24, R21, c[0x0][0x198], RZ ;  /* 0x0000660015187a10 */ /* 0x000fe40007ffe0ff */
[----:B------:R-:W-:Y:S02]  /*63d90*/  ISETP.LT.AND P5, PT, R5, c[0x0][0x17c], !P0 ;  /* 0x00005f0005007a0c */ /* 0x000fe400047a1270 */
[----:B------:R-:W-:Y:S02]  /*63da0*/  ISETP.LT.AND P1, PT, R0, c[0x0][0x17c], !P0 ;  /* 0x00005f0000007a0c */ /* 0x000fe40004721270 */
[CC--:B------:R-:W-:Y:S01]  /*63db0*/  LEA R20, P6, R21.reuse, R3.reuse, 0x2 ;  /* 0x0000000315147211 */ /* 0x0c0fe200078c10ff */
[----:B------:R1:W-:Y:S01]  /*63dc0*/  @P4 STG.E [R8.64], R80 ;  /* 0x0000005008004986 */ /* 0x0003e2000c101904 */
[C---:B------:R-:W-:Y:S02]  /*63dd0*/  IADD3 R25, R24.reuse, c[0x0][0x198], RZ ;  /* 0x0000660018197a10 */ /* 0x040fe40007ffe0ff */
[----:B------:R-:W-:Y:S01]  /*63de0*/  LEA.HI.X.SX32 R21, R21, R4, 0x2, P6 ;  /* 0x0000000415157211 */ /* 0x000fe200030f16ff */
[----:B------:R2:W-:Y:S01]  /*63df0*/  @P3 STG.E [R16.64], R81 ;  /* 0x0000005110003986 */ /* 0x0005e2000c101904 */
[----:B---3--:R-:W-:-:S02]  /*63e00*/  LEA R6, P3, R24, R3, 0x2 ;  /* 0x0000000318067211 */ /* 0x008fc400078610ff */
[C---:B------:R-:W-:Y:S02]  /*63e10*/  IADD3 R5, R252.reuse, 0x11c, RZ ;  /* 0x0000011cfc057810 */ /* 0x040fe40007ffe0ff */
[----:B------:R-:W-:Y:S02]  /*63e20*/  IADD3 R0, R252, 0x11d, RZ ;  /* 0x0000011dfc007810 */ /* 0x000fe40007ffe0ff */
[----:B-1----:R-:W-:Y:S02]  /*63e30*/  LEA R8, P6, R25, R3, 0x2 ;  /* 0x0000000319087211 */ /* 0x002fe400078c10ff */
[-C--:B------:R-:W-:Y:S02]  /*63e40*/  LEA.HI.X.SX32 R7, R24, R4.reuse, 0x2, P3 ;  /* 0x0000000418077211 */ /* 0x080fe400018f16ff */
[----:B------:R-:W-:Y:S02]  /*63e50*/  ISETP.LT.AND P4, PT, R5, c[0x0][0x17c], !P0 ;  /* 0x00005f0005007a0c */ /* 0x000fe40004781270 */
[----:B------:R-:W-:-:S02]  /*63e60*/  LEA.HI.X.SX32 R9, R25, R4, 0x2, P6 ;  /* 0x0000000419097211 */ /* 0x000fc400030f16ff */
[----:B------:R-:W-:Y:S02]  /*63e70*/  ISETP.LT.AND P2, PT, R0, c[0x0][0x17c], !P0 ;  /* 0x00005f0000007a0c */ /* 0x000fe40004741270 */
[----:B------:R-:W-:Y:S01]  /*63e80*/  IADD3 R25, R25, c[0x0][0x198], RZ ;  /* 0x0000660019197a10 */ /* 0x000fe20007ffe0ff */
[----:B------:R1:W-:Y:S01]  /*63e90*/  @P5 STG.E [R20.64], R12 ;  /* 0x0000000c14005986 */ /* 0x0003e2000c101904 */
[----:B------:R-:W-:-:S03]  /*63ea0*/  IADD3 R5, R252, 0x11e, RZ ;  /* 0x0000011efc057810 */ /* 0x000fc60007ffe0ff */
[----:B------:R3:W-:Y:S01]  /*63eb0*/  @P1 STG.E [R6.64], R13 ;  /* 0x0000000d06001986 */ /* 0x0007e2000c101904 */
[CC--:B--2---:R-:W-:Y:S02]  /*63ec0*/  LEA R16, P1, R25.reuse, R3.reuse, 0x2 ;  /* 0x0000000319107211 */ /* 0x0c4fe400078210ff */
[----:B------:R-:W-:Y:S02]  /*63ed0*/  IADD3 R0, R252, 0x11f, RZ ;  /* 0x0000011ffc007810 */ /* 0x000fe40007ffe0ff */
[C---:B------:R-:W-:Y:S02]  /*63ee0*/  LEA.HI.X.SX32 R17, R25.reuse, R4, 0x2, P1 ;  /* 0x0000000419117211 */ /* 0x040fe400008f16ff */
[----:B-1----:R-:W-:Y:S02]  /*63ef0*/  IADD3 R12, R25, c[0x0][0x198], RZ ;  /* 0x00006600190c7a10 */ /* 0x002fe40007ffe0ff */
[----:B------:R-:W-:Y:S02]  /*63f00*/  ISETP.LT.AND P5, PT, R5, c[0x0][0x17c], !P0 ;  /* 0x00005f0005007a0c */ /* 0x000fe400047a1270 */
[----:B------:R-:W-:-:S02]  /*63f10*/  LEA R20, P6, R12, R3, 0x2 ;  /* 0x000000030c147211 */ /* 0x000fc400078c10ff */
[----:B------:R-:W-:Y:S02]  /*63f20*/  ISETP.LT.AND P3, PT, R0, c[0x0][0x17c], !P0 ;  /* 0x00005f0000007a0c */ /* 0x000fe40004761270 */
[C---:B------:R-:W-:Y:S01]  /*63f30*/  IADD3 R24, R12.reuse, c[0x0][0x198], RZ ;  /* 0x000066000c187a10 */ /* 0x040fe20007ffe0ff */
[----:B------:R1:W-:Y:S01]  /*63f40*/  @P4 STG.E [R8.64], R28 ;  /* 0x0000001c08004986 */ /* 0x0003e2000c101904 */
[----:B------:R-:W-:Y:S02]  /*63f50*/  LEA.HI.X.SX32 R21, R12, R4, 0x2, P6 ;  /* 0x000000040c157211 */ /* 0x000fe400030f16ff */
[C---:B------:R-:W-:Y:S01]  /*63f60*/  IADD3 R12, R24.reuse, c[0x0][0x198], RZ ;  /* 0x00006600180c7a10 */ /* 0x040fe20007ffe0ff */
[----:B------:R2:W-:Y:S01]  /*63f70*/  @P2 STG.E [R16.64], R29 ;  /* 0x0000001d10002986 */ /* 0x0005e2000c101904 */
[----:B---3--:R-:W-:Y:S02]  /*63f80*/  LEA R6, P2, R24, R3, 0x2 ;  /* 0x0000000318067211 */ /* 0x008fe400078410ff */
[----:B------:R-:W-:-:S02]  /*63f90*/  IADD3 R5, R252, 0x120, RZ ;  /* 0x00000120fc057810 */ /* 0x000fc40007ffe0ff */
[----:B------:R-:W-:Y:S02]  /*63fa0*/  IADD3 R0, R252, 0x121, RZ ;  /* 0x00000121fc007810 */ /* 0x000fe40007ffe0ff */
[----:B------:R-:W-:Y:S02]  /*63fb0*/  LEA.HI.X.SX32 R7, R24, R4, 0x2, P2 ;  /* 0x0000000418077211 */ /* 0x000fe400010f16ff */
[C---:B------:R-:W-:Y:S02]  /*63fc0*/  IADD3 R13, R12.reuse, c[0x0][0x198], RZ ;  /* 0x000066000c0d7a10 */ /* 0x040fe40007ffe0ff */
[----:B------:R-:W-:Y:S02]  /*63fd0*/  ISETP.LT.AND P4, PT, R5, c[0x0][0x17c], !P0 ;  /* 0x00005f0005007a0c */ /* 0x000fe40004781270 */
[----:B-1----:R-:W-:Y:S02]  /*63fe0*/  LEA R8, P6, R12, R3, 0x2 ;  /* 0x000000030c087211 */ /* 0x002fe400078c10ff */
[----:B------:R-:W-:Y:S01]  /*63ff0*/  ISETP.LT.AND P1, PT, R0, c[0x0][0x17c], !P0 ;  /* 0x00005f0000007a0c */ /* 0x000fe20004721270 */
[----:B------:R1:W-:Y:S01]  /*64000*/  @P5 STG.E [R20.64], R64 ;  /* 0x0000004014005986 */ /* 0x0003e2000c101904 */
[----:B--2---:R-:W-:-:S02]  /*64010*/  IADD3 R17, R13, c[0x0][0x198], RZ ;  /* 0x000066000d117a10 */ /* 0x004fc40007ffe0ff */
[-C--:B------:R-:W-:Y:S01]  /*64020*/  LEA.HI.X.SX32 R9, R12, R4.reuse, 0x2, P6 ;  /* 0x000000040c097211 */ /* 0x080fe200030f16ff */
[----:B------:R2:W-:Y:S01]  /*64030*/  @P3 STG.E [R6.64], R65 ;  /* 0x0000004106003986 */ /* 0x0005e2000c101904 */
[----:B------:R-:W-:Y:S02]  /*64040*/  LEA R12, P3, R13, R3, 0x2 ;  /* 0x000000030d0c7211 */ /* 0x000fe400078610ff */
[C---:B------:R-:W-:Y:S02]  /*64050*/  IADD3 R5, R252.reuse, 0x122, RZ ;  /* 0x00000122fc057810 */ /* 0x040fe40007ffe0ff */
[----:B------:R-:W-:Y:S02]  /*64060*/  IADD3 R0, R252, 0x123, RZ ;  /* 0x00000123fc007810 */ /* 0x000fe40007ffe0ff */
[----:B-1----:R-:W-:Y:S02]  /*64070*/  IADD3 R20, R17, c[0x0][0x198], RZ ;  /* 0x0000660011147a10 */ /* 0x002fe40007ffe0ff */
[----:B------:R-:W-:-:S02]  /*64080*/  LEA.HI.X.SX32 R13, R13, R4, 0x2, P3 ;  /* 0x000000040d0d7211 */ /* 0x000fc400018f16ff */
[----:B------:R-:W-:Y:S02]  /*64090*/  ISETP.LT.AND P5, PT, R5, c[0x0][0x17c], !P0 ;  /* 0x00005f0005007a0c */ /* 0x000fe400047a1270 */
[CC--:B------:R-:W-:Y:S02]  /*640a0*/  LEA R16, P6, R17.reuse, R3.reuse, 0x2 ;  /* 0x0000000311107211 */ /* 0x0c0fe400078c10ff */
[----:B------:R-:W-:Y:S02]  /*640b0*/  ISETP.LT.AND P2, PT, R0, c[0x0][0x17c], !P0 ;  /* 0x00005f0000007a0c */ /* 0x000fe40004741270 */
[----:B------:R-:W-:Y:S01]  /*640c0*/  IADD3 R21, R20, c[0x0][0x198], RZ ;  /* 0x0000660014157a10 */ /* 0x000fe20007ffe0ff */
[----:B------:R1:W-:Y:S01]  /*640d0*/  @P4 STG.E [R8.64], R94 ;  /* 0x0000005e08004986 */ /* 0x0003e2000c101904 */
[----:B------:R-:W-:Y:S02]  /*640e0*/  IADD3 R5, R252, 0x124, RZ ;  /* 0x00000124fc057810 */ /* 0x000fe40007ffe0ff */
[----:B------:R-:W-:Y:S01]  /*640f0*/  LEA.HI.X.SX32 R17, R17, R4, 0x2, P6 ;  /* 0x0000000411117211 */ /* 0x000fe200030f16ff */
[----:B------:R3:W-:Y:S01]  /*64100*/  @P1 STG.E [R12.64], R95 ;  /* 0x0000005f0c001986 */ /* 0x0007e2000c101904 */
[----:B--2---:R-:W-:-:S02]  /*64110*/  LEA R6, P1, R20, R3, 0x2 ;  /* 0x0000000314067211 */ /* 0x004fc400078210ff */
        /* <DEDUP_REMOVED lines=14> */
[----:B------:R-:W-:Y:S01]  /*64200*/  IADD3 R20, R17, c[0x0][0x198], RZ ;  /* 0x0000660011147a10 */ /* 0x000fe20007ffe0ff */
[----:B------:R1:W-:Y:S01]  /*64210*/  @P4 STG.E [R8.64], R18 ;  /* 0x0000001208004986 */ /* 0x0003e2000c101904 */
[----:B------:R-:W-:-:S02]  /*64220*/  ISETP.LT.AND P5, PT, R5, c[0x0][0x17c], !P0 ;  /* 0x00005f0005007a0c */ /* 0x000fc400047a1270 */
[----:B------:R-:W-:Y:S02]  /*64230*/  ISETP.LT.AND P1, PT, R0, c[0x0][0x17c], !P0 ;  /* 0x00005f0000007a0c */ /* 0x000fe40004721270 */
[CC--:B------:R-:W-:Y:S01]  /*64240*/  LEA R16, P6, R17.reuse, R3.reuse, 0x2 ;  /* 0x0000000311107211 */ /* 0x0c0fe200078c10ff */
[----:B------:R3:W-:Y:S01]  /*64250*/  @P3 STG.E [R12.64], R19 ;  /* 0x000000130c003986 */ /* 0x0007e2000c101904 */
[C---:B--2---:R-:W-:Y:S02]  /*64260*/  LEA R6, P3, R20.reuse, R3, 0x2 ;  /* 0x0000000314067211 */ /* 0x044fe400078610ff */
[----:B------:R-:W-:Y:S02]  /*64270*/  LEA.HI.X.SX32 R17, R17, R4, 0x2, P6 ;  /* 0x0000000411117211 */ /* 0x000fe400030f16ff */
[----:B-1----:R-:W-:-:S04]  /*64280*/  IADD3 R18, R20, c[0x0][0x198], RZ ;  /* 0x0000660014127a10 */ /* 0x002fc80007ffe0ff */
[----:B------:R-:W-:Y:S02]  /*64290*/  LEA R8, P6, R18, R3, 0x2 ;  /* 0x0000000312087211 */ /* 0x000fe400078c10ff */
[-C--:B------:R-:W-:Y:S02]  /*642a0*/  LEA.HI.X.SX32 R7, R20, R4.reuse, 0x2, P3 ;  /* 0x0000000414077211 */ /* 0x080fe400018f16ff */
[----:B------:R-:W-:Y:S02]  /*642b0*/  IADD3 R5, R252, 0x128, RZ ;  /* 0x00000128fc057810 */ /* 0x000fe40007ffe0ff */
[----:B------:R-:W-:Y:S02]  /*642c0*/  LEA.HI.X.SX32 R9, R18, R4, 0x2, P6 ;  /* 0x0000000412097211 */ /* 0x000fe400030f16ff */
[----:B------:R-:W-:Y:S02]  /*642d0*/  IADD3 R0, R252, 0x129, RZ ;  /* 0x00000129fc007810 */ /* 0x000fe40007ffe0ff */
[----:B------:R-:W-:Y:S01]  /*642e0*/  IADD3 R18, R18, c[0x0][0x198], RZ ;  /* 0x0000660012127a10 */ /* 0x000fe20007ffe0ff */
[----:B------:R1:W-:Y:S01]  /*642f0*/  @P5 STG.E [R16.64], R34 ;  /* 0x0000002210005986 */ /* 0x0003e2000c101904 */
[----:B------:R-:W-:-:S02]  /*64300*/  ISETP.LT.AND P4, PT, R5, c[0x0][0x17c], !P0 ;  /* 0x00005f0005007a0c */ /* 0x000fc40004781270 */
[----:B------:R-:W-:Y:S01]  /*64310*/  ISETP.LT.AND P2, PT, R0, c[0x0][0x17c], !P0 ;  /* 0x00005f0000007a0c */ /* 0x000fe20004741270 */
[----:B------:R2:W-:Y:S01]  /*64320*/  @P1 STG.E [R6.64], R35 ;  /* 0x0000002306001986 */ /* 0x0005e2000c101904 */
[----:B---3--:R-:W-:Y:S02]  /*64330*/  LEA R12, P1, R18, R3, 0x2 ;  /* 0x00000003120c7211 */ /* 0x008fe400078210ff */
[----:B------:R-:W-:Y:S02]  /*64340*/  IADD3 R5, R252, 0x12a, RZ ;  /* 0x0000012afc057810 */ /* 0x000fe40007ffe0ff */
[C---:B------:R-:W-:Y:S02]  /*64350*/  LEA.HI.X.SX32 R13, R18.reuse, R4, 0x2, P1 ;  /* 0x00000004120d7211 */ /* 0x040fe400008f16ff */
[----:B-1----:R-:W-:Y:S02]  /*64360*/  IADD3 R17, R18, c[0x0][0x198], RZ ;  /* 0x0000660012117a10 */ /* 0x002fe40007ffe0ff */
[----:B------:R-:W-:-:S02]  /*64370*/  IADD3 R0, R252, 0x12b, RZ ;  /* 0x0000012bfc007810 */ /* 0x000fc40007ffe0ff */
[----:B------:R-:W-:Y:S02]  /*64380*/  IADD3 R18, R17, c[0x0][0x198], RZ ;  /* 0x0000660011127a10 */ /* 0x000fe40007ffe0ff */
[----:B------:R-:W-:Y:S02]  /*64390*/  ISETP.LT.AND P5, PT, R5, c[0x0][0x17c], !P0 ;  /* 0x00005f0005007a0c */ /* 0x000fe400047a1270 */
[C---:B------:R-:W-:Y:S02]  /*643a0*/  LEA R16, P6, R17.reuse, R3, 0x2 ;  /* 0x0000000311107211 */ /* 0x040fe400078c10ff */
        /* <DEDUP_REMOVED lines=71> */
[CC--:B------:R-:W-:Y:S02]  /*64820*/  LEA R16, P6, R10.reuse, R3.reuse, 0x2 ;  /* 0x000000030a107211 */ /* 0x0c0fe400078c10ff */
[----:B------:R-:W-:Y:S01]  /*64830*/  IADD3 R18, R10, c[0x0][0x198], RZ ;  /* 0x000066000a127a10 */ /* 0x000fe20007ffe0ff */
[----:B------:R1:W-:Y:S01]  /*64840*/  @P4 STG.E [R8.64], R26 ;  /* 0x0000001a08004986 */ /* 0x0003e2000c101904 */
[----:B------:R-:W-:Y:S02]  /*64850*/  IADD3 R5, R252, 0x138, RZ ;  /* 0x00000138fc057810 */ /* 0x000fe40007ffe0ff */
[----:B------:R-:W-:Y:S01]  /*64860*/  LEA.HI.X.SX32 R17, R10, R4, 0x2, P6 ;  /* 0x000000040a117211 */ /* 0x000fe200030f16ff */
[----:B------:R3:W-:Y:S01]  /*64870*/  @P2 STG.E [R12.64], R27 ;  /* 0x0000001b0c002986 */ /* 0x0007e2000c101904 */
[C---:B--2---:R-:W-:Y:S02]  /*64880*/  LEA R6, P2, R18.reuse, R3, 0x2 ;  /* 0x0000000312067211 */ /* 0x044fe400078410ff */
[----:B------:R-:W-:-:S02]  /*64890*/  IADD3 R10, R18, c[0x0][0x198], RZ ;  /* 0x00006600120a7a10 */ /* 0x000fc40007ffe0ff */
[----:B------:R-:W-:Y:S02]  /*648a0*/  IADD3 R0, R252, 0x139, RZ ;  /* 0x00000139fc007810 */ /* 0x000fe40007ffe0ff */
[----:B------:R-:W-:Y:S02]  /*648b0*/  ISETP.LT.AND P4, PT, R5, c[0x0][0x17c], !P0 ;  /* 0x00005f0005007a0c */ /* 0x000fe40004781270 */
[-C--:B------:R-:W-:Y:S02]  /*648c0*/  LEA.HI.X.SX32 R7, R18, R4.reuse, 0x2, P2 ;  /* 0x0000000412077211 */ /* 0x080fe400010f16ff */
[C---:B-1----:R-:W-:Y:S02]  /*648d0*/  LEA R8, P6, R10.reuse, R3, 0x2 ;  /* 0x000000030a087211 */ /* 0x042fe400078c10ff */
[----:B------:R-:W-:Y:S02]  /*648e0*/  IADD3 R11, R10, c[0x0][0x198], RZ ;  /* 0x000066000a0b7a10 */ /* 0x000fe40007ffe0ff */
[----:B------:R-:W-:Y:S01]  /*648f0*/  ISETP.LT.AND P1, PT, R0, c[0x0][0x17c], !P0 ;  /* 0x00005f0000007a0c */ /* 0x000fe20004721270 */
[----:B------:R1:W-:Y:S01]  /*64900*/  @P5 STG.E [R16.64], R42 ;  /* 0x0000002a10005986 */ /* 0x0003e2000c101904 */
[----:B------:R-:W-:-:S02]  /*64910*/  LEA.HI.X.SX32 R9, R10, R4, 0x2, P6 ;  /* 0x000000040a097211 */ /* 0x000fc400030f16ff */
[C---:B---3--:R-:W-:Y:S01]  /*64920*/  IADD3 R13, R11.reuse, c[0x0][0x198], RZ ;  /* 0x000066000b0d7a10 */ /* 0x048fe20007ffe0ff */
[----:B------:R2:W-:Y:S01]  /*64930*/  @P3 STG.E [R6.64], R43 ;  /* 0x0000002b06003986 */ /* 0x0005e2000c101904 */
[C---:B------:R-:W-:Y:S02]  /*64940*/  LEA R10, P3, R11.reuse, R3, 0x2 ;  /* 0x000000030b0a7211 */ /* 0x040fe400078610ff */
[----:B------:R-:W-:Y:S02]  /*64950*/  IADD3 R5, R252, 0x13a, RZ ;  /* 0x0000013afc057810 */ /* 0x000fe40007ffe0ff */
[----:B------:R-:W-:Y:S02]  /*64960*/  LEA.HI.X.SX32 R11, R11, R4, 0x2, P3 ;  /* 0x000000040b0b7211 */ /* 0x000fe400018f16ff */
[----:B-1----:R-:W-:Y:S01]  /*64970*/  IADD3 R16, R13, c[0x0][0x198], RZ ;  /* 0x000066000d107a10 */ /* 0x002fe20007ffe0ff */
[----:B------:R1:W-:Y:S01]  /*64980*/  @P4 STG.E [R8.64], R82 ;  /* 0x0000005208004986 */ /* 0x0003e2000c101904 */
[----:B------:R-:W-:-:S02]  /*64990*/  ISETP.LT.AND P5, PT, R5, c[0x0][0x17c], !P0 ;  /* 0x00005f0005007a0c */ /* 0x000fc400047a1270 */
[----:B------:R-:W-:Y:S01]  /*649a0*/  IADD3 R0, R252, 0x13b, RZ ;  /* 0x0000013bfc007810 */ /* 0x000fe20007ffe0ff */
[----:B------:R3:W-:Y:S01]  /*649b0*/  @P1 STG.E [R10.64], R83 ;  /* 0x000000530a001986 */ /* 0x0007e2000c101904 */
[-C--:B------:R-:W-:Y:S02]  /*649c0*/  LEA R12, P6, R13, R3.reuse, 0x2 ;  /* 0x000000030d0c7211 */ /* 0x080fe400078c10ff */
[C---:B--2---:R-:W-:Y:S02]  /*649d0*/  LEA R6, P1, R16.reuse, R3, 0x2 ;  /* 0x0000000310067211 */ /* 0x044fe400078210ff */
[----:B-1----:R-:W-:Y:S02]  /*649e0*/  IADD3 R9, R16, c[0x0][0x198], RZ ;  /* 0x0000660010097a10 */ /* 0x002fe40007ffe0ff */
[----:B------:R-:W-:Y:S02]  /*649f0*/  ISETP.LT.AND P2, PT, R0, c[0x0][0x17c], !P0 ;  /* 0x00005f0000007a0c */ /* 0x000fe40004741270 */
[----:B------:R-:W-:-:S02]  /*64a00*/  IADD3 R17, R9, c[0x0][0x198], RZ ;  /* 0x0000660009117a10 */ /* 0x000fc40007ffe0ff */
[-C--:B------:R-:W-:Y:S02]  /*64a10*/  LEA.HI.X.SX32 R13, R13, R4.reuse, 0x2, P6 ;  /* 0x000000040d0d7211 */ /* 0x080fe400030f16ff */
[----:B------:R-:W-:Y:S02]  /*64a20*/  LEA.HI.X.SX32 R7, R16, R4, 0x2, P1 ;  /* 0x0000000410077211 */ /* 0x000fe400008f16ff */
[C---:B------:R-:W-:Y:S01]  /*64a30*/  IADD3 R16, R17.reuse, c[0x0][0x198], RZ ;  /* 0x0000660011107a10 */ /* 0x040fe20007ffe0ff */
[----:B------:R1:W-:Y:S01]  /*64a40*/  @P5 STG.E [R12.64], R14 ;  /* 0x0000000e0c005986 */ /* 0x0003e2000c101904 */
[C---:B------:R-:W-:Y:S02]  /*64a50*/  IADD3 R5, R252.reuse, 0x13c, RZ ;  /* 0x0000013cfc057810 */ /* 0x040fe40007ffe0ff */
[----:B------:R-:W-:Y:S01]  /*64a60*/  IADD3 R0, R252, 0x13d, RZ ;  /* 0x0000013dfc007810 */ /* 0x000fe20007ffe0ff */
[----:B------:R2:W-:Y:S01]  /*64a70*/  @P2 STG.E [R6.64], R15 ;  /* 0x0000000f06002986 */ /* 0x0005e2000c101904 */
[----:B---3--:R-:W-:-:S02]  /*64a80*/  LEA R10, P2, R17, R3, 0x2 ;  /* 0x00000003110a7211 */ /* 0x008fc400078410ff */
[----:B-1----:R-:W-:-:S04]  /*64a90*/  IADD3 R14, R16, c[0x0][0x198], RZ ;  /* 0x00006600100e7a10 */ /* 0x002fc80007ffe0ff */
[----:B------:R-:W-:Y:S02]  /*64aa0*/  IADD3 R18, R14, c[0x0][0x198], RZ ;  /* 0x000066000e127a10 */ /* 0x000fe40007ffe0ff */
[----:B------:R-:W-:Y:S02]  /*64ab0*/  ISETP.LT.AND P4, PT, R5, c[0x0][0x17c], !P0 ;  /* 0x00005f0005007a0c */ /* 0x000fe40004781270 */
[----:B------:R-:W-:Y:S02]  /*64ac0*/  IADD3 R19, R18, c[0x0][0x198], RZ ;  /* 0x0000660012137a10 */ /* 0x000fe40007ffe0ff */
[----:B------:R-:W-:Y:S02]  /*64ad0*/  ISETP.LT.AND P3, PT, R0, c[0x0][0x17c], !P0 ;  /* 0x00005f0000007a0c */ /* 0x000fe40004761270 */
[----:B------:R-:W-:Y:S02]  /*64ae0*/  LEA R8, P6, R9, R3, 0x2 ;  /* 0x0000000309087211 */ /* 0x000fe400078c10ff */
[----:B------:R-:W-:-:S02]  /*64af0*/  LEA.HI.X.SX32 R11, R17, R4, 0x2, P2 ;  /* 0x00000004110b7211 */ /* 0x000fc400010f16ff */
[----:B------:R-:W-:Y:S02]  /*64b00*/  IADD3 R17, R19, c[0x0][0x198], RZ ;  /* 0x0000660013117a10 */ /* 0x000fe40007ffe0ff */
[-C--:B------:R-:W-:Y:S02]  /*64b10*/  LEA.HI.X.SX32 R9, R9, R4.reuse, 0x2, P6 ;  /* 0x0000000409097211 */ /* 0x080fe400030f16ff */
[C---:B------:R-:W-:Y:S02]  /*64b20*/  LEA R12, P6, R16.reuse, R3, 0x2 ;  /* 0x00000003100c7211 */ /* 0x040fe400078c10ff */
[----:B--2---:R-:W-:Y:S02]  /*64b30*/  IADD3 R15, R17, c[0x0][0x198], RZ ;  /* 0x00006600110f7a10 */ /* 0x004fe40007ffe0ff */
[----:B------:R-:W-:Y:S01]  /*64b40*/  LEA.HI.X.SX32 R13, R16, R4, 0x2, P6 ;  /* 0x00000004100d7211 */ /* 0x000fe200030f16ff */
[----:B------:R1:W-:Y:S01]  /*64b50*/  @P4 STG.E [R8.64], R30 ;  /* 0x0000001e08004986 */ /* 0x0003e2000c101904 */
[----:B------:R-:W-:-:S02]  /*64b60*/  IADD3 R5, R252, 0x13e, RZ ;  /* 0x0000013efc057810 */ /* 0x000fc40007ffe0ff */
[----:B------:R-:W-:Y:S01]  /*64b70*/  IADD3 R16, R15, c[0x0][0x198], RZ ;  /* 0x000066000f107a10 */ /* 0x000fe20007ffe0ff */
[----:B------:R2:W-:Y:S01]  /*64b80*/  @P3 STG.E [R10.64], R31 ;  /* 0x0000001f0a003986 */ /* 0x0005e2000c101904 */
[----:B------:R-:W-:Y:S02]  /*64b90*/  IADD3 R0, R252, 0x13f, RZ ;  /* 0x0000013ffc007810 */ /* 0x000fe40007ffe0ff */
[----:B------:R-:W-:Y:S02]  /*64ba0*/  LEA R6, P3, R14, R3, 0x2 ;  /* 0x000000030e067211 */ /* 0x000fe400078610ff */
[----:B------:R-:W-:Y:S02]  /*64bb0*/  ISETP.LT.AND P5, PT, R5, c[0x0][0x17c], !P0 ;  /* 0x00005f0005007a0c */ /* 0x000fe400047a1270 */
[----:B------:R-:W-:Y:S02]  /*64bc0*/  IADD3 R20, R16, c[0x0][0x198], RZ ;  /* 0x0000660010147a10 */ /* 0x000fe40007ffe0ff */
[----:B------:R-:W-:-:S02]  /*64bd0*/  ISETP.LT.AND P1, PT, R0, c[0x0][0x17c], !P0 ;  /* 0x00005f0000007a0c */ /* 0x000fc40004721270 */
[----:B-1----:R-:W-:Y:S02]  /*64be0*/  LEA R8, P6, R18, R3, 0x2 ;  /* 0x0000000312087211 */ /* 0x002fe400078c10ff */
[-C--:B------:R-:W-:Y:S02]  /*64bf0*/  LEA.HI.X.SX32 R7, R14, R4.reuse, 0x2, P3 ;  /* 0x000000040e077211 */ /* 0x080fe400018f16ff */
[----:B------:R-:W-:Y:S02]  /*64c00*/  IADD3 R14, R20, c[0x0][0x198], RZ ;  /* 0x00006600140e7a10 */ /* 0x000fe40007ffe0ff */
[----:B------:R-:W-:Y:S02]  /*64c10*/  LEA.HI.X.SX32 R9, R18, R4, 0x2, P6 ;  /* 0x0000000412097211 */ /* 0x000fe400030f16ff */
[----:B------:R-:W-:Y:S01]  /*64c20*/  IADD3 R18, R14, c[0x0][0x198], RZ ;  /* 0x000066000e127a10 */ /* 0x000fe20007ffe0ff */
[----:B------:R1:W-:Y:S01]  /*64c30*/  @P5 STG.E [R12.64], R66 ;  /* 0x000000420c005986 */ /* 0x0003e2000c101904 */
[----:B------:R-:W-:-:S02]  /*64c40*/  IADD3 R5, R252, 0x140, RZ ;  /* 0x00000140fc057810 */ /* 0x000fc40007ffe0ff */
[----:B------:R-:W-:Y:S01]  /*64c50*/  IADD3 R21, R18, c[0x0][0x198], RZ ;  /* 0x0000660012157a10 */ /* 0x000fe20007ffe0ff */
[----:B------:R3:W-:Y:S01]  /*64c60*/  @P1 STG.E [R6.64], R67 ;  /* 0x0000004306001986 */ /* 0x0007e2000c101904 */
[----:B------:R-:W-:Y:S02]  /*64c70*/  IADD3 R0, R252, 0x141, RZ ;  /* 0x00000141fc007810 */ /* 0x000fe40007ffe0ff */
[----:B--2---:R-:W-:Y:S02]  /*64c80*/  LEA R10, P1, R19, R3, 0x2 ;  /* 0x00000003130a7211 */ /* 0x004fe400078210ff */
[----:B------:R-:W-:Y:S02]  /*64c90*/  ISETP.LT.AND P4, PT, R5, c[0x0][0x17c], !P0 ;  /* 0x00005f0005007a0c */ /* 0x000fe40004781270 */
[----:B------:R-:W-:Y:S02]  /*64ca0*/  IADD3 R22, R21, c[0x0][0x198], RZ ;  /* 0x0000660015167a10 */ /* 0x000fe40007ffe0ff */
[----:B------:R-:W-:-:S02]  /*64cb0*/  ISETP.LT.AND P2, PT, R0, c[0x0][0x17c], !P0 ;  /* 0x00005f0000007a0c */ /* 0x000fc40004741270 */
[-C--:B-1----:R-:W-:Y:S02]  /*64cc0*/  LEA R12, P6, R17, R3.reuse, 0x2 ;  /* 0x00000003110c7211 */ /* 0x082fe400078c10ff */
[-C--:B------:R-:W-:Y:S02]  /*64cd0*/  LEA.HI.X.SX32 R11, R19, R4.reuse, 0x2, P1 ;  /* 0x00000004130b7211 */ /* 0x080fe400008f16ff */
[----:B------:R-:W-:Y:S02]  /*64ce0*/  IADD3 R19, R22, c[0x0][0x198], RZ ;  /* 0x0000660016137a10 */ /* 0x000fe40007ffe0ff */
[----:B------:R-:W-:Y:S02]  /*64cf0*/  LEA.HI.X.SX32 R13, R17, R4, 0x2, P6 ;  /* 0x00000004110d7211 */ /* 0x000fe400030f16ff */
[----:B------:R-:W-:Y:S01]  /*64d00*/  IADD3 R17, R19, c[0x0][0x198], RZ ;  /* 0x0000660013117a10 */ /* 0x000fe20007ffe0ff */
[----:B------:R1:W-:Y:S03]  /*64d10*/  @P4 STG.E [R8.64], R44 ;  /* 0x0000002c08004986 */ /* 0x0003e6000c101904 */
[----:B------:R-:W-:Y:S01]  /*64d20*/  IADD3 R23, R17, c[0x0][0x198], RZ ;  /* 0x0000660011177a10 */ /* 0x000fe20007ffe0ff */
[----:B------:R-:W-:Y:S01]  /*64d30*/  @P2 STG.E [R10.64], R45 ;  /* 0x0000002d0a002986 */ /* 0x000fe2000c101904 */
[----:B---3--:R-:W-:-:S02]  /*64d40*/  LEA R6, P2, R15, R3, 0x2 ;  /* 0x000000030f067211 */ /* 0x008fc400078410ff */
[----:B------:R-:W-:Y:S02]  /*64d50*/  IADD3 R24, R23, c[0x0][0x198], RZ ;  /* 0x0000660017187a10 */ /* 0x000fe40007ffe0ff */
[----:B------:R-:W-:Y:S02]  /*64d60*/  IADD3 R5, R252, 0x142, RZ ;  /* 0x00000142fc057810 */ /* 0x000fe40007ffe0ff */
[----:B------:R-:W-:Y:S02]  /*64d70*/  LEA.HI.X.SX32 R7, R15, R4, 0x2, P2 ;  /* 0x000000040f077211 */ /* 0x000fe400010f16ff */
[----:B------:R-:W-:Y:S02]  /*64d80*/  IADD3 R15, R24, c[0x0][0x198], RZ ;  /* 0x00006600180f7a10 */ /* 0x000fe40007ffe0ff */
[----:B------:R-:W-:Y:S02]  /*64d90*/  ISETP.LT.AND P5, PT, R5, c[0x0][0x17c], !P0 ;  /* 0x00005f0005007a0c */ /* 0x000fe400047a1270 */
[----:B------:R-:W-:-:S02]  /*64da0*/  IADD3 R25, R15, c[0x0][0x198], RZ ;  /* 0x000066000f197a10 */ /* 0x000fc40007ffe0ff */
[C---:B-1----:R-:W-:Y:S02]  /*64db0*/  LEA R8, P6, R16.reuse, R3, 0x2 ;  /* 0x0000000310087211 */ /* 0x042fe400078c10ff */
[----:B------:R-:W-:Y:S02]  /*64dc0*/  IADD3 R28, R25, c[0x0][0x198], RZ ;  /* 0x00006600191c7a10 */ /* 0x000fe40007ffe0ff */
[----:B------:R-:W-:Y:S02]  /*64dd0*/  LEA.HI.X.SX32 R9, R16, R4, 0x2, P6 ;  /* 0x0000000410097211 */ /* 0x000fe400030f16ff */
[----:B------:R-:W-:-:S03]  /*64de0*/  IADD3 R29, R28, c[0x0][0x198], RZ ;  /* 0x000066001c1d7a10 */ /* 0x000fc60007ffe0ff */
[----:B------:R1:W-:Y:S01]  /*64df0*/  @P5 STG.E [R12.64], R76 ;  /* 0x0000004c0c005986 */ /* 0x0003e2000c101904 */
[----:B------:R-:W-:Y:S02]  /*64e00*/  IADD3 R30, R29, c[0x0][0x198], RZ ;  /* 0x000066001d1e7a10 */ /* 0x000fe40007ffe0ff */
[----:B------:R-:W-:Y:S02]  /*64e10*/  IADD3 R0, R252, 0x143, RZ ;  /* 0x00000143fc007810 */ /* 0x000fe40007ffe0ff */
[----:B-1----:R-:W-:-:S04]  /*64e20*/  LEA R12, P6, R14, R3, 0x2 ;  /* 0x000000030e0c7211 */ /* 0x002fc800078c10ff */
[----:B------:R-:W-:Y:S02]  /*64e30*/  LEA.HI.X.SX32 R13, R14, R4, 0x2, P6 ;  /* 0x000000040e0d7211 */ /* 0x000fe400030f16ff */
[----:B------:R-:W-:Y:S02]  /*64e40*/  IADD3 R14, R30, c[0x0][0x198], RZ ;  /* 0x000066001e0e7a10 */ /* 0x000fe40007ffe0ff */
[----:B------:R-:W-:Y:S02]  /*64e50*/  ISETP.LT.AND P3, PT, R0, c[0x0][0x17c], !P0 ;  /* 0x00005f0000007a0c */ /* 0x000fe40004761270 */
[----:B------:R-:W-:Y:S02]  /*64e60*/  IADD3 R31, R14, c[0x0][0x198], RZ ;  /* 0x000066000e1f7a10 */ /* 0x000fe40007ffe0ff */
[----:B------:R-:W-:Y:S02]  /*64e70*/  IADD3 R5, R252, 0x144, RZ ;  /* 0x00000144fc057810 */ /* 0x000fe40007ffe0ff */
[----:B------:R-:W-:-:S02]  /*64e80*/  IADD3 R33, R31, c[0x0][0x198], RZ ;  /* 0x000066001f217a10 */ /* 0x000fc40007ffe0ff */
[----:B------:R-:W-:Y:S02]  /*64e90*/  IADD3 R0, R252, 0x145, RZ ;  /* 0x00000145fc007810 */ /* 0x000fe40007ffe0ff */
[----:B------:R-:W-:Y:S02]  /*64ea0*/  IADD3 R34, R33, c[0x0][0x198], RZ ;  /* 0x0000660021227a10 */ /* 0x000fe40007ffe0ff */
[----:B------:R-:W-:Y:S02]  /*64eb0*/  ISETP.LT.AND P4, PT, R5, c[0x0][0x17c], !P0 ;  /* 0x00005f0005007a0c */ /* 0x000fe40004781270 */
[----:B------:R-:W-:Y:S01]  /*64ec0*/  ISETP.LT.AND P1, PT, R0, c[0x0][0x17c], !P0 ;  /* 0x00005f0000007a0c */ /* 0x000fe20004721270 */
[----:B------:R1:W-:Y:S01]  /*64ed0*/  @P3 STG.E [R6.64], R77 ;  /* 0x0000004d06003986 */ /* 0x0003e2000c101904 */
[----:B------:R-:W-:Y:S02]  /*64ee0*/  IADD3 R35, R34, c[0x0][0x198], RZ ;  /* 0x0000660022237a10 */ /* 0x000fe40007ffe0ff */
[----:B------:R-:W-:-:S02]  /*64ef0*/  LEA R10, P3, R20, R3, 0x2 ;  /* 0x00000003140a7211 */ /* 0x000fc400078610ff */
[C---:B------:R-:W-:Y:S02]  /*64f00*/  IADD3 R5, R252.reuse, 0x146, RZ ;  /* 0x00000146fc057810 */ /* 0x040fe40007ffe0ff */
[----:B------:R-:W-:Y:S02]  /*64f10*/  IADD3 R0, R252, 0x147, RZ ;  /* 0x00000147fc007810 */ /* 0x000fe40007ffe0ff */
[----:B------:R-:W-:Y:S02]  /*64f20*/  IADD3 R36, R35, c[0x0][0x198], RZ ;  /* 0x0000660023247a10 */ /* 0x000fe40007ffe0ff */
[----:B------:R-:W-:Y:S02]  /*64f30*/  LEA.HI.X.SX32 R11, R20, R4, 0x2, P3 ;  /* 0x00000004140b7211 */ /* 0x000fe400018f16ff */
[----:B------:R-:W-:Y:S02]  /*64f40*/  ISETP.LT.AND P5, PT, R5, c[0x0][0x17c], !P0 ;  /* 0x00005f0005007a0c */ /* 0x000fe400047a1270 */
[----:B------:R-:W-:-:S02]  /*64f50*/  ISETP.LT.AND P2, PT, R0, c[0x0][0x17c], !P0 ;  /* 0x00005f0000007a0c */ /* 0x000fc40004741270 */
[----:B------:R-:W-:Y:S01]  /*64f60*/  IADD3 R37, R36, c[0x0][0x198], RZ ;  /* 0x0000660024257a10 */ /* 0x000fe20007ffe0ff */
[----:B------:R2:W-:Y:S01]  /*64f70*/  @P4 STG.E [R8.64], R112 ;  /* 0x0000007008004986 */ /* 0x0005e2000c101904 */
[----:B------:R-:W-:Y:S02]  /*64f80*/  IADD3 R5, R252, 0x148, RZ ;  /* 0x00000148fc057810 */ /* 0x000fe40007ffe0ff */
[----:B------:R-:W-:Y:S01]  /*64f90*/  IADD3 R41, R37, c[0x0][0x198], RZ ;  /* 0x0000660025297a10 */ /* 0x000fe20007ffe0ff */
[----:B------:R3:W-:Y:S01]  /*64fa0*/  @P1 STG.E [R10.64], R113 ;  /* 0x000000710a001986 */ /* 0x0007e2000c101904 */
[----:B-1----:R-:W-:Y:S02]  /*64fb0*/  LEA R6, P1, R18, R3, 0x2 ;  /* 0x0000000312067211 */ /* 0x002fe400078210ff */
[----:B------:R-:W-:Y:S02]  /*64fc0*/  IADD3 R0, R252, 0x149, RZ ;  /* 0x00000149fc007810 */ /* 0x000fe40007ffe0ff */
[----:B------:R-:W-:-:S02]  /*64fd0*/  ISETP.LT.AND P4, PT, R5, c[0x0][0x17c], !P0 ;  /* 0x00005f0005007a0c */ /* 0x000fc40004781270 */
[-C--:B------:R-:W-:Y:S02]  /*64fe0*/  LEA.HI.X.SX32 R7, R18, R4.reuse, 0x2, P1 ;  /* 0x0000000412077211 */ /* 0x080fe400008f16ff */
[----:B------:R-:W-:Y:S02]  /*64ff0*/  IADD3 R43, R41, c[0x0][0x198], RZ ;  /* 0x00006600292b7a10 */ /* 0x000fe40007ffe0ff */
[----:B------:R-:W-:Y:S02]  /*65000*/  ISETP.LT.AND P3, PT, R0, c[0x0][0x17c], !P0 ;  /* 0x00005f0000007a0c */ /* 0x000fe40004761270 */
[-C--:B--2---:R-:W-:Y:S01]  /*65010*/  LEA R8, P6, R21, R3.reuse, 0x2 ;  /* 0x0000000315087211 */ /* 0x084fe200078c10ff */
[----:B------:R-:W-:Y:S01]  /*65020*/  @P5 STG.E [R12.64], R120 ;  /* 0x000000780c005986 */ /* 0x000fe2000c101904 */
[----:B------:R-:W-:Y:S02]  /*65030*/  IADD3 R44, R43, c[0x0][0x198], RZ ;  /* 0x000066002b2c7a10 */ /* 0x000fe40007ffe0ff */
[----:B------:R-:W-:Y:S01]  /*65040*/  LEA.HI.X.SX32 R9, R21, R4, 0x2, P6 ;  /* 0x0000000415097211 */ /* 0x000fe200030f16ff */
[----:B------:R-:W-:Y:S01]  /*65050*/  @P2 STG.E [R6.64], R121 ;  /* 0x0000007906002986 */ /* 0x000fe2000c101904 */
[----:B---3--:R-:W-:-:S02]  /*65060*/  LEA R10, P2, R22, R3, 0x2 ;  /* 0x00000003160a7211 */ /* 0x008fc400078410ff */
[----:B------:R-:W-:Y:S01]  /*65070*/  IADD3 R45, R44, c[0x0][0x198], RZ ;  /* 0x000066002c2d7a10 */ /* 0x000fe20007ffe0ff */
[----:B------:R1:W-:Y:S01]  /*65080*/  @P4 STG.E [R8.64], R48 ;  /* 0x0000003008004986 */ /* 0x0003e2000c101904 */
[----:B------:R-:W-:-:S05]  /*65090*/  LEA.HI.X.SX32 R11, R22, R4, 0x2, P2 ;  /* 0x00000004160b7211 */ /* 0x000fca00010f16ff */
[----:B------:R2:W-:Y:S01]  /*650a0*/  @P3 STG.E [R10.64], R49 ;  /* 0x000000310a003986 */ /* 0x0005e2000c101904 */
[----:B-1----:R-:W-:-:S04]  /*650b0*/  IADD3 R48, R45, c[0x0][0x198], RZ ;  /* 0x000066002d307a10 */ /* 0x002fc80007ffe0ff */
[----:B--2---:R-:W-:-:S04]  /*650c0*/  IADD3 R49, R48, c[0x0][0x198], RZ ;  /* 0x0000660030317a10 */ /* 0x004fc80007ffe0ff */
[----:B------:R-:W-:Y:S02]  /*650d0*/  IADD3 R52, R49, c[0x0][0x198], RZ ;  /* 0x0000660031347a10 */ /* 0x000fe40007ffe0ff */
[----:B------:R-:W-:Y:S02]  /*650e0*/  IADD3 R5, R252, 0x14a, RZ ;  /* 0x0000014afc057810 */ /* 0x000fe40007ffe0ff */
[----:B------:R-:W-:Y:S02]  /*650f0*/  IADD3 R61, R52, c[0x0][0x198], RZ ;  /* 0x00006600343d7a10 */ /* 0x000fe40007ffe0ff */
[----:B------:R-:W-:Y:S02]  /*65100*/  IADD3 R0, R252, 0x14b, RZ ;  /* 0x0000014bfc007810 */ /* 0x000fe40007ffe0ff */
[----:B------:R-:W-:Y:S02]  /*65110*/  IADD3 R63, R61, c[0x0][0x198], RZ ;  /* 0x000066003d3f7a10 */ /* 0x000fe40007ffe0ff */
[----:B------:R-:W-:-:S02]  /*65120*/  ISETP.LT.AND P5, PT, R5, c[0x0][0x17c], !P0 ;  /* 0x00005f0005007a0c */ /* 0x000fc400047a1270 */
[----:B------:R-:W-:Y:S02]  /*65130*/  ISETP.LT.AND P1, PT, R0, c[0x0][0x17c], !P0 ;  /* 0x00005f0000007a0c */ /* 0x000fe40004721270 */
[----:B------:R-:W-:Y:S02]  /*65140*/  IADD3 R20, R63, c[0x0][0x198], RZ ;  /* 0x000066003f147a10 */ /* 0x000fe40007ffe0ff */
[-C--:B------:R-:W-:Y:S02]  /*65150*/  LEA R12, P6, R19, R3.reuse, 0x2 ;  /* 0x00000003130c7211 */ /* 0x080fe400078c10ff */
[----:B------:R-:W-:Y:S02]  /*65160*/  LEA R6, P3, R17, R3, 0x2 ;  /* 0x0000000311067211 */ /* 0x000fe400078610ff */
[----:B------:R-:W-:Y:S02]  /*65170*/  IADD3 R5, R252, 0x14c, RZ ;  /* 0x0000014cfc057810 */ /* 0x000fe40007ffe0ff */
[----:B------:R-:W-:-:S02]  /*65180*/  IADD3 R27, R20, c[0x0][0x198], RZ ;  /* 0x00006600141b7a10 */ /* 0x000fc40007ffe0ff */
[----:B------:R-:W-:Y:S02]  /*65190*/  IADD3 R0, R252, 0x14d, RZ ;  /* 0x0000014dfc007810 */ /* 0x000fe40007ffe0ff */
[-C--:B------:R-:W-:Y:S02]  /*651a0*/  LEA.HI.X.SX32 R13, R19, R4.reuse, 0x2, P6 ;  /* 0x00000004130d7211 */ /* 0x080fe400030f16ff */
[----:B------:R-:W-:Y:S02]  /*651b0*/  LEA R8, P6, R23, R3, 0x2 ;  /* 0x0000000317087211 */ /* 0x000fe400078c10ff */
[----:B------:R-:W-:Y:S02]  /*651c0*/  LEA.HI.X.SX32 R7, R17, R4, 0x2, P3 ;  /* 0x0000000411077211 */ /* 0x000fe400018f16ff */
[----:B------:R-:W-:Y:S02]  /*651d0*/  ISETP.LT.AND P4, PT, R5, c[0x0][0x17c], !P0 ;  /* 0x00005f0005007a0c */ /* 0x000fe40004781270 */
[----:B------:R-:W-:Y:S01]  /*651e0*/  IADD3 R16, R27, c[0x0][0x198], RZ ;  /* 0x000066001b107a10 */ /* 0x000fe20007ffe0ff */
[----:B------:R1:W-:Y:S01]  /*651f0*/  @P5 STG.E [R12.64], R104 ;  /* 0x000000680c005986 */ /* 0x0003e2000c101904 */
[----:B------:R-:W-:-:S02]  /*65200*/  ISETP.LT.AND P2, PT, R0, c[0x0][0x17c], !P0 ;  /* 0x00005f0000007a0c */ /* 0x000fc40004741270 */
[-C--:B------:R-:W-:Y:S01]  /*65210*/  LEA.HI.X.SX32 R9, R23, R4.reuse, 0x2, P6 ;  /* 0x0000000417097211 */ /* 0x080fe200030f16ff */
[----:B------:R2:W-:Y:S01]  /*65220*/  @P1 STG.E [R6.64], R105 ;  /* 0x0000006906001986 */ /* 0x0005e2000c101904 */
[----:B------:R-:W-:Y:S02]  /*65230*/  IADD3 R26, R16, c[0x0][0x198], RZ ;  /* 0x00006600101a7a10 */ /* 0x000fe40007ffe0ff */
[CC--:B------:R-:W-:Y:S02]  /*65240*/  LEA R10, P1, R24.reuse, R3.reuse, 0x2 ;  /* 0x00000003180a7211 */ /* 0x0c0fe400078210ff */
[C---:B-1----:R-:W-:Y:S02]  /*65250*/  LEA R12, P6, R15.reuse, R3, 0x2 ;  /* 0x000000030f0c7211 */ /* 0x042fe400078c10ff */
[-C--:B------:R-:W-:Y:S02]  /*65260*/  LEA.HI.X.SX32 R11, R24, R4.reuse, 0x2, P1 ;  /* 0x00000004180b7211 */ /* 0x080fe400008f16ff */
[----:B------:R-:W-:-:S02]  /*65270*/  LEA.HI.X.SX32 R13, R15, R4, 0x2, P6 ;  /* 0x000000040f0d7211 */ /* 0x000fc400030f16ff */
[----:B------:R-:W-:Y:S01]  /*65280*/  IADD3 R15, R26, c[0x0][0x198], RZ ;  /* 0x000066001a0f7a10 */ /* 0x000fe20007ffe0ff */
[----:B------:R1:W-:Y:S03]  /*65290*/  @P4 STG.E [R8.64], R116 ;  /* 0x0000007408004986 */ /* 0x0003e6000c101904 */
[----:B------:R-:W-:Y:S01]  /*652a0*/  IADD3 R24, R15, c[0x0][0x198], RZ ;  /* 0x000066000f187a10 */ /* 0x000fe20007ffe0ff */
[----:B------:R3:W-:Y:S01]  /*652b0*/  @P2 STG.E [R10.64], R117 ;  /* 0x000000750a002986 */ /* 0x0007e2000c101904 */
[C---:B--2---:R-:W-:Y:S02]  /*652c0*/  LEA R6, P2, R25.reuse, R3, 0x2 ;  /* 0x0000000319067211 */ /* 0x044fe400078410ff */
[----:B------:R-:W-:Y:S02]  /*652d0*/  IADD3 R21, R24, c[0x0][0x198], RZ ;  /* 0x0000660018157a10 */ /* 0x000fe40007ffe0ff */
[----:B------:R-:W-:-:S02]  /*652e0*/  LEA.HI.X.SX32 R7, R25, R4, 0x2, P2 ;  /* 0x0000000419077211 */ /* 0x000fc400010f16ff */
[C---:B------:R-:W-:Y:S02]  /*652f0*/  IADD3 R5, R252.reuse, 0x14e, RZ ;  /* 0x0000014efc057810 */ /* 0x040fe40007ffe0ff */
[----:B------:R-:W-:Y:S02]  /*65300*/  IADD3 R25, R21, c[0x0][0x198], RZ ;  /* 0x0000660015197a10 */ /* 0x000fe40007ffe0ff */
[----:B------:R-:W-:Y:S02]  /*65310*/  IADD3 R0, R252, 0x14f, RZ ;  /* 0x0000014ffc007810 */ /* 0x000fe40007ffe0ff */
[----:B-1----:R-:W-:Y:S02]  /*65320*/  LEA R8, P6, R28, R3, 0x2 ;  /* 0x000000031c087211 */ /* 0x002fe400078c10ff */
[----:B------:R-:W-:Y:S02]  /*65330*/  ISETP.LT.AND P5, PT, R5, c[0x0][0x17c], !P0 ;  /* 0x00005f0005007a0c */ /* 0x000fe400047a1270 */
[----:B------:R-:W-:-:S02]  /*65340*/  IADD3 R19, R25, c[0x0][0x198], RZ ;  /* 0x0000660019137a10 */ /* 0x000fc40007ffe0ff */
[----:B------:R-:W-:Y:S02]  /*65350*/  ISETP.LT.AND P3, PT, R0, c[0x0][0x17c], !P0 ;  /* 0x00005f0000007a0c */ /* 0x000fe40004761270 */
[----:B------:R-:W-:Y:S02]  /*65360*/  LEA.HI.X.SX32 R9, R28, R4, 0x2, P6 ;  /* 0x000000041c097211 */ /* 0x000fe400030f16ff */
[----:B------:R-:W-:Y:S02]  /*65370*/  IADD3 R28, R19, c[0x0][0x198], RZ ;  /* 0x00006600131c7a10 */ /* 0x000fe40007ffe0ff */
[----:B------:R-:W-:Y:S02]  /*65380*/  IADD3 R5, R252, 0x150, RZ ;  /* 0x00000150fc057810 */ /* 0x000fe40007ffe0ff */
[----:B------:R-:W-:Y:S02]  /*65390*/  IADD3 R18, R28, c[0x0][0x198], RZ ;  /* 0x000066001c127a10 */ /* 0x000fe40007ffe0ff */
[----:B------:R-:W-:-:S02]  /*653a0*/  IADD3 R0, R252, 0x151, RZ ;  /* 0x00000151fc007810 */ /* 0x000fc40007ffe0ff */
[----:B------:R-:W-:Y:S02]  /*653b0*/  ISETP.LT.AND P4, PT, R5, c[0x0][0x17c], !P0 ;  /* 0x00005f0005007a0c */ /* 0x000fe40004781270 */
[----:B------:R-:W-:Y:S01]  /*653c0*/  IADD3 R5, R252, 0x152, RZ ;  /* 0x00000152fc057810 */ /* 0x000fe20007ffe0ff */
[----:B------:R1:W-:Y:S01]  /*653d0*/  @P5 STG.E [R12.64], R230 ;  /* 0x000000e60c005986 */ /* 0x0003e2000c101904 */
[----:B------:R-:W-:Y:S02]  /*653e0*/  IADD3 R17, R18, c[0x0][0x198], RZ ;  /* 0x0000660012117a10 */ /* 0x000fe40007ffe0ff */
[----:B------:R-:W-:Y:S02]  /*653f0*/  ISETP.LT.AND P1, PT, R0, c[0x0][0x17c], !P0 ;  /* 0x00005f0000007a0c */ /* 0x000fe40004721270 */
[----:B------:R-:W-:Y:S01]  /*65400*/  ISETP.LT.AND P5, PT, R5, c[0x0][0x17c], !P0 ;  /* 0x00005f0005007a0c */ /* 0x000fe200047a1270 */
[----:B------:R2:W-:Y:S01]  /*65410*/  @P3 STG.E [R6.64], R229 ;  /* 0x000000e506003986 */ /* 0x0005e2000c101904 */
[----:B------:R-:W-:-:S02]  /*65420*/  IADD3 R23, R17, c[0x0][0x198], RZ ;  /* 0x0000660011177a10 */ /* 0x000fc40007ffe0ff */
[-C--:B---3--:R-:W-:Y:S02]  /*65430*/  LEA R10, P3, R29, R3.reuse, 0x2 ;  /* 0x000000031d0a7211 */ /* 0x088fe400078610ff */
[C---:B-1----:R-:W-:Y:S02]  /*65440*/  LEA R12, P6, R30.reuse, R3, 0x2 ;  /* 0x000000031e0c7211 */ /* 0x042fe400078c10ff */
[----:B------:R-:W-:Y:S02]  /*65450*/  IADD3 R40, R23, c[0x0][0x198], RZ ;  /* 0x0000660017287a10 */ /* 0x000fe40007ffe0ff */
[-C--:B------:R-:W-:Y:S02]  /*65460*/  LEA.HI.X.SX32 R11, R29, R4.reuse, 0x2, P3 ;  /* 0x000000041d0b7211 */ /* 0x080fe400018f16ff */
[----:B------:R-:W-:Y:S01]  /*65470*/  LEA.HI.X.SX32 R13, R30, R4, 0x2, P6 ;  /* 0x000000041e0d7211 */ /* 0x000fe200030f16ff */
[----:B------:R-:W-:Y:S01]  /*65480*/  @P4 STG.E [R8.64], R228 ;  /* 0x000000e408004986 */ /* 0x000fe2000c101904 */
[----:B------:R-:W-:-:S02]  /*65490*/  IADD3 R60, R40, c[0x0][0x198], RZ ;  /* 0x00006600283c7a10 */ /* 0x000fc40007ffe0ff */
[----:B------:R-:W-:Y:S01]  /*654a0*/  IADD3 R0, R252, 0x153, RZ ;  /* 0x00000153fc007810 */ /* 0x000fe20007ffe0ff */
[----:B------:R-:W-:Y:S04]  /*654b0*/  @P1 STG.E [R10.64], R227 ;  /* 0x000000e30a001986 */ /* 0x000fe8000c101904 */
[----:B------:R1:W-:Y:S01]  /*654c0*/  @P5 STG.E [R12.64], R226 ;  /* 0x000000e20c005986 */ /* 0x0003e2000c101904 */
[----:B------:R-:W-:Y:S02]  /*654d0*/  ISETP.LT.AND P2, PT, R0, c[0x0][0x17c], !P0 ;  /* 0x00005f0000007a0c */ /* 0x000fe40004741270 */
[----:B--2---:R-:W-:Y:S02]  /*654e0*/  LEA R6, P1, R14, R3, 0x2 ;  /* 0x000000030e067211 */ /* 0x004fe400078210ff */
[----:B------:R-:W-:-:S02]  /*654f0*/  IADD3 R5, R252, 0x154, RZ ;  /* 0x00000154fc057810 */ /* 0x000fc40007ffe0ff */
[----:B-1----:R-:W-:-:S04]  /*65500*/  IADD3 R12, R60, c[0x0][0x198], RZ ;  /* 0x000066003c0c7a10 */ /* 0x002fc80007ffe0ff */
[----:B------:R-:W-:Y:S02]  /*65510*/  IADD3 R11, R12, c[0x0][0x198], RZ ;  /* 0x000066000c0b7a10 */ /* 0x000fe40007ffe0ff */
[----:B------:R-:W-:Y:S02]  /*65520*/  IADD3 R0, R252, 0x155, RZ ;  /* 0x00000155fc007810 */ /* 0x000fe40007ffe0ff */
[----:B------:R-:W-:Y:S02]  /*65530*/  IADD3 R59, R11, c[0x0][0x198], RZ ;  /* 0x000066000b3b7a10 */ /* 0x000fe40007ffe0ff */
[----:B------:R-:W-:Y:S02]  /*65540*/  LEA.HI.X.SX32 R7, R14, R4, 0x2, P1 ;  /* 0x000000040e077211 */ /* 0x000fe400008f16ff */
[----:B------:R-:W-:Y:S02]  /*65550*/  ISETP.LT.AND P4, PT, R5, c[0x0][0x17c], !P0 ;  /* 0x00005f0005007a0c */ /* 0x000fe40004781270 */
[----:B------:R-:W-:-:S02]  /*65560*/  ISETP.LT.AND P3, PT, R0, c[0x0][0x17c], !P0 ;  /* 0x00005f0000007a0c */ /* 0x000fc40004761270 */
[----:B------:R-:W-:Y:S01]  /*65570*/  IADD3 R39, R59, c[0x0][0x198], RZ ;  /* 0x000066003b277a10 */ /* 0x000fe20007ffe0ff */
[----:B------:R1:W-:Y:S01]  /*65580*/  @P2 STG.E [R6.64], R225 ;  /* 0x000000e106002986 */ /* 0x0003e2000c101904 */
[-C--:B------:R-:W-:Y:S02]  /*65590*/  LEA R8, P6, R31, R3.reuse, 0x2 ;  /* 0x000000031f087211 */ /* 0x080fe400078c10ff */
[----:B------:R-:W-:Y:S02]  /*655a0*/  LEA R30, P2, R33, R3, 0x2 ;  /* 0x00000003211e7211 */ /* 0x000fe400078410ff */
[----:B------:R-:W-:Y:S02]  /*655b0*/  IADD3 R58, R39, c[0x0][0x198], RZ ;  /* 0x00006600273a7a10 */ /* 0x000fe40007ffe0ff */
[C---:B------:R-:W-:Y:S02]  /*655c0*/  IADD3 R5, R252.reuse, 0x156, RZ ;  /* 0x00000156fc057810 */ /* 0x040fe40007ffe0ff */
[----:B------:R-:W-:-:S02]  /*655d0*/  IADD3 R0, R252, 0x157, RZ ;  /* 0x00000157fc007810 */ /* 0x000fc40007ffe0ff */
[-C--:B------:R-:W-:Y:S02]  /*655e0*/  LEA.HI.X.SX32 R9, R31, R4.reuse, 0x2, P6 ;  /* 0x000000041f097211 */ /* 0x080fe400030f16ff */
[----:B------:R-:W-:Y:S02]  /*655f0*/  LEA.HI.X.SX32 R31, R33, R4, 0x2, P2 ;  /* 0x00000004211f7211 */ /* 0x000fe400010f16ff */
[----:B------:R-:W-:Y:S02]  /*65600*/  IADD3 R22, R58, c[0x0][0x198], RZ ;  /* 0x000066003a167a10 */ /* 0x000fe40007ffe0ff */
[----:B------:R-:W-:Y:S02]  /*65610*/  ISETP.LT.AND P5, PT, R5, c[0x0][0x17c], !P0 ;  /* 0x00005f0005007a0c */ /* 0x000fe400047a1270 */
[----:B------:R-:W-:Y:S02]  /*65620*/  ISETP.LT.AND P1, PT, R0, c[0x0][0x17c], !P0 ;  /* 0x00005f0000007a0c */ /* 0x000fe40004721270 */
[----:B------:R-:W-:Y:S01]  /*65630*/  IADD3 R5, R252, 0x158, RZ ;  /* 0x00000158fc057810 */ /* 0x000fe20007ffe0ff */
[----:B------:R2:W-:Y:S01]  /*65640*/  @P4 STG.E [R8.64], R224 ;  /* 0x000000e008004986 */ /* 0x0005e2000c101904 */
[----:B------:R-:W-:-:S02]  /*65650*/  IADD3 R13, R22, c[0x0][0x198], RZ ;  /* 0x00006600160d7a10 */ /* 0x000fc40007ffe0ff */
[-C--:B------:R-:W-:Y:S01]  /*65660*/  LEA R32, P6, R34, R3.reuse, 0x2 ;  /* 0x0000000322207211 */ /* 0x080fe200078c10ff */
[----:B------:R3:W-:Y:S01]  /*65670*/  @P3 STG.E [R30.64], R223 ;  /* 0x000000df1e003986 */ /* 0x0007e2000c101904 */
[----:B------:R-:W-:Y:S02]  /*65680*/  ISETP.LT.AND P4, PT, R5, c[0x0][0x17c], !P0 ;  /* 0x00005f0005007a0c */ /* 0x000fe40004781270 */
[----:B-1----:R-:W-:Y:S02]  /*65690*/  LEA R6, P3, R35, R3, 0x2 ;  /* 0x0000000323067211 */ /* 0x002fe400078610ff */
[----:B------:R-:W-:Y:S02]  /*656a0*/  IADD3 R0, R252, 0x159, RZ ;  /* 0x00000159fc007810 */ /* 0x000fe40007ffe0ff */
[----:B------:R-:W-:Y:S02]  /*656b0*/  IADD3 R38, R13, c[0x0][0x198], RZ ;  /* 0x000066000d267a10 */ /* 0x000fe40007ffe0ff */
[----:B------:R-:W-:-:S02]  /*656c0*/  LEA.HI.X.SX32 R33, R34, R4, 0x2, P6 ;  /* 0x0000000422217211 */ /* 0x000fc400030f16ff */
[----:B--2---:R-:W-:Y:S02]  /*656d0*/  LEA R8, P6, R36, R3, 0x2 ;  /* 0x0000000324087211 */ /* 0x004fe400078c10ff */
[-C--:B------:R-:W-:Y:S02]  /*656e0*/  LEA.HI.X.SX32 R7, R35, R4.reuse, 0x2, P3 ;  /* 0x0000000423077211 */ /* 0x080fe400018f16ff */
[----:B------:R-:W-:Y:S02]  /*656f0*/  ISETP.LT.AND P2, PT, R0, c[0x0][0x17c], !P0 ;  /* 0x00005f0000007a0c */ /* 0x000fe40004741270 */
[----:B------:R-:W-:Y:S01]  /*65700*/  IADD3 R57, R38, c[0x0][0x198], RZ ;  /* 0x0000660026397a10 */ /* 0x000fe20007ffe0ff */
[----:B------:R-:W-:Y:S01]  /*65710*/  @P5 STG.E [R32.64], R222 ;  /* 0x000000de20005986 */ /* 0x000fe2000c101904 */
[----:B------:R-:W-:-:S03]  /*65720*/  LEA.HI.X.SX32 R9, R36, R4, 0x2, P6 ;  /* 0x0000000424097211 */ /* 0x000fc600030f16ff */
[----:B------:R1:W-:Y:S01]  /*65730*/  @P1 STG.E [R6.64], R221 ;  /* 0x000000dd06001986 */ /* 0x0003e2000c101904 */
[C---:B---3--:R-:W-:Y:S02]  /*65740*/  LEA R30, P1, R37.reuse, R3, 0x2 ;  /* 0x00000003251e7211 */ /* 0x048fe400078210ff */
[C---:B------:R-:W-:Y:S01]  /*65750*/  IADD3 R0, R252.reuse, 0x15b, RZ ;  /* 0x0000015bfc007810 */ /* 0x040fe20007ffe0ff */
[----:B------:R2:W-:Y:S01]  /*65760*/  @P4 STG.E [R8.64], R220 ;  /* 0x000000dc08004986 */ /* 0x0005e2000c101904 */
[----:B------:R-:W-:Y:S02]  /*65770*/  LEA.HI.X.SX32 R31, R37, R4, 0x2, P1 ;  /* 0x00000004251f7211 */ /* 0x000fe400008f16ff */
[----:B------:R-:W-:Y:S02]  /*65780*/  IADD3 R5, R252, 0x15a, RZ ;  /* 0x0000015afc057810 */ /* 0x000fe40007ffe0ff */
[----:B-1----:R-:W-:Y:S02]  /*65790*/  IADD3 R6, R57, c[0x0][0x198], RZ ;  /* 0x0000660039067a10 */ /* 0x002fe40007ffe0ff */
[----:B------:R-:W-:-:S02]  /*657a0*/  ISETP.LT.AND P3, PT, R0, c[0x0][0x17c], !P0 ;  /* 0x00005f0000007a0c */ /* 0x000fc40004761270 */
[----:B--2---:R-:W-:Y:S02]  /*657b0*/  IADD3 R8, R6, c[0x0][0x198], RZ ;  /* 0x0000660006087a10 */ /* 0x004fe40007ffe0ff */
[----:B------:R-:W-:Y:S01]  /*657c0*/  IADD3 R0, R252, 0x15d, RZ ;  /* 0x0000015dfc007810 */ /* 0x000fe20007ffe0ff */
[----:B------:R1:W-:Y:S01]  /*657d0*/  @P2 STG.E [R30.64], R219 ;  /* 0x000000db1e002986 */ /* 0x0003e2000c101904 */
[----:B------:R-:W-:Y:S02]  /*657e0*/  IADD3 R56, R8, c[0x0][0x198], RZ ;  /* 0x0000660008387a10 */ /* 0x000fe40007ffe0ff */
[----:B------:R-:W-:Y:S02]  /*657f0*/  ISETP.LT.AND P5, PT, R5, c[0x0][0x17c], !P0 ;  /* 0x00005f0005007a0c */ /* 0x000fe400047a1270 */
[----:B------:R-:W-:Y:S02]  /*65800*/  ISETP.LT.AND P1, PT, R0, c[0x0][0x17c], !P0 ;  /* 0x00005f0000007a0c */ /* 0x000fe40004721270 */
[----:B------:R-:W-:-:S02]  /*65810*/  LEA R34, P2, R43, R3, 0x2 ;  /* 0x000000032b227211 */ /* 0x000fc400078410ff */
[----:B------:R-:W-:Y:S02]  /*65820*/  IADD3 R0, R252, 0x15f, RZ ;  /* 0x0000015ffc007810 */ /* 0x000fe40007ffe0ff */
[----:B------:R-:W-:Y:S02]  /*65830*/  IADD3 R37, R56, c[0x0][0x198], RZ ;  /* 0x0000660038257a10 */ /* 0x000fe40007ffe0ff */
[----:B------:R-:W-:Y:S02]  /*65840*/  LEA R32, P6, R41, R3, 0x2 ;  /* 0x0000000329207211 */ /* 0x000fe400078c10ff */
[----:B------:R-:W-:Y:S02]  /*65850*/  IADD3 R5, R252, 0x15c, RZ ;  /* 0x0000015cfc057810 */ /* 0x000fe40007ffe0ff */
[----:B------:R-:W-:Y:S02]  /*65860*/  LEA.HI.X.SX32 R35, R43, R4, 0x2, P2 ;  /* 0x000000042b237211 */ /* 0x000fe400010f16ff */
[----:B------:R-:W-:-:S02]  /*65870*/  ISETP.LT.AND P2, PT, R0, c[0x0][0x17c], !P0 ;  /* 0x00005f0000007a0c */ /* 0x000fc40004741270 */
[----:B------:R-:W-:Y:S02]  /*65880*/  IADD3 R0, R37, c[0x0][0x198], RZ ;  /* 0x0000660025007a10 */ /* 0x000fe40007ffe0ff */
[----:B------:R-:W-:Y:S02]  /*65890*/  LEA.HI.X.SX32 R33, R41, R4, 0x2, P6 ;  /* 0x0000000429217211 */ /* 0x000fe400030f16ff */
[----:B------:R-:W-:Y:S02]  /*658a0*/  ISETP.LT.AND P4, PT, R5, c[0x0][0x17c], !P0 ;  /* 0x00005f0005007a0c */ /* 0x000fe40004781270 */
[----:B------:R-:W-:Y:S02]  /*658b0*/  IADD3 R5, R252, 0x15e, RZ ;  /* 0x0000015efc057810 */ /* 0x000fe40007ffe0ff */
[----:B------:R-:W-:Y:S01]  /*658c0*/  IADD3 R55, R0, c[0x0][0x198], RZ ;  /* 0x0000660000377a10 */ /* 0x000fe20007ffe0ff */
[----:B------:R2:W-:Y:S01]  /*658d0*/  @P5 STG.E [R32.64], R218 ;  /* 0x000000da20005986 */ /* 0x0005e2000c101904 */
[----:B------:R-:W-:-:S02]  /*658e0*/  ISETP.LT.AND P5, PT, R5, c[0x0][0x17c], !P0 ;  /* 0x00005f0005007a0c */ /* 0x000fc400047a1270 */
[----:B------:R-:W-:Y:S02]  /*658f0*/  IADD3 R5, R55, c[0x0][0x198], RZ ;  /* 0x0000660037057a10 */ /* 0x000fe40007ffe0ff */
[C---:B------:R-:W-:Y:S02]  /*65900*/  LEA R42, P6, R44.reuse, R3, 0x2 ;  /* 0x000000032c2a7211 */ /* 0x040fe400078c10ff */
[----:B------:R-:W-:Y:S02]  /*65910*/  IADD3 R36, R5, c[0x0][0x198], RZ ;  /* 0x0000660005247a10 */ /* 0x000fe40007ffe0ff */
[----:B------:R-:W-:Y:S02]  /*65920*/  LEA.HI.X.SX32 R43, R44, R4, 0x2, P6 ;  /* 0x000000042c2b7211 */ /* 0x000fe400030f16ff */
[----:B------:R-:W-:Y:S01]  /*65930*/  IADD3 R9, R252, 0x160, RZ ;  /* 0x00000160fc097810 */ /* 0x000fe20007ffe0ff */
[----:B------:R3:W-:Y:S01]  /*65940*/  @P3 STG.E [R34.64], R217 ;  /* 0x000000d922003986 */ /* 0x0007e2000c101904 */
[----:B------:R-:W-:-:S03]  /*65950*/  IADD3 R54, R36, c[0x0][0x198], RZ ;  /* 0x0000660024367a10 */ /* 0x000fc60007ffe0ff */
[----:B------:R4:W-:Y:S01]  /*65960*/  @P4 STG.E [R42.64], R216 ;  /* 0x000000d82a004986 */ /* 0x0009e2000c101904 */
[----:B------:R-:W-:Y:S02]  /*65970*/  ISETP.LT.AND P4, PT, R9, c[0x0][0x17c], !P0 ;  /* 0x00005f0009007a0c */ /* 0x000fe40004781270 */
[CC--:B-1----:R-:W-:Y:S02]  /*65980*/  LEA R30, P3, R45.reuse, R3.reuse, 0x2 ;  /* 0x000000032d1e7211 */ /* 0x0c2fe400078610ff */
[----:B------:R-:W-:Y:S02]  /*65990*/  IADD3 R9, R54, c[0x0][0x198], RZ ;  /* 0x0000660036097a10 */ /* 0x000fe40007ffe0ff */
[----:B--2---:R-:W-:Y:S02]  /*659a0*/  LEA R32, P6, R48, R3, 0x2 ;  /* 0x0000000330207211 */ /* 0x004fe400078c10ff */
[----:B------:R-:W-:Y:S02]  /*659b0*/  LEA.HI.X.SX32 R31, R45, R4, 0x2, P3 ;  /* 0x000000042d1f7211 */ /* 0x000fe400018f16ff */
[----:B------:R-:W-:-:S02]  /*659c0*/  IADD3 R14, R9, c[0x0][0x198], RZ ;  /* 0x00006600090e7a10 */ /* 0x000fc40007ffe0ff */
[----:B------:R-:W-:Y:S02]  /*659d0*/  LEA.HI.X.SX32 R33, R48, R4, 0x2, P6 ;  /* 0x0000000430217211 */ /* 0x000fe400030f16ff */
[----:B------:R-:W-:Y:S01]  /*659e0*/  IADD3 R10, R252, 0x162, RZ ;  /* 0x00000162fc0a7810 */ /* 0x000fe20007ffe0ff */
[----:B------:R1:W-:Y:S01]  /*659f0*/  @P1 STG.E [R30.64], R215 ;  /* 0x000000d71e001986 */ /* 0x0003e2000c101904 */
[----:B---3--:R-:W-:Y:S02]  /*65a00*/  IADD3 R35, R14, c[0x0][0x198], RZ ;  /* 0x000066000e237a10 */ /* 0x008fe40007ffe0ff */
[----:B------:R-:W-:Y:S01]  /*65a10*/  LEA R44, P6, R52, R3, 0x2 ;  /* 0x00000003342c7211 */ /* 0x000fe200078c10ff */
[----:B------:R2:W-:Y:S01]  /*65a20*/  @P5 STG.E [R32.64], R214 ;  /* 0x000000d620005986 */ /* 0x0005e2000c101904 */
[----:B------:R-:W-:Y:S02]  /*65a30*/  ISETP.LT.AND P5, PT, R10, c[0x0][0x17c], !P0 ;  /* 0x00005f000a007a0c */ /* 0x000fe400047a1270 */
[----:B------:R-:W-:-:S02]  /*65a40*/  IADD3 R10, R35, c[0x0][0x198], RZ ;  /* 0x00006600230a7a10 */ /* 0x000fc40007ffe0ff */
[C---:B----4-:R-:W-:Y:S02]  /*65a50*/  LEA R42, P1, R49.reuse, R3, 0x2 ;  /* 0x00000003312a7211 */ /* 0x050fe400078210ff */
[-C--:B------:R-:W-:Y:S02]  /*65a60*/  LEA.HI.X.SX32 R45, R52, R4.reuse, 0x2, P6 ;  /* 0x00000004342d7211 */ /* 0x080fe400030f16ff */
[----:B------:R-:W-:Y:S02]  /*65a70*/  IADD3 R52, R10, c[0x0][0x198], RZ ;  /* 0x000066000a347a10 */ /* 0x000fe40007ffe0ff */
[----:B------:R-:W-:Y:S02]  /*65a80*/  IADD3 R7, R252, 0x161, RZ ;  /* 0x00000161fc077810 */ /* 0x000fe40007ffe0ff */
[----:B------:R-:W-:Y:S02]  /*65a90*/  LEA.HI.X.SX32 R43, R49, R4, 0x2, P1 ;  /* 0x00000004312b7211 */ /* 0x000fe400008f16ff */
[----:B------:R-:W-:-:S02]  /*65aa0*/  IADD3 R53, R52, c[0x0][0x198], RZ ;  /* 0x0000660034357a10 */ /* 0x000fc40007ffe0ff */
[----:B------:R-:W-:Y:S01]  /*65ab0*/  ISETP.LT.AND P3, PT, R7, c[0x0][0x17c], !P0 ;  /* 0x00005f0007007a0c */ /* 0x000fe20004761270 */
[----:B------:R3:W-:Y:S01]  /*65ac0*/  @P2 STG.E [R42.64], R213 ;  /* 0x000000d52a002986 */ /* 0x0007e2000c101904 */
[----:B-1----:R-:W-:Y:S02]  /*65ad0*/  IADD3 R30, R53, c[0x0][0x198], RZ ;  /* 0x00006600351e7a10 */ /* 0x002fe40007ffe0ff */
[C---:B--2---:R-:W-:Y:S02]  /*65ae0*/  LEA R32, P2, R61.reuse, R3, 0x2 ;  /* 0x000000033d207211 */ /* 0x044fe400078410ff */
[----:B------:R-:W-:Y:S02]  /*65af0*/  IADD3 R7, R252, 0x163, RZ ;  /* 0x00000163fc077810 */ /* 0x000fe40007ffe0ff */
[----:B------:R-:W-:Y:S02]  /*65b00*/  IADD3 R34, R30, c[0x0][0x198], RZ ;  /* 0x000066001e227a10 */ /* 0x000fe40007ffe0ff */
[----:B------:R-:W-:-:S02]  /*65b10*/  LEA.HI.X.SX32 R33, R61, R4, 0x2, P2 ;  /* 0x000000043d217211 */ /* 0x000fc400010f16ff */
[----:B------:R-:W-:Y:S02]  /*65b20*/  ISETP.LT.AND P1, PT, R7, c[0x0][0x17c], !P0 ;  /* 0x00005f0007007a0c */ /* 0x000fe40004721270 */
[----:B------:R-:W-:Y:S01]  /*65b30*/  IADD3 R7, R252, 0x165, RZ ;  /* 0x00000165fc077810 */ /* 0x000fe20007ffe0ff */
[----:B------:R1:W-:Y:S01]  /*65b40*/  @P4 STG.E [R44.64], R46 ;  /* 0x0000002e2c004986 */ /* 0x0003e2000c101904 */
[----:B------:R-:W-:Y:S02]  /*65b50*/  IADD3 R49, R34, c[0x0][0x198], RZ ;  /* 0x0000660022317a10 */ /* 0x000fe40007ffe0ff */
[----:B------:R-:W-:Y:S01]  /*65b60*/  ISETP.LT.AND P2, PT, R7, c[0x0][0x17c], !P0 ;  /* 0x00005f0007007a0c */ /* 0x000fe20004741270 */
[----:B------:R2:W-:Y:S01]  /*65b70*/  @P3 STG.E [R32.64], R47 ;  /* 0x0000002f20003986 */ /* 0x0005e2000c101904 */
[----:B---3--:R-:W-:Y:S02]  /*65b80*/  LEA R42, P3, R20, R3, 0x2 ;  /* 0x00000003142a7211 */ /* 0x008fe400078610ff */
[----:B------:R-:W-:-:S02]  /*65b90*/  IADD3 R7, R49, c[0x0][0x198], RZ ;  /* 0x0000660031077a10 */ /* 0x000fc40007ffe0ff */
[-C--:B------:R-:W-:Y:S02]  /*65ba0*/  LEA R62, P6, R63, R3.reuse, 0x2 ;  /* 0x000000033f3e7211 */ /* 0x080fe400078c10ff */
[-C--:B------:R-:W-:Y:S02]  /*65bb0*/  LEA.HI.X.SX32 R43, R20, R4.reuse, 0x2, P3 ;  /* 0x00000004142b7211 */ /* 0x080fe400018f16ff */
[----:B------:R-:W-:Y:S02]  /*65bc0*/  IADD3 R20, R7, c[0x0][0x198], RZ ;  /* 0x0000660007147a10 */ /* 0x000fe40007ffe0ff */
[----:B------:R-:W-:Y:S02]  /*65bd0*/  LEA.HI.X.SX32 R63, R63, R4, 0x2, P6 ;  /* 0x000000043f3f7211 */ /* 0x000fe400030f16ff */
[----:B-1----:R-:W-:Y:S02]  /*65be0*/  LEA R44, P6, R27, R3, 0x2 ;  /* 0x000000031b2c7211 */ /* 0x002fe400078c10ff */
[----:B--2---:R-:W-:-:S02]  /*65bf0*/  IADD3 R33, R20, c[0x0][0x198], RZ ;  /* 0x0000660014217a10 */ /* 0x004fc40007ffe0ff */
[----:B------:R-:W-:Y:S02]  /*65c00*/  LEA.HI.X.SX32 R45, R27, R4, 0x2, P6 ;  /* 0x000000041b2d7211 */ /* 0x000fe400030f16ff */
[----:B------:R-:W-:Y:S02]  /*65c10*/  IADD3 R29, R252, 0x164, RZ ;  /* 0x00000164fc1d7810 */ /* 0x000fe40007ffe0ff */
[----:B------:R-:W-:Y:S01]  /*65c20*/  IADD3 R27, R33, c[0x0][0x198], RZ ;  /* 0x00006600211b7a10 */ /* 0x000fe20007ffe0ff */
[----:B------:R1:W-:Y:S01]  /*65c30*/  @P5 STG.E [R62.64], R78 ;  /* 0x0000004e3e005986 */ /* 0x0003e2000c101904 */
[----:B------:R-:W-:Y:S02]  /*65c40*/  ISETP.LT.AND P4, PT, R29, c[0x0][0x17c], !P0 ;  /* 0x00005f001d007a0c */ /* 0x000fe40004781270 */
[----:B------:R-:W-:Y:S01]  /*65c50*/  IADD3 R47, R27, c[0x0][0x198], RZ ;  /* 0x000066001b2f7a10 */ /* 0x000fe20007ffe0ff */
[----:B------:R2:W-:Y:S03]  /*65c60*/  @P1 STG.E [R42.64], R79 ;  /* 0x0000004f2a001986 */ /* 0x0005e6000c101904 */
[----:B------:R-:W-:-:S02]  /*65c70*/  IADD3 R48, R47, c[0x0][0x198], RZ ;  /* 0x000066002f307a10 */ /* 0x000fc40007ffe0ff */
[----:B-1----:R-:W-:-:S04]  /*65c80*/  LEA R62, P1, R16, R3, 0x2 ;  /* 0x00000003103e7211 */ /* 0x002fc800078210ff */
[----:B------:R-:W-:Y:S02]  /*65c90*/  LEA.HI.X.SX32 R63, R16, R4, 0x2, P1 ;  /* 0x00000004103f7211 */ /* 0x000fe400008f16ff */
[----:B------:R-:W-:Y:S01]  /*65ca0*/  IADD3 R16, R48, c[0x0][0x198], RZ ;  /* 0x0000660030107a10 */ /* 0x000fe20007ffe0ff */
[----:B------:R1:W-:Y:S01]  /*65cb0*/  @P4 STG.E [R44.64], R114 ;  /* 0x000000722c004986 */ /* 0x0003e2000c101904 */
[-C--:B------:R-:W-:Y:S02]  /*65cc0*/  LEA R64, P6, R26, R3.reuse, 0x2 ;  /* 0x000000031a407211 */ /* 0x080fe400078c10ff */
[----:B------:R-:W-:Y:S01]  /*65cd0*/  IADD3 R32, R16, c[0x0][0x198], RZ ;  /* 0x0000660010207a10 */ /* 0x000fe20007ffe0ff */
[----:B------:R3:W-:Y:S01]  /*65ce0*/  @P2 STG.E [R62.64], R115 ;  /* 0x000000733e002986 */ /* 0x0007e2000c101904 */
[----:B--2---:R-:W-:Y:S02]  /*65cf0*/  LEA R42, P2, R15, R3, 0x2 ;  /* 0x000000030f2a7211 */ /* 0x004fe400078410ff */
[----:B------:R-:W-:-:S02]  /*65d00*/  IADD3 R46, R32, c[0x0][0x198], RZ ;  /* 0x00006600202e7a10 */ /* 0x000fc40007ffe0ff */
[-C--:B------:R-:W-:Y:S02]  /*65d10*/  LEA.HI.X.SX32 R65, R26, R4.reuse, 0x2, P6 ;  /* 0x000000041a417211 */ /* 0x080fe400030f16ff */
[C---:B------:R-:W-:Y:S02]  /*65d20*/  IADD3 R26, R252.reuse, 0x16b, RZ ;  /* 0x0000016bfc1a7810 */ /* 0x040fe40007ffe0ff */
[----:B------:R-:W-:Y:S02]  /*65d30*/  LEA.HI.X.SX32 R43, R15, R4, 0x2, P2 ;  /* 0x000000040f2b7211 */ /* 0x000fe400010f16ff */
[----:B------:R-:W-:Y:S02]  /*65d40*/  IADD3 R31, R252, 0x166, RZ ;  /* 0x00000166fc1f7810 */ /* 0x000fe40007ffe0ff */
[----:B------:R-:W-:Y:S02]  /*65d50*/  IADD3 R15, R46, c[0x0][0x198], RZ ;  /* 0x000066002e0f7a10 */ /* 0x000fe40007ffe0ff */
[----:B------:R-:W-:-:S02]  /*65d60*/  IADD3 R29, R252, 0x167, RZ ;  /* 0x00000167fc1d7810 */ /* 0x000fc40007ffe0ff */
[----:B------:R-:W-:Y:S02]  /*65d70*/  ISETP.LT.AND P2, PT, R26, c[0x0][0x17c], !P0 ;  /* 0x00005f001a007a0c */ /* 0x000fe40004741270 */
[----:B------:R-:W-:Y:S02]  /*65d80*/  ISETP.LT.AND P5, PT, R31, c[0x0][0x17c], !P0 ;  /* 0x00005f001f007a0c */ /* 0x000fe400047a1270 */
[----:B------:R-:W-:Y:S02]  /*65d90*/  IADD3 R26, R15, c[0x0][0x198], RZ ;  /* 0x000066000f1a7a10 */ /* 0x000fe40007ffe0ff */
[----:B------:R-:W-:Y:S02]  /*65da0*/  ISETP.LT.AND P3, PT, R29, c[0x0][0x17c], !P0 ;  /* 0x00005f001d007a0c */ /* 0x000fe40004761270 */
[----:B------:R-:W-:Y:S02]  /*65db0*/  IADD3 R31, R252, 0x168, RZ ;  /* 0x00000168fc1f7810 */ /* 0x000fe40007ffe0ff */
[----:B-1----:R-:W-:-:S02]  /*65dc0*/  IADD3 R45, R26, c[0x0][0x198], RZ ;  /* 0x000066001a2d7a10 */ /* 0x002fc40007ffe0ff */
[----:B------:R-:W-:Y:S02]  /*65dd0*/  ISETP.LT.AND P4, PT, R31, c[0x0][0x17c], !P0 ;  /* 0x00005f001f007a0c */ /* 0x000fe40004781270 */
[----:B------:R-:W-:Y:S02]  /*65de0*/  LEA R66, P6, R24, R3, 0x2 ;  /* 0x0000000318427211 */ /* 0x000fe400078c10ff */
[----:B------:R-:W-:Y:S02]  /*65df0*/  IADD3 R31, R45, c[0x0][0x198], RZ ;  /* 0x000066002d1f7a10 */ /* 0x000fe40007ffe0ff */
[----:B------:R-:W-:Y:S02]  /*65e00*/  IADD3 R29, R252, 0x169, RZ ;  /* 0x00000169fc1d7810 */ /* 0x000fe40007ffe0ff */
[----:B------:R-:W-:Y:S01]  /*65e10*/  LEA.HI.X.SX32 R67, R24, R4, 0x2, P6 ;  /* 0x0000000418437211 */ /* 0x000fe200030f16ff */
[----:B------:R1:W-:Y:S01]  /*65e20*/  @P5 STG.E [R64.64], R122 ;  /* 0x0000007a40005986 */ /* 0x0003e2000c101904 */
[----:B------:R-:W-:-:S02]  /*65e30*/  IADD3 R24, R31, c[0x0][0x198], RZ ;  /* 0x000066001f187a10 */ /* 0x000fc40007ffe0ff */
[----:B------:R-:W-:Y:S01]  /*65e40*/  ISETP.LT.AND P1, PT, R29, c[0x0][0x17c], !P0 ;  /* 0x00005f001d007a0c */ /* 0x000fe20004721270 */
[----:B------:R-:W-:Y:S01]  /*65e50*/  @P3 STG.E [R42.64], R123 ;  /* 0x0000007b2a003986 */ /* 0x000fe2000c101904 */
[CC--:B---3--:R-:W-:Y:S02]  /*65e60*/  LEA R62, P3, R21.reuse, R3.reuse, 0x2 ;  /* 0x00000003153e7211 */ /* 0x0c8fe400078610ff */
[----:B------:R-:W-:Y:S01]  /*65e70*/  IADD3 R44, R24, c[0x0][0x198], RZ ;  /* 0x00006600182c7a10 */ /* 0x000fe20007ffe0ff */
[----:B------:R2:W-:Y:S01]  /*65e80*/  @P4 STG.E [R66.64], R50 ;  /* 0x0000003242004986 */ /* 0x0005e2000c101904 */
[----:B------:R-:W-:Y:S02]  /*65e90*/  IADD3 R29, R252, 0x16a, RZ ;  /* 0x0000016afc1d7810 */ /* 0x000fe40007ffe0ff */
[----:B------:R-:W-:Y:S02]  /*65ea0*/  LEA.HI.X.SX32 R63, R21, R4, 0x2, P3 ;  /* 0x00000004153f7211 */ /* 0x000fe400018f16ff */
[----:B-1----:R-:W-:-:S02]  /*65eb0*/  LEA R64, P4, R25, R3, 0x2 ;  /* 0x0000000319407211 */ /* 0x002fc400078810ff */
[----:B------:R-:W-:Y:S02]  /*65ec0*/  IADD3 R21, R44, c[0x0][0x198], RZ ;  /* 0x000066002c157a10 */ /* 0x000fe40007ffe0ff */
[----:B------:R-:W-:Y:S02]  /*65ed0*/  ISETP.LT.AND P5, PT, R29, c[0x0][0x17c], !P0 ;  /* 0x00005f001d007a0c */ /* 0x000fe400047a1270 */
[C---:B------:R-:W-:Y:S02]  /*65ee0*/  IADD3 R41, R252.reuse, 0x16c, RZ ;  /* 0x0000016cfc297810 */ /* 0x040fe40007ffe0ff */
[----:B------:R-:W-:Y:S02]  /*65ef0*/  IADD3 R29, R252, 0x16d, RZ ;  /* 0x0000016dfc1d7810 */ /* 0x000fe40007ffe0ff */
[----:B------:R-:W-:Y:S02]  /*65f00*/  LEA.HI.X.SX32 R65, R25, R4, 0x2, P4 ;  /* 0x0000000419417211 */ /* 0x000fe400020f16ff */
[----:B------:R-:W-:Y:S01]  /*65f10*/  IADD3 R25, R21, c[0x0][0x198], RZ ;  /* 0x0000660015197a10 */ /* 0x000fe20007ffe0ff */
[----:B------:R1:W-:Y:S01]  /*65f20*/  @P1 STG.E [R62.64], R51 ;  /* 0x000000333e001986 */ /* 0x0003e2000c101904 */
[----:B------:R-:W-:-:S02]  /*65f30*/  ISETP.LT.AND P3, PT, R41, c[0x0][0x17c], !P0 ;  /* 0x00005f0029007a0c */ /* 0x000fc40004761270 */
[----:B------:R-:W-:Y:S02]  /*65f40*/  ISETP.LT.AND P4, PT, R29, c[0x0][0x17c], !P0 ;  /* 0x00005f001d007a0c */ /* 0x000fe40004781270 */
[-C--:B--2---:R-:W-:Y:S02]  /*65f50*/  LEA R66, P1, R19, R3.reuse, 0x2 ;  /* 0x0000000313427211 */ /* 0x084fe400078210ff */
[----:B------:R-:W-:Y:S02]  /*65f60*/  IADD3 R29, R25, c[0x0][0x198], RZ ;  /* 0x00006600191d7a10 */ /* 0x000fe40007ffe0ff */
[----:B------:R-:W-:Y:S02]  /*65f70*/  LEA R68, P6, R28, R3, 0x2 ;  /* 0x000000031c447211 */ /* 0x000fe400078c10ff */
[----:B------:R-:W-:Y:S02]  /*65f80*/  IADD3 R42, R252, 0x16e, RZ ;  /* 0x0000016efc2a7810 */ /* 0x000fe40007ffe0ff */
[----:B------:R-:W-:-:S02]  /*65f90*/  LEA.HI.X.SX32 R67, R19, R4, 0x2, P1 ;  /* 0x0000000413437211 */ /* 0x000fc400008f16ff */
[----:B------:R-:W-:Y:S01]  /*65fa0*/  IADD3 R19, R29, c[0x0][0x198], RZ ;  /* 0x000066001d137a10 */ /* 0x000fe20007ffe0ff */
[----:B------:R-:W-:Y:S01]  /*65fb0*/  @P5 STG.E [R64.64], R106 ;  /* 0x0000006a40005986 */ /* 0x000fe2000c101904 */
[----:B------:R-:W-:Y:S02]  /*65fc0*/  LEA.HI.X.SX32 R69, R28, R4, 0x2, P6 ;  /* 0x000000041c457211 */ /* 0x000fe400030f16ff */
[----:B------:R-:W-:Y:S02]  /*65fd0*/  ISETP.LT.AND P5, PT, R42, c[0x0][0x17c], !P0 ;  /* 0x00005f002a007a0c */ /* 0x000fe400047a1270 */
[----:B------:R-:W-:Y:S01]  /*65fe0*/  IADD3 R42, R19, c[0x0][0x198], RZ ;  /* 0x00006600132a7a10 */ /* 0x000fe20007ffe0ff */
[----:B------:R-:W-:Y:S01]  /*65ff0*/  @P2 STG.E [R66.64], R107 ;  /* 0x0000006b42002986 */ /* 0x000fe2000c101904 */
[-C--:B------:R-:W-:Y:S02]  /*66000*/  LEA R50, P2, R18, R3.reuse, 0x2 ;  /* 0x0000000312327211 */ /* 0x080fe400078410ff */
[----:B------:R-:W-:Y:S01]  /*66010*/  IADD3 R43, R42, c[0x0][0x198], RZ ;  /* 0x000066002a2b7a10 */ /* 0x000fe20007ffe0ff */
[----:B------:R2:W-:Y:S01]  /*66020*/  @P3 STG.E [R68.64], R118 ;  /* 0x0000007644003986 */ /* 0x0005e2000c101904 */
[----:B-1----:R-:W-:-:S02]  /*66030*/  LEA R62, P3, R17, R3, 0x2 ;  /* 0x00000003113e7211 */ /* 0x002fc400078610ff */
[----:B------:R-:W-:Y:S02]  /*66040*/  IADD3 R41, R252, 0x16f, RZ ;  /* 0x0000016ffc297810 */ /* 0x000fe40007ffe0ff */
[-C--:B------:R-:W-:Y:S02]  /*66050*/  LEA.HI.X.SX32 R51, R18, R4.reuse, 0x2, P2 ;  /* 0x0000000412337211 */ /* 0x080fe400010f16ff */
[----:B------:R-:W-:Y:S02]  /*66060*/  IADD3 R28, R43, c[0x0][0x198], RZ ;  /* 0x000066002b1c7a10 */ /* 0x000fe40007ffe0ff */
[----:B------:R-:W-:Y:S02]  /*66070*/  LEA.HI.X.SX32 R63, R17, R4, 0x2, P3 ;  /* 0x00000004113f7211 */ /* 0x000fe400018f16ff */
[----:B------:R-:W-:Y:S01]  /*66080*/  ISETP.LT.AND P1, PT, R41, c[0x0][0x17c], !P0 ;  /* 0x00005f0029007a0c */ /* 0x000fe20004721270 */
[----:B------:R-:W-:Y:S01]  /*66090*/  @P4 STG.E [R50.64], R119 ;  /* 0x0000007732004986 */ /* 0x000fe2000c101904 */
[----:B------:R-:W-:-:S02]  /*660a0*/  IADD3 R41, R252, 0x171, RZ ;  /* 0x00000171fc297810 */ /* 0x000fc40007ffe0ff */
[----:B------:R-:W-:Y:S01]  /*660b0*/  IADD3 R17, R28, c[0x0][0x198], RZ ;  /* 0x000066001c117a10 */ /* 0x000fe20007ffe0ff */
[----:B------:R-:W-:Y:S01]  /*660c0*/  @P5 STG.E [R62.64], R212 ;  /* 0x000000d43e005986 */ /* 0x000fe2000c101904 */
[-C--:B--2---:R-:W-:Y:S02]  /*660d0*/  LEA R68, P4, R23, R3.reuse, 0x2 ;  /* 0x0000000317447211 */ /* 0x084fe400078810ff */
[-C--:B------:R-:W-:Y:S02]  /*660e0*/  LEA R66, P5, R40, R3.reuse, 0x2 ;  /* 0x0000000328427211 */ /* 0x080fe400078a10ff */
[----:B------:R-:W-:Y:S02]  /*660f0*/  ISETP.LT.AND P3, PT, R41, c[0x0][0x17c], !P0 ;  /* 0x00005f0029007a0c */ /* 0x000fe40004761270 */
[----:B------:R-:W-:Y:S02]  /*66100*/  LEA R64, P6, R60, R3, 0x2 ;  /* 0x000000033c407211 */ /* 0x000fe400078c10ff */
[----:B------:R-:W-:-:S02]  /*66110*/  IADD3 R41, R17, c[0x0][0x198], RZ ;  /* 0x0000660011297a10 */ /* 0x000fc40007ffe0ff */
[-C--:B------:R-:W-:Y:S02]  /*66120*/  LEA.HI.X.SX32 R69, R23, R4.reuse, 0x2, P4 ;  /* 0x0000000417457211 */ /* 0x080fe400020f16ff */
[-C--:B------:R-:W-:Y:S02]  /*66130*/  LEA.HI.X.SX32 R67, R40, R4.reuse, 0x2, P5 ;  /* 0x0000000428437211 */ /* 0x080fe400028f16ff */
[----:B------:R-:W-:Y:S02]  /*66140*/  LEA.HI.X.SX32 R65, R60, R4, 0x2, P6 ;  /* 0x000000043c417211 */ /* 0x000fe400030f16ff */
[----:B------:R-:W-:Y:S01]  /*66150*/  IADD3 R18, R41, c[0x0][0x198], RZ ;  /* 0x0000660029127a10 */ /* 0x000fe20007ffe0ff */
[----:B------:R-:W-:Y:S03]  /*66160*/  STL.64 [R1+0x40], R68 ;  /* 0x0000404401007387 */ /* 0x000fe60000100a00 */
[----:B------:R-:W-:Y:S01]  /*66170*/  IADD3 R23, R18, c[0x0][0x198], RZ ;  /* 0x0000660012177a10 */ /* 0x000fe20007ffe0ff */
[----:B------:R1:W-:Y:S04]  /*66180*/  STL.64 [R1+0x38], R66 ;  /* 0x0000384201007387 */ /* 0x0003e80000100a00 */
[----:B------:R2:W-:Y:S01]  /*66190*/  STL.64 [R1+0x30], R64 ;  /* 0x0000304001007387 */ /* 0x0005e20000100a00 */
[----:B------:R-:W-:-:S02]  /*661a0*/  IADD3 R40, R23, c[0x0][0x198], RZ ;  /* 0x0000660017287a10 */ /* 0x000fc40007ffe0ff */
[CC--:B-1----:R-:W-:Y:S02]  /*661b0*/  LEA R66, P4, R12.reuse, R3.reuse, 0x2 ;  /* 0x000000030c427211 */ /* 0x0c2fe400078810ff */
[CC--:B--2---:R-:W-:Y:S02]  /*661c0*/  LEA R64, P5, R11.reuse, R3.reuse, 0x2 ;  /* 0x000000030b407211 */ /* 0x0c4fe400078a10ff */
[-C--:B------:R-:W-:Y:S02]  /*661d0*/  LEA.HI.X.SX32 R67, R12, R4.reuse, 0x2, P4 ;  /* 0x000000040c437211 */ /* 0x080fe400020f16ff */
[----:B------:R-:W-:Y:S02]  /*661e0*/  LEA.HI.X.SX32 R65, R11, R4, 0x2, P5 ;  /* 0x000000040b417211 */ /* 0x000fe400028f16ff */
[----:B------:R-:W-:Y:S01]  /*661f0*/  LEA R62, P6, R59, R3, 0x2 ;  /* 0x000000033b3e7211 */ /* 0x000fe200078c10ff */
[----:B------:R-:W-:Y:S01]  /*66200*/  STL.64 [R1+0x28], R66 ;  /* 0x0000284201007387 */ /* 0x000fe20000100a00 */
[----:B------:R-:W-:-:S03]  /*66210*/  IADD3 R12, R40, c[0x0][0x198], RZ ;  /* 0x00006600280c7a10 */ /* 0x000fc60007ffe0ff */
[----:B------:R1:W-:Y:S01]  /*66220*/  STL.64 [R1+0x20], R64 ;  /* 0x0000204001007387 */ /* 0x0003e20000100a00 */
[-C--:B------:R-:W-:Y:S02]  /*66230*/  LEA.HI.X.SX32 R63, R59, R4.reuse, 0x2, P6 ;  /* 0x000000043b3f7211 */ /* 0x080fe400030f16ff */
[----:B------:R-:W-:Y:S02]  /*66240*/  IADD3 R11, R12, c[0x0][0x198], RZ ;  /* 0x000066000c0b7a10 */ /* 0x000fe40007ffe0ff */
[----:B------:R-:W-:Y:S02]  /*66250*/  IADD3 R61, R252, 0x170, RZ ;  /* 0x00000170fc3d7810 */ /* 0x000fe40007ffe0ff */
[-C--:B------:R-:W-:Y:S02]  /*66260*/  LEA R60, P6, R22, R3.reuse, 0x2 ;  /* 0x00000003163c7211 */ /* 0x080fe400078c10ff */
[C---:B-1----:R-:W-:Y:S01]  /*66270*/  LEA R64, P4, R39.reuse, R3, 0x2 ;  /* 0x0000000327407211 */ /* 0x042fe200078810ff */
[----:B------:R1:W-:Y:S03]  /*66280*/  STL.64 [R1+0x18], R62 ;  /* 0x0000183e01007387 */ /* 0x0003e60000100a00 */
[----:B------:R-:W-:-:S02]  /*66290*/  LEA.HI.X.SX32 R65, R39, R4, 0x2, P4 ;  /* 0x0000000427417211 */ /* 0x000fc400020f16ff */
[----:B------:R-:W-:Y:S02]  /*662a0*/  IADD3 R39, R11, c[0x0][0x198], RZ ;  /* 0x000066000b277a10 */ /* 0x000fe40007ffe0ff */
[----:B------:R-:W-:Y:S02]  /*662b0*/  ISETP.LT.AND P2, PT, R61, c[0x0][0x17c], !P0 ;  /* 0x00005f003d007a0c */ /* 0x000fe40004741270 */
[----:B------:R-:W-:Y:S02]  /*662c0*/  LEA.HI.X.SX32 R61, R22, R4, 0x2, P6 ;  /* 0x00000004163d7211 */ /* 0x000fe400030f16ff */
[-C--:B------:R-:W-:Y:S02]  /*662d0*/  LEA R250, P4, R13, R3.reuse, 0x2 ;  /* 0x000000030dfa7211 */ /* 0x080fe400078810ff */
[----:B-1----:R-:W-:Y:S02]  /*662e0*/  LEA R62, P5, R58, R3, 0x2 ;  /* 0x000000033a3e7211 */ /* 0x002fe400078a10ff */
[----:B------:R-:W-:-:S02]  /*662f0*/  IADD3 R22, R39, c[0x0][0x198], RZ ;  /* 0x0000660027167a10 */ /* 0x000fc40007ffe0ff */
[-C--:B------:R-:W-:Y:S02]  /*66300*/  LEA.HI.X.SX32 R63, R58, R4.reuse, 0x2, P5 ;  /* 0x000000043a3f7211 */ /* 0x080fe400028f16ff */
[-C--:B------:R-:W-:Y:S02]  /*66310*/  LEA R244, P5, R38, R3.reuse, 0x2 ;  /* 0x0000000326f47211 */ /* 0x080fe400078a10ff */
[-C--:B------:R-:W-:Y:S02]  /*66320*/  LEA.HI.X.SX32 R251, R13, R4.reuse, 0x2, P4 ;  /* 0x000000040dfb7211 */ /* 0x080fe400020f16ff */
[----:B------:R-:W-:Y:S02]  /*66330*/  IADD3 R13, R22, c[0x0][0x198], RZ ;  /* 0x00006600160d7a10 */ /* 0x000fe40007ffe0ff */
[----:B------:R-:W-:Y:S02]  /*66340*/  LEA.HI.X.SX32 R245, R38, R4, 0x2, P5 ;  /* 0x0000000426f57211 */ /* 0x000fe400028f16ff */
[----:B------:R-:W-:-:S02]  /*66350*/  LEA R240, P4, R6, R3, 0x2 ;  /* 0x0000000306f07211 */ /* 0x000fc400078810ff */
[----:B------:R-:W-:Y:S02]  /*66360*/  IADD3 R38, R13, c[0x0][0x198], RZ ;  /* 0x000066000d267a10 */ /* 0x000fe40007ffe0ff */
[-C--:B------:R-:W-:Y:S02]  /*66370*/  LEA R242, P5, R8, R3.reuse, 0x2 ;  /* 0x0000000308f27211 */ /* 0x080fe400078a10ff */
[-C--:B------:R-:W-:Y:S02]  /*66380*/  LEA.HI.X.SX32 R241, R6, R4.reuse, 0x2, P4 ;  /* 0x0000000406f17211 */ /* 0x080fe400020f16ff */
[----:B------:R-:W-:Y:S02]  /*66390*/  IADD3 R6, R38, c[0x0][0x198], RZ ;  /* 0x0000660026067a10 */ /* 0x000fe40007ffe0ff */
[----:B------:R-:W-:Y:S02]  /*663a0*/  LEA.HI.X.SX32 R243, R8, R4, 0x2, P5 ;  /* 0x0000000408f37211 */ /* 0x000fe400028f16ff */
[----:B------:R-:W-:-:S02]  /*663b0*/  LEA R238, P4, R37, R3, 0x2 ;  /* 0x0000000325ee7211 */ /* 0x000fc400078810ff */
[----:B------:R-:W-:Y:S02]  /*663c0*/  IADD3 R8, R6, c[0x0][0x198], RZ ;  /* 0x0000660006087a10 */ /* 0x000fe40007ffe0ff */
[-C--:B------:R-:W-:Y:S02]  /*663d0*/  LEA R246, P6, R57, R3.reuse, 0x2 ;  /* 0x0000000339f67211 */ /* 0x080fe400078c10ff */
[----:B------:R-:W-:Y:S02]  /*663e0*/  LEA R232, P5, R0, R3, 0x2 ;  /* 0x0000000300e87211 */ /* 0x000fe400078a10ff */
[-C--:B------:R-:W-:Y:S02]  /*663f0*/  LEA.HI.X.SX32 R239, R37, R4.reuse, 0x2, P4 ;  /* 0x0000000425ef7211 */ /* 0x080fe400020f16ff */
[----:B------:R-:W-:Y:S02]  /*66400*/  IADD3 R37, R8, c[0x0][0x198], RZ ;  /* 0x0000660008257a10 */ /* 0x000fe40007ffe0ff */
[----:B------:R-:W-:-:S02]  /*66410*/  LEA.HI.X.SX32 R247, R57, R4, 0x2, P6 ;  /* 0x0000000439f77211 */ /* 0x000fc400030f16ff */
[-C--:B------:R-:W-:Y:S02]  /*66420*/  LEA.HI.X.SX32 R233, R0, R4.reuse, 0x2, P5 ;  /* 0x0000000400e97211 */ /* 0x080fe400028f16ff */
[-C--:B------:R-:W-:Y:S02]  /*66430*/  LEA R228, P4, R5, R3.reuse, 0x2 ;  /* 0x0000000305e47211 */ /* 0x080fe400078810ff */
[-C--:B------:R-:W-:Y:S02]  /*66440*/  LEA R236, P6, R56, R3.reuse, 0x2 ;  /* 0x0000000338ec7211 */ /* 0x080fe400078c10ff */
[----:B------:R-:W-:Y:S02]  /*66450*/  IADD3 R0, R37, c[0x0][0x198], RZ ;  /* 0x0000660025007a10 */ /* 0x000fe40007ffe0ff */
[----:B------:R-:W-:Y:S02]  /*66460*/  LEA R230, P5, R36, R3, 0x2 ;  /* 0x0000000324e67211 */ /* 0x000fe400078a10ff */
[----:B------:R-:W-:-:S02]  /*66470*/  LEA.HI.X.SX32 R229, R5, R4, 0x2, P4 ;  /* 0x0000000405e57211 */ /* 0x000fc400020f16ff */
[-C--:B------:R-:W-:Y:S02]  /*66480*/  LEA.HI.X.SX32 R237, R56, R4.reuse, 0x2, P6 ;  /* 0x0000000438ed7211 */ /* 0x080fe400030f16ff */
[----:B------:R-:W-:Y:S02]  /*66490*/  IADD3 R5, R0, c[0x0][0x198], RZ ;  /* 0x0000660000057a10 */ /* 0x000fe40007ffe0ff */
[-C--:B------:R-:W-:Y:S02]  /*664a0*/  LEA R234, P6, R55, R3.reuse, 0x2 ;  /* 0x0000000337ea7211 */ /* 0x080fe400078c10ff */
[----:B------:R-:W-:Y:S02]  /*664b0*/  LEA.HI.X.SX32 R231, R36, R4, 0x2, P5 ;  /* 0x0000000424e77211 */ /* 0x000fe400028f16ff */
[----:B------:R-:W-:Y:S02]  /*664c0*/  LEA R226, P4, R9, R3, 0x2 ;  /* 0x0000000309e27211 */ /* 0x000fe400078810ff */
[----:B------:R-:W-:-:S02]  /*664d0*/  IADD3 R36, R5, c[0x0][0x198], RZ ;  /* 0x0000660005247a10 */ /* 0x000fc40007ffe0ff */
[-C--:B------:R-:W-:Y:S02]  /*664e0*/  LEA.HI.X.SX32 R235, R55, R4.reuse, 0x2, P6 ;  /* 0x0000000437eb7211 */ /* 0x080fe400030f16ff */
[-C--:B------:R-:W-:Y:S02]  /*664f0*/  LEA R224, P6, R54, R3.reuse, 0x2 ;  /* 0x0000000336e07211 */ /* 0x080fe400078c10ff */
[----:B------:R-:W-:Y:S02]  /*66500*/  LEA R220, P5, R14, R3, 0x2 ;  /* 0x000000030edc7211 */ /* 0x000fe400078a10ff */
[-C--:B------:R-:W-:Y:S02]  /*66510*/  LEA.HI.X.SX32 R227, R9, R4.reuse, 0x2, P4 ;  /* 0x0000000409e37211 */ /* 0x080fe400020f16ff */
[----:B------:R-:W-:Y:S02]  /*66520*/  IADD3 R9, R36, c[0x0][0x198], RZ ;  /* 0x0000660024097a10 */ /* 0x000fe40007ffe0ff */
[----:B------:R-:W-:-:S02]  /*66530*/  LEA.HI.X.SX32 R225, R54, R4, 0x2, P6 ;  /* 0x0000000436e17211 */ /* 0x000fc400030f16ff */
[-C--:B------:R-:W-:Y:S02]  /*66540*/  LEA R222, P6, R35, R3.reuse, 0x2 ;  /* 0x0000000323de7211 */ /* 0x080fe400078c10ff */
[-C--:B------:R-:W-:Y:S02]  /*66550*/  LEA.HI.X.SX32 R221, R14, R4.reuse, 0x2, P5 ;  /* 0x000000040edd7211 */ /* 0x080fe400028f16ff */
[----:B------:R-:W-:Y:S02]  /*66560*/  IADD3 R14, R9, c[0x0][0x198], RZ ;  /* 0x00006600090e7a10 */ /* 0x000fe40007ffe0ff */
[----:B------:R-:W-:Y:S02]  /*66570*/  LEA R216, P4, R10, R3, 0x2 ;  /* 0x000000030ad87211 */ /* 0x000fe400078810ff */
[----:B------:R-:W-:Y:S02]  /*66580*/  LEA.HI.X.SX32 R223, R35, R4, 0x2, P6 ;  /* 0x0000000423df7211 */ /* 0x000fe400030f16ff */
[----:B------:R-:W-:-:S02]  /*66590*/  IADD3 R35, R14, c[0x0][0x198], RZ ;  /* 0x000066000e237a10 */ /* 0x000fc40007ffe0ff */
[-C--:B------:R-:W-:Y:S02]  /*665a0*/  LEA R218, P5, R52, R3.reuse, 0x2 ;  /* 0x0000000334da7211 */ /* 0x080fe400078a10ff */
[-C--:B------:R-:W-:Y:S02]  /*665b0*/  LEA.HI.X.SX32 R217, R10, R4.reuse, 0x2, P4 ;  /* 0x000000040ad97211 */ /* 0x080fe400020f16ff */
[-C--:B------:R-:W-:Y:S02]  /*665c0*/  LEA R214, P4, R30, R3.reuse, 0x2 ;  /* 0x000000031ed67211 */ /* 0x080fe400078810ff */
[----:B------:R-:W-:Y:S02]  /*665d0*/  IADD3 R10, R35, c[0x0][0x198], RZ ;  /* 0x00006600230a7a10 */ /* 0x000fe40007ffe0ff */
[----:B------:R-:W-:Y:S02]  /*665e0*/  LEA.HI.X.SX32 R219, R52, R4, 0x2, P5 ;  /* 0x0000000434db7211 */ /* 0x000fe400028f16ff */
[----:B------:R-:W-:-:S02]  /*665f0*/  LEA R208, P5, R34, R3, 0x2 ;  /* 0x0000000322d07211 */ /* 0x000fc400078a10ff */
        /* <DEDUP_REMOVED lines=32> */
[-C--:B------:R-:W-:Y:S02]  /*66800*/  LEA.HI.X.SX32 R191, R15, R4.reuse, 0x2, P4 ;  /* 0x000000040fbf7211 */ /* 0x080fe400020f16ff */
[----:B------:R-:W-:Y:S02]  /*66810*/  LEA R188, P6, R46, R3, 0x2 ;  /* 0x000000032ebc7211 */ /* 0x000fe400078c10ff */
[----:B------:R-:W-:Y:S02]  /*66820*/  IADD3 R15, R32, c[0x0][0x198], RZ ;  /* 0x00006600200f7a10 */ /* 0x000fe40007ffe0ff */
[----:B------:R-:W-:-:S02]  /*66830*/  LEA.HI.X.SX32 R185, R26, R4, 0x2, P5 ;  /* 0x000000041ab97211 */ /* 0x000fc400028f16ff */
[-C--:B------:R-:W-:Y:S02]  /*66840*/  LEA R180, P4, R31, R3.reuse, 0x2 ;  /* 0x000000031fb47211 */ /* 0x080fe400078810ff */
[-C--:B------:R-:W-:Y:S02]  /*66850*/  LEA.HI.X.SX32 R189, R46, R4.reuse, 0x2, P6 ;  /* 0x000000042ebd7211 */ /* 0x080fe400030f16ff */
[----:B------:R-:W-:Y:S02]  /*66860*/  IADD3 R26, R15, c[0x0][0x198], RZ ;  /* 0x000066000f1a7a10 */ /* 0x000fe40007ffe0ff */
[-C--:B------:R-:W-:Y:S02]  /*66870*/  LEA R186, P6, R45, R3.reuse, 0x2 ;  /* 0x000000032dba7211 */ /* 0x080fe400078c10ff */
[----:B------:R-:W-:Y:S02]  /*66880*/  LEA R182, P5, R24, R3, 0x2 ;  /* 0x0000000318b67211 */ /* 0x000fe400078a10ff */
[----:B------:R-:W-:-:S02]  /*66890*/  LEA.HI.X.SX32 R181, R31, R4, 0x2, P4 ;  /* 0x000000041fb57211 */ /* 0x000fc400020f16ff */
[----:B------:R-:W-:Y:S02]  /*668a0*/  IADD3 R31, R26, c[0x0][0x198], RZ ;  /* 0x000066001a1f7a10 */ /* 0x000fe40007ffe0ff */
[-C--:B------:R-:W-:Y:S02]  /*668b0*/  LEA.HI.X.SX32 R187, R45, R4.reuse, 0x2, P6 ;  /* 0x000000042dbb7211 */ /* 0x080fe400030f16ff */
[-C--:B------:R-:W-:Y:S02]  /*668c0*/  LEA R176, P6, R44, R3.reuse, 0x2 ;  /* 0x000000032cb07211 */ /* 0x080fe400078c10ff */
[----:B------:R-:W-:Y:S02]  /*668d0*/  LEA.HI.X.SX32 R183, R24, R4, 0x2, P5 ;  /* 0x0000000418b77211 */ /* 0x000fe400028f16ff */
[----:B------:R-:W-:Y:S02]  /*668e0*/  LEA R178, P4, R21, R3, 0x2 ;  /* 0x0000000315b27211 */ /* 0x000fe400078810ff */
[----:B------:R-:W-:-:S02]  /*668f0*/  IADD3 R24, R31, c[0x0][0x198], RZ ;  /* 0x000066001f187a10 */ /* 0x000fc40007ffe0ff */
[-C--:B------:R-:W-:Y:S02]  /*66900*/  LEA.HI.X.SX32 R177, R44, R4.reuse, 0x2, P6 ;  /* 0x000000042cb17211 */ /* 0x080fe400030f16ff */
[-C--:B------:R-:W-:Y:S02]  /*66910*/  LEA R174, P6, R29, R3.reuse, 0x2 ;  /* 0x000000031dae7211 */ /* 0x080fe400078c10ff */
[-C--:B------:R-:W-:Y:S02]  /*66920*/  LEA.HI.X.SX32 R179, R21, R4.reuse, 0x2, P4 ;  /* 0x0000000415b37211 */ /* 0x080fe400020f16ff */
[----:B------:R-:W-:Y:S02]  /*66930*/  IADD3 R21, R24, c[0x0][0x198], RZ ;  /* 0x0000660018157a10 */ /* 0x000fe40007ffe0ff */
[----:B------:R-:W-:Y:S02]  /*66940*/  LEA R172, P5, R25, R3, 0x2 ;  /* 0x0000000319ac7211 */ /* 0x000fe400078a10ff */
[----:B------:R-:W-:-:S02]  /*66950*/  LEA.HI.X.SX32 R175, R29, R4, 0x2, P6 ;  /* 0x000000041daf7211 */ /* 0x000fc400030f16ff */
[----:B------:R-:W-:Y:S02]  /*66960*/  IADD3 R29, R21, c[0x0][0x198], RZ ;  /* 0x00006600151d7a10 */ /* 0x000fe40007ffe0ff */
[-C--:B------:R-:W-:Y:S02]  /*66970*/  LEA R168, P4, R19, R3.reuse, 0x2 ;  /* 0x0000000313a87211 */ /* 0x080fe400078810ff */
[-C--:B------:R-:W-:Y:S02]  /*66980*/  LEA.HI.X.SX32 R173, R25, R4.reuse, 0x2, P5 ;  /* 0x0000000419ad7211 */ /* 0x080fe400028f16ff */
[----:B------:R-:W-:Y:S02]  /*66990*/  IADD3 R25, R29, c[0x0][0x198], RZ ;  /* 0x000066001d197a10 */ /* 0x000fe40007ffe0ff */
[----:B------:R-:W-:Y:S02]  /*669a0*/  LEA R170, P5, R42, R3, 0x2 ;  /* 0x000000032aaa7211 */ /* 0x000fe400078a10ff */
[----:B------:R-:W-:-:S02]  /*669b0*/  LEA.HI.X.SX32 R169, R19, R4, 0x2, P4 ;  /* 0x0000000413a97211 */ /* 0x000fc400020f16ff */
[-C--:B------:R-:W-:Y:S02]  /*669c0*/  LEA R166, P4, R28, R3.reuse, 0x2 ;  /* 0x000000031ca67211 */ /* 0x080fe400078810ff */
[----:B------:R-:W-:Y:S02]  /*669d0*/  IADD3 R19, R25, c[0x0][0x198], RZ ;  /* 0x0000660019137a10 */ /* 0x000fe40007ffe0ff */
[-C--:B------:R-:W-:Y:S02]  /*669e0*/  LEA.HI.X.SX32 R171, R42, R4.reuse, 0x2, P5 ;  /* 0x000000042aab7211 */ /* 0x080fe400028f16ff */
[----:B------:R-:W-:Y:S02]  /*669f0*/  LEA R160, P5, R17, R3, 0x2 ;  /* 0x0000000311a07211 */ /* 0x000fe400078a10ff */
[----:B------:R-:W-:Y:S02]  /*66a00*/  LEA.HI.X.SX32 R167, R28, R4, 0x2, P4 ;  /* 0x000000041ca77211 */ /* 0x000fe400020f16ff */
[----:B------:R-:W-:-:S02]  /*66a10*/  IADD3 R28, R19, c[0x0][0x198], RZ ;  /* 0x00006600131c7a10 */ /* 0x000fc40007ffe0ff */
[-C--:B------:R-:W-:Y:S02]  /*66a20*/  LEA.HI.X.SX32 R161, R17, R4.reuse, 0x2, P5 ;  /* 0x0000000411a17211 */ /* 0x080fe400028f16ff */
[-C--:B------:R-:W-:Y:S02]  /*66a30*/  LEA R156, P4, R18, R3.reuse, 0x2 ;  /* 0x00000003129c7211 */ /* 0x080fe400078810ff */
[----:B------:R-:W-:Y:S02]  /*66a40*/  IADD3 R17, R28, c[0x0][0x198], RZ ;  /* 0x000066001c117a10 */ /* 0x000fe40007ffe0ff */
        /* <DEDUP_REMOVED lines=15> */
[-C--:B------:R-:W-:Y:S02]  /*66b40*/  LEA R146, P5, R13, R3.reuse, 0x2 ;  /* 0x000000030d927211 */ /* 0x080fe400078a10ff */
[-C--:B------:R-:W-:Y:S02]  /*66b50*/  LEA.HI.X.SX32 R145, R22, R4.reuse, 0x2, P4 ;  /* 0x0000000416917211 */ /* 0x080fe400020f16ff */
[----:B------:R-:W-:Y:S02]  /*66b60*/  IADD3 R22, R11, c[0x0][0x198], RZ ;  /* 0x000066000b167a10 */ /* 0x000fe40007ffe0ff */
[-C--:B------:R-:W-:Y:S02]  /*66b70*/  LEA.HI.X.SX32 R163, R41, R4.reuse, 0x2, P6 ;  /* 0x0000000429a37211 */ /* 0x080fe400030f16ff */
[----:B------:R-:W-:Y:S02]  /*66b80*/  LEA.HI.X.SX32 R147, R13, R4, 0x2, P5 ;  /* 0x000000040d937211 */ /* 0x000fe400028f16ff */
[----:B------:R-:W-:-:S02]  /*66b90*/  LEA R142, P4, R6, R3, 0x2 ;  /* 0x00000003068e7211 */ /* 0x000fc400078810ff */
[-C--:B------:R-:W-:Y:S02]  /*66ba0*/  LEA R152, P6, R40, R3.reuse, 0x2 ;  /* 0x0000000328987211 */ /* 0x080fe400078c10ff */
[----:B------:R-:W-:Y:S02]  /*66bb0*/  IADD3 R13, R22, c[0x0][0x198], RZ ;  /* 0x00006600160d7a10 */ /* 0x000fe40007ffe0ff */
[----:B------:R-:W-:Y:S02]  /*66bc0*/  LEA R136, P5, R8, R3, 0x2 ;  /* 0x0000000308887211 */ /* 0x000fe400078a10ff */
[-C--:B------:R-:W-:Y:S02]  /*66bd0*/  LEA.HI.X.SX32 R143, R6, R4.reuse, 0x2, P4 ;  /* 0x00000004068f7211 */ /* 0x080fe400020f16ff */
[----:B------:R-:W-:Y:S02]  /*66be0*/  LEA.HI.X.SX32 R153, R40, R4, 0x2, P6 ;  /* 0x0000000428997211 */ /* 0x000fe400030f16ff */
[----:B------:R-:W-:-:S02]  /*66bf0*/  IADD3 R6, R13, c[0x0][0x198], RZ ;  /* 0x000066000d067a10 */ /* 0x000fc40007ffe0ff */
[CC--:B------:R-:W-:Y:S02]  /*66c00*/  LEA R150, P6, R39.reuse, R3.reuse, 0x2 ;  /* 0x0000000327967211 */ /* 0x0c0fe400078c10ff */
        /* <DEDUP_REMOVED lines=9> */
[----:B------:R-:W-:Y:S02]  /*66ca0*/  LEA R138, P6, R37, R3, 0x2 ;  /* 0x00000003258a7211 */ /* 0x000fe400078c10ff */
[----:B------:R-:W-:-:S02]  /*66cb0*/  LEA.HI.X.SX32 R135, R5, R4, 0x2, P5 ;  /* 0x0000000405877211 */ /* 0x000fc400028f16ff */
[-C--:B------:R-:W-:Y:S02]  /*66cc0*/  LEA R130, P4, R9, R3.reuse, 0x2 ;  /* 0x0000000309827211 */ /* 0x080fe400078810ff */
[----:B------:R-:W-:Y:S02]  /*66cd0*/  IADD3 R5, R0, c[0x0][0x198], RZ ;  /* 0x0000660000057a10 */ /* 0x000fe40007ffe0ff */
[-C--:B------:R-:W-:Y:S02]  /*66ce0*/  LEA.HI.X.SX32 R139, R37, R4.reuse, 0x2, P6 ;  /* 0x00000004258b7211 */ /* 0x080fe400030f16ff */
[-C--:B------:R-:W-:Y:S02]  /*66cf0*/  LEA R124, P5, R14, R3.reuse, 0x2 ;  /* 0x000000030e7c7211 */ /* 0x080fe400078a10ff */
[----:B------:R-:W-:Y:S02]  /*66d00*/  LEA.HI.X.SX32 R131, R9, R4, 0x2, P4 ;  /* 0x0000000409837211 */ /* 0x000fe400020f16ff */
[----:B------:R-:W-:-:S02]  /*66d10*/  LEA R128, P6, R36, R3, 0x2 ;  /* 0x0000000324807211 */ /* 0x000fc400078c10ff */
[----:B------:R-:W-:Y:S02]  /*66d20*/  IADD3 R9, R5, c[0x0][0x198], RZ ;  /* 0x0000660005097a10 */ /* 0x000fe40007ffe0ff */
[-C--:B------:R-:W-:Y:S02]  /*66d30*/  LEA.HI.X.SX32 R125, R14, R4.reuse, 0x2, P5 ;  /* 0x000000040e7d7211 */ /* 0x080fe400028f16ff */
[-C--:B------:R-:W-:Y:S02]  /*66d40*/  LEA R94, P4, R10, R3.reuse, 0x2 ;  /* 0x000000030a5e7211 */ /* 0x080fe400078810ff */
[----:B------:R-:W-:Y:S02]  /*66d50*/  LEA.HI.X.SX32 R129, R36, R4, 0x2, P6 ;  /* 0x0000000424817211 */ /* 0x000fe400030f16ff */
[----:B------:R-:W-:Y:S02]  /*66d60*/  IADD3 R14, R9, c[0x0][0x198], RZ ;  /* 0x00006600090e7a10 */ /* 0x000fe40007ffe0ff */
[----:B------:R-:W-:-:S02]  /*66d70*/  LEA R126, P6, R35, R3, 0x2 ;  /* 0x00000003237e7211 */ /* 0x000fc400078c10ff */
[-C--:B------:R-:W-:Y:S02]  /*66d80*/  LEA R58, P5, R30, R3.reuse, 0x2 ;  /* 0x000000031e3a7211 */ /* 0x080fe400078a10ff */
[-C--:B------:R-:W-:Y:S02]  /*66d90*/  LEA.HI.X.SX32 R95, R10, R4.reuse, 0x2, P4 ;  /* 0x000000040a5f7211 */ /* 0x080fe400020f16ff */
[----:B------:R-:W-:Y:S01]  /*66da0*/  IADD3 R10, R14, c[0x0][0x198], RZ ;  /* 0x000066000e0a7a10 */ /* 0x000fe20007ffe0ff */
[----:B------:R1:W-:Y:S01]  /*66db0*/  STL.64 [R1+0x10], R64 ;  /* 0x0000104001007387 */ /* 0x0003e20000100a00 */
[-C--:B------:R-:W-:Y:S02]  /*66dc0*/  LEA.HI.X.SX32 R127, R35, R4.reuse, 0x2, P6 ;  /* 0x00000004237f7211 */ /* 0x080fe400030f16ff */
[----:B------:R-:W-:Y:S01]  /*66dd0*/  LEA R88, P6, R34, R3, 0x2 ;  /* 0x0000000322587211 */ /* 0x000fe200078c10ff */
[----:B------:R-:W-:Y:S01]  /*66de0*/  STL.64 [R1+0x8], R62 ;  /* 0x0000083e01007387 */ /* 0x000fe20000100a00 */
[----:B------:R-:W-:-:S02]  /*66df0*/  LEA.HI.X.SX32 R59, R30, R4, 0x2, P5 ;  /* 0x000000041e3b7211 */ /* 0x000fc400028f16ff */
[-C--:B------:R-:W-:Y:S01]  /*66e00*/  LEA R38, P4, R7, R3.reuse, 0x2 ;  /* 0x0000000307267211 */ /* 0x080fe200078810ff */
[----:B------:R-:W-:Y:S01]  /*66e10*/  STL.64 [R1], R60 ;  /* 0x0000003c01007387 */ /* 0x000fe20000100a00 */
[-C--:B------:R-:W-:Y:S02]  /*66e20*/  LEA R82, P5, R20, R3.reuse, 0x2 ;  /* 0x0000000314527211 */ /* 0x080fe400078a10ff */
[----:B------:R-:W-:Y:S01]  /*66e30*/  IADD3 R30, R10, c[0x0][0x198], RZ ;  /* 0x000066000a1e7a10 */ /* 0x000fe20007ffe0ff */
[----:B------:R-:W-:Y:S01]  /*66e40*/  STL.64 [R1+0x13f0], R250 ;  /* 0x0013f0fa01007387 */ /* 0x000fe20000100a00 */
[-C--:B------:R-:W-:Y:S02]  /*66e50*/  LEA.HI.X.SX32 R89, R34, R4.reuse, 0x2, P6 ;  /* 0x0000000422597211 */ /* 0x080fe400030f16ff */
[----:B------:R-:W-:Y:S01]  /*66e60*/  LEA R36, P6, R33, R3, 0x2 ;  /* 0x0000000321247211 */ /* 0x000fe200078c10ff */
[----:B------:R-:W-:Y:S01]  /*66e70*/  STL.64 [R1+0x13f8], R244 ;  /* 0x0013f8f401007387 */ /* 0x000fe20000100a00 */
[----:B------:R-:W-:-:S02]  /*66e80*/  LEA.HI.X.SX32 R39, R7, R4, 0x2, P4 ;  /* 0x0000000407277211 */ /* 0x000fc400020f16ff */
[-C--:B------:R-:W-:Y:S01]  /*66e90*/  LEA.HI.X.SX32 R83, R20, R4.reuse, 0x2, P5 ;  /* 0x0000000414537211 */ /* 0x080fe200028f16ff */
[----:B------:R-:W-:Y:S01]  /*66ea0*/  STL.64 [R1+0x1400], R246 ;  /* 0x001400f601007387 */ /* 0x000fe20000100a00 */
[----:B------:R-:W-:Y:S02]  /*66eb0*/  IADD3 R7, R30, c[0x0][0x198], RZ ;  /* 0x000066001e077a10 */ /* 0x000fe40007ffe0ff */
[----:B------:R-:W-:Y:S01]  /*66ec0*/  LEA R34, P5, R16, R3, 0x2 ;  /* 0x0000000310227211 */ /* 0x000fe200078a10ff */
[----:B------:R-:W-:Y:S01]  /*66ed0*/  STL.64 [R1+0x1408], R240 ;  /* 0x001408f001007387 */ /* 0x000fe20000100a00 */
[----:B------:R-:W-:-:S03]  /*66ee0*/  LEA.HI.X.SX32 R37, R33, R4, 0x2, P6 ;  /* 0x0000000421257211 */ /* 0x000fc600030f16ff */
[----:B------:R-:W-:Y:S01]  /*66ef0*/  STL.64 [R1+0x1410], R242 ;  /* 0x001410f201007387 */ /* 0x000fe20000100a00 */
[----:B------:R-:W-:-:S03]  /*66f00*/  LEA R76, P4, R27, R3, 0x2 ;  /* 0x000000031b4c7211 */ /* 0x000fc600078810ff */
[----:B------:R-:W-:Y:S01]  /*66f10*/  STL.64 [R1+0x1418], R236 ;  /* 0x001418ec01007387 */ /* 0x000fe20000100a00 */
[----:B------:R-:W-:Y:S02]  /*66f20*/  IADD3 R20, R7, c[0x0][0x198], RZ ;  /* 0x0000660007147a10 */ /* 0x000fe40007ffe0ff */
[----:B------:R-:W-:Y:S01]  /*66f30*/  LEA.HI.X.SX32 R35, R16, R4, 0x2, P5 ;  /* 0x0000000410237211 */ /* 0x000fe200028f16ff */
[----:B------:R-:W-:Y:S01]  /*66f40*/  STL.64 [R1+0x1420], R238 ;  /* 0x001420ee01007387 */ /* 0x000fe20000100a00 */
[----:B------:R-:W-:-:S03]  /*66f50*/  LEA R70, P6, R32, R3, 0x2 ;  /* 0x0000000320467211 */ /* 0x000fc600078c10ff */
[----:B------:R-:W-:Y:S01]  /*66f60*/  STL.64 [R1+0x1428], R232 ;  /* 0x001428e801007387 */ /* 0x000fe20000100a00 */
[----:B-1----:R-:W-:-:S03]  /*66f70*/  LEA R64, P5, R26, R3, 0x2 ;  /* 0x000000031a407211 */ /* 0x002fc600078a10ff */
[----:B------:R-:W-:Y:S01]  /*66f80*/  STL.64 [R1+0x1430], R234 ;  /* 0x001430ea01007387 */ /* 0x000fe20000100a00 */
[----:B------:R-:W-:-:S03]  /*66f90*/  LEA.HI.X.SX32 R77, R27, R4, 0x2, P4 ;  /* 0x000000041b4d7211 */ /* 0x000fc600020f16ff */
[----:B------:R-:W-:Y:S01]  /*66fa0*/  STL.64 [R1+0x48], R58 ;  /* 0x0000483a01007387 */ /* 0x000fe20000100a00 */
[----:B------:R-:W-:-:S03]  /*66fb0*/  IADD3 R27, R20, c[0x0][0x198], RZ ;  /* 0x00006600141b7a10 */ /* 0x000fc60007ffe0ff */
[----:B------:R-:W-:Y:S01]  /*66fc0*/  STL.64 [R1+0x50], R38 ;  /* 0x0000502601007387 */ /* 0x000fe20000100a00 */
[----:B------:R-:W-:-:S03]  /*66fd0*/  LEA.HI.X.SX32 R71, R32, R4, 0x2, P6 ;  /* 0x0000000420477211 */ /* 0x000fc600030f16ff */
[----:B------:R1:W-:Y:S01]  /*66fe0*/  STL.64 [R1+0x58], R36 ;  /* 0x0000582401007387 */ /* 0x0003e20000100a00 */
[----:B------:R-:W-:-:S03]  /*66ff0*/  LEA.HI.X.SX32 R65, R26, R4, 0x2, P5 ;  /* 0x000000041a417211 */ /* 0x000fc600028f16ff */
[----:B------:R2:W-:Y:S01]  /*67000*/  STL.64 [R1+0x60], R34 ;  /* 0x0000602201007387 */ /* 0x0005e20000100a00 */
[-C--:B------:R-:W-:Y:S02]  /*67010*/  LEA R32, P5, R21, R3.reuse, 0x2 ;  /* 0x0000000315207211 */ /* 0x080fe400078a10ff */
[----:B------:R-:W-:Y:S02]  /*67020*/  IADD3 R16, R27, c[0x0][0x198], RZ ;  /* 0x000066001b107a10 */ /* 0x000fe40007ffe0ff */
[-C--:B-1----:R-:W-:Y:S02]  /*67030*/  LEA R36, P4, R15, R3.reuse, 0x2 ;  /* 0x000000030f247211 */ /* 0x082fe400078810ff */
[----:B--2---:R-:W-:Y:S02]  /*67040*/  LEA R34, P6, R31, R3, 0x2 ;  /* 0x000000031f227211 */ /* 0x004fe400078c10ff */
[-C--:B------:R-:W-:Y:S02]  /*67050*/  LEA.HI.X.SX32 R37, R15, R4.reuse, 0x2, P4 ;  /* 0x000000040f257211 */ /* 0x080fe400020f16ff */
[----:B------:R-:W-:-:S02]  /*67060*/  LEA.HI.X.SX32 R35, R31, R4, 0x2, P6 ;  /* 0x000000041f237211 */ /* 0x000fc400030f16ff */
[-C--:B------:R-:W-:Y:S02]  /*67070*/  LEA R58, P4, R24, R3.reuse, 0x2 ;  /* 0x00000003183a7211 */ /* 0x080fe400078810ff */
[-C--:B------:R-:W-:Y:S02]  /*67080*/  LEA.HI.X.SX32 R33, R21, R4.reuse, 0x2, P5 ;  /* 0x0000000415217211 */ /* 0x080fe400028f16ff */
[----:B------:R-:W-:Y:S02]  /*67090*/  IADD3 R15, R16, c[0x0][0x198], RZ ;  /* 0x00006600100f7a10 */ /* 0x000fe40007ffe0ff */
[----:B------:R-:W-:Y:S01]  /*670a0*/  LEA R52, P6, R29, R3, 0x2 ;  /* 0x000000031d347211 */ /* 0x000fe200078c10ff */
[----:B------:R-:W-:Y:S01]  /*670b0*/  STL.64 [R1+0x68], R36 ;  /* 0x0000682401007387 */ /* 0x000fe20000100a00 */
[-C--:B------:R-:W-:Y:S02]  /*670c0*/  LEA.HI.X.SX32 R59, R24, R4.reuse, 0x2, P4 ;  /* 0x00000004183b7211 */ /* 0x080fe400020f16ff */
[----:B------:R-:W-:Y:S01]  /*670d0*/  IADD3 R26, R15, c[0x0][0x198], RZ ;  /* 0x000066000f1a7a10 */ /* 0x000fe20007ffe0ff */
[----:B------:R1:W-:Y:S01]  /*670e0*/  STL.64 [R1+0x70], R34 ;  /* 0x0000702201007387 */ /* 0x0003e20000100a00 */
[----:B------:R-:W-:-:S03]  /*670f0*/  LEA.HI.X.SX32 R53, R29, R4, 0x2, P6 ;  /* 0x000000041d357211 */ /* 0x000fc600030f16ff */
[----:B------:R2:W-:Y:S01]  /*67100*/  STL.64 [R1+0x78], R32 ;  /* 0x0000782001007387 */ /* 0x0005e20000100a00 */
[----:B------:R-:W-:Y:S02]  /*67110*/  IADD3 R24, R26, c[0x0][0x198], RZ ;  /* 0x000066001a187a10 */ /* 0x000fe40007ffe0ff */
[CC--:B-1----:R-:W-:Y:S02]  /*67120*/  LEA R34, P4, R25.reuse, R3.reuse, 0x2 ;  /* 0x0000000319227211 */ /* 0x0c2fe400078810ff */
[CC--:B--2---:R-:W-:Y:S02]  /*67130*/  LEA R32, P6, R28.reuse, R3.reuse, 0x2 ;  /* 0x000000031c207211 */ /* 0x0c4fe400078c10ff */
[-C--:B------:R-:W-:Y:S02]  /*67140*/  LEA.HI.X.SX32 R35, R25, R4.reuse, 0x2, P4 ;  /* 0x0000000419237211 */ /* 0x080fe400020f16ff */
[----:B------:R-:W-:Y:S02]  /*67150*/  LEA.HI.X.SX32 R33, R28, R4, 0x2, P6 ;  /* 0x000000041c217211 */ /* 0x000fe400030f16ff */
[----:B------:R-:W-:Y:S01]  /*67160*/  LEA R46, P5, R19, R3, 0x2 ;  /* 0x00000003132e7211 */ /* 0x000fe200078a10ff */
[----:B------:R-:W-:Y:S01]  /*67170*/  STL.64 [R1+0x80], R34 ;  /* 0x0000802201007387 */ /* 0x000fe20000100a00 */
[----:B------:R-:W-:-:S02]  /*67180*/  IADD3 R21, R24, c[0x0][0x198], RZ ;  /* 0x0000660018157a10 */ /* 0x000fc40007ffe0ff */
[----:B------:R-:W-:Y:S01]  /*67190*/  LEA.HI.X.SX32 R47, R19, R4, 0x2, P5 ;  /* 0x00000004132f7211 */ /* 0x000fe200028f16ff */
[----:B------:R1:W-:Y:S01]  /*671a0*/  STL.64 [R1+0x88], R32 ;  /* 0x0000882001007387 */ /* 0x0003e20000100a00 */
[----:B------:R-:W-:Y:S02]  /*671b0*/  IADD3 R25, R21, c[0x0][0x198], RZ ;  /* 0x0000660015197a10 */ /* 0x000fe40007ffe0ff */
[-C--:B------:R-:W-:Y:S02]  /*671c0*/  LEA R40, P4, R17, R3.reuse, 0x2 ;  /* 0x0000000311287211 */ /* 0x080fe400078810ff */
[----:B------:R-:W-:Y:S02]  /*671d0*/  IADD3 R19, R25, c[0x0][0x198], RZ ;  /* 0x0000660019137a10 */ /* 0x000fe40007ffe0ff */
[-C--:B-1----:R-:W-:Y:S02]  /*671e0*/  LEA R32, P5, R18, R3.reuse, 0x2 ;  /* 0x0000000312207211 */ /* 0x082fe400078a10ff */
[----:B------:R-:W-:-:S02]  /*671f0*/  LEA R34, P6, R23, R3, 0x2 ;  /* 0x0000000317227211 */ /* 0x000fc400078c10ff */
[-C--:B------:R-:W-:Y:S02]  /*67200*/  LEA.HI.X.SX32 R33, R18, R4.reuse, 0x2, P5 ;  /* 0x0000000412217211 */ /* 0x080fe400028f16ff */
[-C--:B------:R-:W-:Y:S02]  /*67210*/  LEA.HI.X.SX32 R41, R17, R4.reuse, 0x2, P4 ;  /* 0x0000000411297211 */ /* 0x080fe400020f16ff */
[----:B------:R-:W-:Y:S01]  /*67220*/  IADD3 R17, R19, c[0x0][0x198], RZ ;  /* 0x0000660013117a10 */ /* 0x000fe20007ffe0ff */
[----:B------:R1:W-:Y:S01]  /*67230*/  STL.64 [R1+0x90], R32 ;  /* 0x0000902001007387 */ /* 0x0003e20000100a00 */
[----:B------:R-:W-:Y:S02]  /*67240*/  LEA.HI.X.SX32 R35, R23, R4, 0x2, P6 ;  /* 0x0000000417237211 */ /* 0x000fe400030f16ff */
[----:B------:R-:W-:Y:S02]  /*67250*/  LEA R36, P4, R12, R3, 0x2 ;  /* 0x000000030c247211 */ /* 0x000fe400078810ff */
[----:B------:R-:W-:-:S02]  /*67260*/  IADD3 R18, R17, c[0x0][0x198], RZ ;  /* 0x0000660011127a10 */ /* 0x000fc40007ffe0ff */
[-C--:B------:R-:W-:Y:S02]  /*67270*/  LEA.HI.X.SX32 R37, R12, R4.reuse, 0x2, P4 ;  /* 0x000000040c257211 */ /* 0x080fe400020f16ff */
[CC--:B-1----:R-:W-:Y:S02]  /*67280*/  LEA R32, P6, R22.reuse, R3.reuse, 0x2 ;  /* 0x0000000316207211 */ /* 0x0c2fe400078c10ff */
[C---:B------:R-:W-:Y:S02]  /*67290*/  LEA R28, P5, R11.reuse, R3, 0x2 ;  /* 0x000000030b1c7211 */ /* 0x040fe400078a10ff */
[-C--:B------:R-:W-:Y:S01]  /*672a0*/  LEA.HI.X.SX32 R33, R22, R4.reuse, 0x2, P6 ;  /* 0x0000000416217211 */ /* 0x080fe200030f16ff */
[----:B------:R-:W-:Y:S01]  /*672b0*/  STL.64 [R1+0x98], R36 ;  /* 0x0000982401007387 */ /* 0x000fe20000100a00 */
[----:B------:R-:W-:Y:S02]  /*672c0*/  IADD3 R12, R18, c[0x0][0x198], RZ ;  /* 0x00006600120c7a10 */ /* 0x000fe40007ffe0ff */
[----:B------:R-:W-:Y:S01]  /*672d0*/  LEA.HI.X.SX32 R29, R11, R4, 0x2, P5 ;  /* 0x000000040b1d7211 */ /* 0x000fe200028f16ff */
[----:B------:R1:W-:Y:S01]  /*672e0*/  STL.64 [R1+0xa0], R32 ;  /* 0x0000a02001007387 */ /* 0x0003e20000100a00 */
[----:B------:R-:W-:-:S02]  /*672f0*/  IADD3 R11, R12, c[0x0][0x198], RZ ;  /* 0x000066000c0b7a10 */ /* 0x000fc40007ffe0ff */
[-C--:B------:R-:W-:Y:S01]  /*67300*/  LEA R22, P5, R6, R3.reuse, 0x2 ;  /* 0x0000000306167211 */ /* 0x080fe200078a10ff */
[----:B------:R-:W2:Y:S01]  /*67310*/  LDL.LU.64 R234, [R1+0x40] ;  /* 0x0000400001ea7983 */ /* 0x000ea20000300a00 */
[----:B-1----:R-:W-:-:S04]  /*67320*/  LEA R32, P4, R13, R3, 0x2 ;  /* 0x000000030d207211 */ /* 0x002fc800078810ff */
[-C--:B------:R-:W-:Y:S02]  /*67330*/  LEA.HI.X.SX32 R33, R13, R4.reuse, 0x2, P4 ;  /* 0x000000040d217211 */ /* 0x080fe400020f16ff */
[----:B------:R-:W-:Y:S02]  /*67340*/  IADD3 R13, R11, c[0x0][0x198], RZ ;  /* 0x000066000b0d7a10 */ /* 0x000fe40007ffe0ff */
[----:B------:R-:W-:Y:S02]  /*67350*/  LEA.HI.X.SX32 R23, R6, R4, 0x2, P5 ;  /* 0x0000000406177211 */ /* 0x000fe400028f16ff */
[-C--:B------:R-:W-:Y:S02]  /*67360*/  LEA R108, P4, R0, R3.reuse, 0x2 ;  /* 0x00000003006c7211 */ /* 0x080fe400078810ff */
[----:B------:R-:W-:Y:S02]  /*67370*/  IADD3 R6, R13, c[0x0][0x198], RZ ;  /* 0x000066000d067a10 */ /* 0x000fe40007ffe0ff */
[----:B------:R-:W-:-:S02]  /*67380*/  LEA R104, P5, R5, R3, 0x2 ;  /* 0x0000000305687211 */ /* 0x000fc400078a10ff */
        /* <DEDUP_REMOVED lines=60> */
[-C--:B------:R-:W-:Y:S02]  /*67750*/  LEA R66, P5, R0, R3.reuse, 0x2 ;  /* 0x0000000300427211 */ /* 0x080fe400078a10ff */
[-C--:B------:R-:W-:Y:S02]  /*67760*/  LEA.HI.X.SX32 R69, R5, R4.reuse, 0x2, P6 ;  /* 0x0000000405457211 */ /* 0x080fe400030f16ff */
[----:B------:R-:W-:Y:S02]  /*67770*/  IADD3 R5, R6, c[0x0][0x198], RZ ;  /* 0x0000660006057a10 */ /* 0x000fe40007ffe0ff */
[----:B------:R-:W-:Y:S02]  /*67780*/  LEA.HI.X.SX32 R67, R0, R4, 0x2, P5 ;  /* 0x0000000400437211 */ /* 0x000fe400028f16ff */
[----:B------:R-:W-:Y:S02]  /*67790*/  LEA R62, P5, R10, R3, 0x2 ;  /* 0x000000030a3e7211 */ /* 0x000fe400078a10ff */
[----:B------:R-:W-:-:S02]  /*677a0*/  IADD3 R0, R5, c[0x0][0x198], RZ ;  /* 0x0000660005007a10 */ /* 0x000fc40007ffe0ff */
[----:B------:R-:W-:Y:S02]  /*677b0*/  IADD3 R50, R252, 0x172, RZ ;  /* 0x00000172fc327810 */ /* 0x000fe40007ffe0ff */
[CC--:B------:R-:W-:Y:S02]  /*677c0*/  LEA R54, P6, R7.reuse, R3.reuse, 0x2 ;  /* 0x0000000307367211 */ /* 0x0c0fe400078c10ff */
[-C--:B------:R-:W-:Y:S02]  /*677d0*/  LEA.HI.X.SX32 R63, R10, R4.reuse, 0x2, P5 ;  /* 0x000000040a3f7211 */ /* 0x080fe400028f16ff */
[----:B------:R-:W-:Y:S02]  /*677e0*/  IADD3 R10, R0, c[0x0][0x198], RZ ;  /* 0x00006600000a7a10 */ /* 0x000fe40007ffe0ff */
[----:B------:R-:W-:Y:S01]  /*677f0*/  LEA R48, P5, R16, R3, 0x2 ;  /* 0x0000000310307211 */ /* 0x000fe200078a10ff */
[----:B------:R-:W-:Y:S01]  /*67800*/  IMAD.MOV.U32 R250, RZ, RZ, R50 ;  /* 0x000000fffffa7224 */ /* 0x000fe200078e0032 */
[----:B------:R-:W-:-:S02]  /*67810*/  LEA.HI.X.SX32 R55, R7, R4, 0x2, P6 ;  /* 0x0000000407377211 */ /* 0x000fc400030f16ff */
[-C--:B------:R-:W-:Y:S02]  /*67820*/  LEA R60, P4, R14, R3.reuse, 0x2 ;  /* 0x000000030e3c7211 */ /* 0x080fe400078810ff */
[-C--:B------:R-:W-:Y:S02]  /*67830*/  LEA R50, P6, R15, R3.reuse, 0x2 ;  /* 0x000000030f327211 */ /* 0x080fe400078c10ff */
[----:B------:R-:W-:Y:S02]  /*67840*/  IADD3 R248, R10, c[0x0][0x198], RZ ;  /* 0x000066000af87a10 */ /* 0x000fe40007ffe0ff */
[-C--:B------:R-:W-:Y:S02]  /*67850*/  LEA.HI.X.SX32 R49, R16, R4.reuse, 0x2, P5 ;  /* 0x0000000410317211 */ /* 0x080fe400028f16ff */
[----:B------:R-:W-:Y:S02]  /*67860*/  LEA R44, P5, R21, R3, 0x2 ;  /* 0x00000003152c7211 */ /* 0x000fe400078a10ff */
[----:B------:R-:W-:-:S02]  /*67870*/  LEA.HI.X.SX32 R61, R14, R4, 0x2, P4 ;  /* 0x000000040e3d7211 */ /* 0x000fc400020f16ff */
[-C--:B------:R-:W-:Y:S02]  /*67880*/  LEA.HI.X.SX32 R51, R15, R4.reuse, 0x2, P6 ;  /* 0x000000040f337211 */ /* 0x080fe400030f16ff */
[-C--:B------:R-:W-:Y:S02]  /*67890*/  LEA R56, P4, R20, R3.reuse, 0x2 ;  /* 0x0000000314387211 */ /* 0x080fe400078810ff */
[----:B------:R-:W-:Y:S02]  /*678a0*/  IADD3 R13, R248, c[0x0][0x198], RZ ;  /* 0x00006600f80d7a10 */ /* 0x000fe40007ffe0ff */
[-C--:B------:R-:W-:Y:S02]  /*678b0*/  LEA R36, P6, R19, R3.reuse, 0x2 ;  /* 0x0000000313247211 */ /* 0x080fe400078c10ff */
[-C--:B------:R-:W-:Y:S02]  /*678c0*/  LEA.HI.X.SX32 R45, R21, R4.reuse, 0x2, P5 ;  /* 0x00000004152d7211 */ /* 0x080fe400028f16ff */
[----:B------:R-:W-:Y:S01]  /*678d0*/  LEA R30, P5, R12, R3, 0x2 ;  /* 0x000000030c1e7211 */ /* 0x000fe200078a10ff */
[----:B------:R1:W-:Y:S01]  /*678e0*/  STL.64 [R1+0xa8], R32 ;  /* 0x0000a82001007387 */ /* 0x0003e20000100a00 */
[----:B------:R-:W-:-:S02]  /*678f0*/  LEA.HI.X.SX32 R57, R20, R4, 0x2, P4 ;  /* 0x0000000414397211 */ /* 0x000fc400020f16ff */
[----:B------:R-:W-:Y:S01]  /*67900*/  IADD3 R244, R13, c[0x0][0x198], RZ ;  /* 0x000066000df47a10 */ /* 0x000fe20007ffe0ff */
[----:B------:R-:W-:Y:S01]  /*67910*/  IMAD.MOV.U32 R251, RZ, RZ, R252 ;  /* 0x000000fffffb7224 */ /* 0x000fe200078e00fc */
[-C--:B------:R-:W-:Y:S01]  /*67920*/  LEA.HI.X.SX32 R37, R19, R4.reuse, 0x2, P6 ;  /* 0x0000000413257211 */ /* 0x080fe200030f16ff */
[----:B------:R-:W3:Y:S01]  /*67930*/  LDL.LU.64 R232, [R1+0x38] ;  /* 0x0000380001e87983 */ /* 0x000ee20000300a00 */
[-C--:B------:R-:W-:Y:S02]  /*67940*/  LEA R42, P4, R24, R3.reuse, 0x2 ;  /* 0x00000003182a7211 */ /* 0x080fe400078810ff */
[----:B------:R-:W-:Y:S01]  /*67950*/  LEA.HI.X.SX32 R31, R12, R4, 0x2, P5 ;  /* 0x000000040c1f7211 */ /* 0x000fe200028f16ff */
[----:B------:R-:W4:Y:S01]  /*67960*/  LDL.LU.64 R238, [R1+0x30] ;  /* 0x0000300001ee7983 */ /* 0x000f220000300a00 */
[-C--:B-1----:R-:W-:Y:S02]  /*67970*/  LEA R32, P6, R11, R3.reuse, 0x2 ;  /* 0x000000030b207211 */ /* 0x082fe400078c10ff */
[----:B------:R-:W-:Y:S01]  /*67980*/  LEA R26, P5, R5, R3, 0x2 ;  /* 0x00000003051a7211 */ /* 0x000fe200078a10ff */
[----:B------:R-:W5:Y:S01]  /*67990*/  LDL.LU.64 R236, [R1+0x28] ;  /* 0x0000280001ec7983 */ /* 0x000f620000300a00 */
[----:B------:R-:W-:-:S02]  /*679a0*/  IADD3 R252, R244, c[0x0][0x198], RZ ;  /* 0x00006600f4fc7a10 */ /* 0x000fc40007ffe0ff */
[-C--:B------:R-:W-:Y:S01]  /*679b0*/  LEA.HI.X.SX32 R43, R24, R4.reuse, 0x2, P4 ;  /* 0x00000004182b7211 */ /* 0x080fe200020f16ff */
[----:B------:R-:W2:Y:S01]  /*679c0*/  LDL.LU.64 R242, [R1+0x20] ;  /* 0x0000200001f27983 */ /* 0x000ea20000300a00 */
[-C--:B------:R-:W-:Y:S02]  /*679d0*/  LEA.HI.X.SX32 R33, R11, R4.reuse, 0x2, P6 ;  /* 0x000000040b217211 */ /* 0x080fe400030f16ff */
[-C--:B------:R-:W-:Y:S01]  /*679e0*/  LEA R38, P4, R17, R3.reuse, 0x2 ;  /* 0x0000000311267211 */ /* 0x080fe200078810ff */
[----:B------:R-:W2:Y:S01]  /*679f0*/  LDL.LU.64 R240, [R1+0x18] ;  /* 0x0000180001f07983 */ /* 0x000ea20000300a00 */
[----:B------:R-:W-:Y:S02]  /*67a00*/  LEA R20, P6, R0, R3, 0x2 ;  /* 0x0000000300147211 */ /* 0x000fe400078c10ff */
[----:B------:R-:W-:Y:S01]  /*67a10*/  LEA.HI.X.SX32 R27, R5, R4, 0x2, P5 ;  /* 0x00000004051b7211 */ /* 0x000fe200028f16ff */
[----:B------:R-:W2:Y:S01]  /*67a20*/  LDL.LU.64 R246, [R1+0x10] ;  /* 0x0000100001f67983 */ /* 0x000ea20000300a00 */
[----:B------:R-:W-:-:S02]  /*67a30*/  IADD3 R249, R252, c[0x0][0x198], RZ ;  /* 0x00006600fcf97a10 */ /* 0x000fc40007ffe0ff */
[-C--:B------:R-:W-:Y:S02]  /*67a40*/  LEA R18, P5, R10, R3.reuse, 0x2 ;  /* 0x000000030a127211 */ /* 0x080fe400078a10ff */
[-C--:B------:R-:W-:Y:S02]  /*67a50*/  LEA.HI.X.SX32 R39, R17, R4.reuse, 0x2, P4 ;  /* 0x0000000411277211 */ /* 0x080fe400020f16ff */
[----:B------:R-:W-:Y:S02]  /*67a60*/  LEA.HI.X.SX32 R21, R0, R4, 0x2, P6 ;  /* 0x0000000400157211 */ /* 0x000fe400030f16ff */
[-C--:B------:R-:W-:Y:S02]  /*67a70*/  LEA R24, P4, R6, R3.reuse, 0x2 ;  /* 0x0000000306187211 */ /* 0x080fe400078810ff */
[----:B------:R-:W-:Y:S02]  /*67a80*/  LEA R16, P6, R248, R3, 0x2 ;  /* 0x00000003f8107211 */ /* 0x000fe400078c10ff */
[----:B------:R-:W-:-:S02]  /*67a90*/  IADD3 R7, R249, c[0x0][0x198], RZ ;  /* 0x00006600f9077a10 */ /* 0x000fc40007ffe0ff */
[-C--:B------:R-:W-:Y:S02]  /*67aa0*/  LEA.HI.X.SX32 R19, R10, R4.reuse, 0x2, P5 ;  /* 0x000000040a137211 */ /* 0x080fe400028f16ff */
[-C--:B------:R-:W-:Y:S02]  /*67ab0*/  LEA R14, P5, R13, R3.reuse, 0x2 ;  /* 0x000000030d0e7211 */ /* 0x080fe400078a10ff */
[-C--:B------:R-:W-:Y:S02]  /*67ac0*/  LEA.HI.X.SX32 R25, R6, R4.reuse, 0x2, P4 ;  /* 0x0000000406197211 */ /* 0x080fe400020f16ff */
[----:B------:R-:W-:Y:S02]  /*67ad0*/  LEA.HI.X.SX32 R17, R248, R4, 0x2, P6 ;  /* 0x00000004f8117211 */ /* 0x000fe400030f16ff */
[-C--:B------:R-:W-:Y:S02]  /*67ae0*/  LEA R6, P4, R7, R3.reuse, 0x2 ;  /* 0x0000000307067211 */ /* 0x080fe400078810ff */
[----:B------:R-:W-:-:S02]  /*67af0*/  LEA R12, P6, R244, R3, 0x2 ;  /* 0x00000003f40c7211 */ /* 0x000fc400078c10ff */
[-C--:B------:R-:W-:Y:S02]  /*67b00*/  LEA.HI.X.SX32 R15, R13, R4.reuse, 0x2, P5 ;  /* 0x000000040d0f7211 */ /* 0x080fe400028f16ff */
[----:B------:R-:W-:Y:S02]  /*67b10*/  LEA R10, P5, R252, R3, 0x2 ;  /* 0x00000003fc0a7211 */ /* 0x000fe400078a10ff */
[-C--:B------:R-:W-:Y:S02]  /*67b20*/  LEA.HI.X.SX32 R7, R7, R4.reuse, 0x2, P4 ;  /* 0x0000000407077211 */ /* 0x080fe400020f16ff */
[C---:B------:R-:W-:Y:S02]  /*67b30*/  IADD3 R5, R251.reuse, 0x173, RZ ;  /* 0x00000173fb057810 */ /* 0x040fe40007ffe0ff */
[----:B------:R-:W-:Y:S02]  /*67b40*/  LEA.HI.X.SX32 R13, R244, R4, 0x2, P6 ;  /* 0x00000004f40d7211 */ /* 0x000fe400030f16ff */
[----:B------:R-:W-:Y:S01]  /*67b50*/  ISETP.LT.AND P4, PT, R250, c[0x0][0x17c], !P0 ;  /* 0x00005f00fa007a0c */ /* 0x000fe20004781270 */
[----:B------:R-:W2:Y:S01]  /*67b60*/  LDL.LU.64 R244, [R1+0x8] ;  /* 0x0000080001f47983 */ /* 0x000ea20000300a00 */
[----:B------:R-:W-:-:S02]  /*67b70*/  IADD3 R0, R251, 0x174, RZ ;  /* 0x00000174fb007810 */ /* 0x000fc40007ffe0ff */
[----:B------:R-:W-:Y:S01]  /*67b80*/  LEA.HI.X.SX32 R11, R252, R4, 0x2, P5 ;  /* 0x00000004fc0b7211 */ /* 0x000fe200028f16ff */
[----:B------:R-:W2:Y:S01]  /*67b90*/  LDL.LU.64 R250, [R1] ;  /* 0x0000000001fa7983 */ /* 0x000ea20000300a00 */
[----:B------:R-:W-:-:S03]  /*67ba0*/  ISETP.LT.AND P5, PT, R5, c[0x0][0x17c], !P0 ;  /* 0x00005f0005007a0c */ /* 0x000fc600047a1270 */
[----:B------:R-:W2:Y:S04]  /*67bb0*/  LDL.LU R252, [R1+0x94c] ;  /* 0x00094c0001fc7983 */ /* 0x000ea80000300800 */
[----:B------:R-:W3:Y:S01]  /*67bc0*/  LDL.LU R5, [R1+0x35c] ;  /* 0x00035c0001057983 */ /* 0x000ee20000300800 */
[----:B------:R-:W-:-:S04]  /*67bd0*/  LEA R248, P6, R249, R3, 0x2 ;  /* 0x00000003f9f87211 */ /* 0x000fc800078c10ff */
[----:B------:R-:W-:Y:S02]  /*67be0*/  LEA.HI.X.SX32 R249, R249, R4, 0x2, P6 ;  /* 0x00000004f9f97211 */ /* 0x000fe400030f16ff */
[----:B------:R-:W4:Y:S01]  /*67bf0*/  LDL.LU R4, [R1+0x3dc] ;  /* 0x0003dc0001047983 */ /* 0x000f220000300800 */
[----:B--2---:R-:W-:-:S03]  /*67c00*/  IADD3 R3, R252, 0x175, RZ ;  /* 0x00000175fc037810 */ /* 0x004fc60007ffe0ff */
[----:B---3--:R1:W-:Y:S01]  /*67c10*/  @P1 STG.E [R234.64], R5 ;  /* 0x00000005ea001986 */ /* 0x0083e2000c101904 */
[----:B------:R-:W-:-:S03]  /*67c20*/  ISETP.LT.AND P1, PT, R3, c[0x0][0x17c], !P0 ;  /* 0x00005f0003007a0c */ /* 0x000fc60004721270 */
[----:B-1----:R-:W2:Y:S04]  /*67c30*/  LDL.LU.64 R234, [R1+0x1430] ;  /* 0x0014300001ea7983 */ /* 0x002ea80000300a00 */
[----:B------:R-:W3:Y:S04]  /*67c40*/  LDL.LU R5, [R1+0x3fc] ;  /* 0x0003fc0001057983 */ /* 0x000ee80000300800 */
[----:B------:R-:W2:Y:S01]  /*67c50*/  LDL.LU R3, [R1+0x378] ;  /* 0x0003780001037983 */ /* 0x000ea20000300800 */
[----:B------:R-:W-:Y:S02]  /*67c60*/  ISETP.LT.AND P6, PT, R0, c[0x0][0x17c], !P0 ;  /* 0x00005f0000007a0c */ /* 0x000fe400047c1270 */
[----:B------:R-:W-:Y:S01]  /*67c70*/  IADD3 R0, R252, 0x176, RZ ;  /* 0x00000176fc007810 */ /* 0x000fe20007ffe0ff */
[----:B--2---:R1:W-:Y:S03]  /*67c80*/  @P2 STG.E [R232.64], R3 ;  /* 0x00000003e8002986 */ /* 0x0043e6000c101904 */
[----:B------:R-:W-:Y:S01]  /*67c90*/  ISETP.LT.AND P2, PT, R0, c[0x0][0x17c], !P0 ;  /* 0x00005f0000007a0c */ /* 0x000fe20004741270 */
[----:B-1----:R-:W2:Y:S04]  /*67ca0*/  LDL.LU.64 R232, [R1+0x1428] ;  /* 0x0014280001e87983 */ /* 0x002ea80000300a00 */
[----:B------:R-:W4:Y:S01]  /*67cb0*/  LDL.LU R0, [R1+0x37c] ;  /* 0x00037c0001007983 */ /* 0x000f220000300800 */
[----:B------:R-:W-:-:S03]  /*67cc0*/  IADD3 R3, R252, 0x177, RZ ;  /* 0x00000177fc037810 */ /* 0x000fc60007ffe0ff */
[----:B----4-:R1:W-:Y:S01]  /*67cd0*/  @P3 STG.E [R238.64], R0 ;  /* 0x00000000ee003986 */ /* 0x0103e2000c101904 */
[----:B------:R-:W-:-:S03]  /*67ce0*/  ISETP.LT.AND P3, PT, R3, c[0x0][0x17c], !P0 ;  /* 0x00005f0003007a0c */ /* 0x000fc60004761270 */
[----:B-1----:R-:W4:Y:S04]  /*67cf0*/  LDL.LU.64 R238, [R1+0x1420] ;  /* 0x0014200001ee7983 */ /* 0x002f280000300a00 */
[----:B------:R-:W5:Y:S01]  /*67d00*/  LDL.LU R3, [R1+0x398] ;  /* 0x0003980001037983 */ /* 0x000f620000300800 */
[----:B------:R-:W-:-:S03]  /*67d10*/  IADD3 R0, R252, 0x178, RZ ;  /* 0x00000178fc007810 */ /* 0x000fc60007ffe0ff */
[----:B-----5:R1:W-:Y:S01]  /*67d20*/  @P4 STG.E [R236.64], R3 ;  /* 0x00000003ec004986 */ /* 0x0203e2000c101904 */
[----:B------:R-:W-:-:S03]  /*67d30*/  ISETP.LT.AND P4, PT, R0, c[0x0][0x17c], !P0 ;  /* 0x00005f0000007a0c */ /* 0x000fc60004781270 */
[----:B-1----:R-:W5:Y:S04]  /*67d40*/  LDL.LU.64 R236, [R1+0x1418] ;  /* 0x0014180001ec7983 */ /* 0x002f680000300a00 */
[----:B------:R-:W2:Y:S01]  /*67d50*/  LDL.LU R0, [R1+0x39c] ;  /* 0x00039c0001007983 */ /* 0x000ea20000300800 */
[----:B------:R-:W-:-:S03]  /*67d60*/  IADD3 R3, R252, 0x179, RZ ;  /* 0x00000179fc037810 */ /* 0x000fc60007ffe0ff */
[----:B--2---:R1:W-:Y:S01]  /*67d70*/  @P5 STG.E [R242.64], R0 ;  /* 0x00000000f2005986 */ /* 0x0043e2000c101904 */
[----:B------:R-:W-:-:S03]  /*67d80*/  ISETP.LT.AND P5, PT, R3, c[0x0][0x17c], !P0 ;  /* 0x00005f0003007a0c */ /* 0x000fc600047a1270 */
[----:B-1----:R-:W2:Y:S04]  /*67d90*/  LDL.LU.64 R242, [R1+0x1410] ;  /* 0x0014100001f27983 */ /* 0x002ea80000300a00 */
        /* <DEDUP_REMOVED lines=10> */
[----:B------:R-:W2:Y:S04]  /*67e40*/  LDL.LU R3, [R1+0x3d8] ;  /* 0x0003d80001037983 */ /* 0x000ea80000300800 */
[----:B--2---:R1:W-:Y:S04]  /*67e50*/  @P2 STG.E [R244.64], R3 ;  /* 0x00000003f4002986 */ /* 0x0043e8000c101904 */
[----:B------:R2:W-:Y:S01]  /*67e60*/  @P3 STG.E [R250.64], R4 ;  /* 0x00000004fa003986 */ /* 0x0005e2000c101904 */
[----:B-1----:R-:W-:-:S03]  /*67e70*/  IADD3 R3, R252, 0x17d, RZ ;  /* 0x0000017dfc037810 */ /* 0x002fc60007ffe0ff */
[----:B------:R-:W3:Y:S01]  /*67e80*/  LDL.LU.64 R244, [R1+0x13f8] ;  /* 0x0013f80001f47983 */ /* 0x000ee20000300a00 */
[----:B------:R-:W-:-:S03]  /*67e90*/  ISETP.LT.AND P3, PT, R3, c[0x0][0x17c], !P0 ;  /* 0x00005f0003007a0c */ /* 0x000fc60004761270 */
[----:B--2---:R-:W2:Y:S04]  /*67ea0*/  LDL.LU.64 R250, [R1+0x13f0] ;  /* 0x0013f00001fa7983 */ /* 0x004ea80000300a00 */
[----:B------:R-:W2:Y:S04]  /*67eb0*/  LDL.LU R4, [R1+0x44c] ;  /* 0x00044c0001047983 */ /* 0x000ea80000300800 */
[----:B------:R-:W2:Y:S04]  /*67ec0*/  LDL.LU R3, [R1+0x3f8] ;  /* 0x0003f80001037983 */ /* 0x000ea80000300800 */
[----:B--2---:R1:W-:Y:S04]  /*67ed0*/  @P4 STG.E [R250.64], R3 ;  /* 0x00000003fa004986 */ /* 0x0043e8000c101904 */
[----:B---3--:R2:W-:Y:S04]  /*67ee0*/  @P5 STG.E [R244.64], R5 ;  /* 0x00000005f4005986 */ /* 0x0085e8000c101904 */
[----:B-1----:R-:W3:Y:S04]  /*67ef0*/  LDL.LU R250, [R1+0x41c] ;  /* 0x00041c0001fa7983 */ /* 0x002ee80000300800 */
[----:B------:R-:W5:Y:S04]  /*67f00*/  LDL.LU R251, [R1+0x42c] ;  /* 0x00042c0001fb7983 */ /* 0x000f680000300800 */
[----:B--2---:R-:W2:Y:S04]  /*67f10*/  LDL.LU R245, [R1+0x418] ;  /* 0x0004180001f57983 */ /* 0x004ea80000300800 */
[----:B------:R-:W4:Y:S04]  /*67f20*/  LDL.LU R244, [R1+0x448] ;  /* 0x0004480001f47983 */ /* 0x000f280000300800 */
[----:B------:R-:W3:Y:S01]  /*67f30*/  LDL.LU R5, [R1+0x384] ;  /* 0x0003840001057983 */ /* 0x000ee20000300800 */
[----:B------:R-:W-:-:S03]  /*67f40*/  IADD3 R0, R252, 0x17c, RZ ;  /* 0x0000017cfc007810 */ /* 0x000fc60007ffe0ff */
[----:B--2---:R1:W-:Y:S04]  /*67f50*/  @P6 STG.E [R246.64], R245 ;  /* 0x000000f5f6006986 */ /* 0x0043e8000c101904 */
[----:B-1----:R-:W2:Y:S04]  /*67f60*/  LDL.LU R247, [R1+0x428] ;  /* 0x0004280001f77983 */ /* 0x002ea80000300800 */
[----:B------:R-:W4:Y:S04]  /*67f70*/  LDL.LU R246, [R1+0x320] ;  /* 0x0003200001f67983 */ /* 0x000f280000300800 */
[----:B---3--:R1:W-:Y:S04]  /*67f80*/  @P1 STG.E [R240.64], R250 ;  /* 0x000000faf0001986 */ /* 0x0083e8000c101904 */
[----:B-1----:R-:W3:Y:S04]  /*67f90*/  LDL.LU R241, [R1+0x380] ;  /* 0x0003800001f17983 */ /* 0x002ee80000300800 */
[----:B------:R-:W3:Y:S01]  /*67fa0*/  LDL.LU R250, [R1+0x324] ;  /* 0x0003240001fa7983 */ /* 0x000ee20000300800 */
[----:B------:R-:W-:-:S02]  /*67fb0*/  ISETP.LT.AND P2, PT, R0, c[0x0][0x17c], !P0 ;  /* 0x00005f0000007a0c */ /* 0x000fc40004741270 */
[C---:B------:R-:W-:Y:S01]  /*67fc0*/  IADD3 R0, R252.reuse, 0x17e, RZ ;  /* 0x0000017efc007810 */ /* 0x040fe20007ffe0ff */
[----:B------:R-:W3:Y:S01]  /*67fd0*/  LDL.LU R245, [R1+0x1a0] ;  /* 0x0001a00001f57983 */ /* 0x000ee20000300800 */
[----:B------:R-:W-:Y:S02]  /*67fe0*/  IADD3 R3, R252, 0x17f, RZ ;  /* 0x0000017ffc037810 */ /* 0x000fe40007ffe0ff */
[----:B------:R-:W-:Y:S02]  /*67ff0*/  ISETP.LT.AND P4, PT, R0, c[0x0][0x17c], !P0 ;  /* 0x00005f0000007a0c */ /* 0x000fe40004781270 */
[----:B------:R-:W-:Y:S02]  /*68000*/  ISETP.LT.AND P5, PT, R3, c[0x0][0x17c], !P0 ;  /* 0x00005f0003007a0c */ /* 0x000fe400047a1270 */
[C---:B------:R-:W-:Y:S02]  /*68010*/  IADD3 R0, R252.reuse, 0x180, RZ ;  /* 0x00000180fc007810 */ /* 0x040fe40007ffe0ff */
[----:B------:R-:W-:-:S02]  /*68020*/  IADD3 R3, R252, 0x181, RZ ;  /* 0x00000181fc037810 */ /* 0x000fc40007ffe0ff */
[----:B------:R-:W-:Y:S02]  /*68030*/  ISETP.LT.AND P6, PT, R0, c[0x0][0x17c], !P0 ;  /* 0x00005f0000007a0c */ /* 0x000fe400047c1270 */
[C---:B------:R-:W-:Y:S02]  /*68040*/  IADD3 R0, R252.reuse, 0x182, RZ ;  /* 0x00000182fc007810 */ /* 0x040fe40007ffe0ff */
[----:B------:R-:W-:Y:S02]  /*68050*/  ISETP.LT.AND P1, PT, R3, c[0x0][0x17c], !P0 ;  /* 0x00005f0003007a0c */ /* 0x000fe40004721270 */
[----:B------:R-:W-:Y:S01]  /*68060*/  IADD3 R3, R252, 0x183, RZ ;  /* 0x00000183fc037810 */ /* 0x000fe20007ffe0ff */
[----:B--2---:R-:W-:Y:S04]  /*68070*/  @P2 STG.E [R242.64], R247 ;  /* 0x000000f7f2002986 */ /* 0x004fe8000c101904 */
[----:B-----5:R1:W-:Y:S01]  /*68080*/  @P3 STG.E [R236.64], R251 ;  /* 0x000000fbec003986 */ /* 0x0203e2000c101904 */
[----:B------:R-:W-:-:S02]  /*68090*/  ISETP.LT.AND P2, PT, R0, c[0x0][0x17c], !P0 ;  /* 0x00005f0000007a0c */ /* 0x000fc40004741270 */
[----:B------:R-:W-:Y:S01]  /*680a0*/  ISETP.LT.AND P3, PT, R3, c[0x0][0x17c], !P0 ;  /* 0x00005f0003007a0c */ /* 0x000fe20004761270 */
[----:B----4-:R-:W-:Y:S04]  /*680b0*/  @P4 STG.E [R238.64], R244 ;  /* 0x000000f4ee004986 */ /* 0x010fe8000c101904 */
[----:B-1----:R-:W2:Y:S04]  /*680c0*/  LDL.LU R251, [R1+0x1a4] ;  /* 0x0001a40001fb7983 */ /* 0x002ea80000300800 */
[----:B------:R-:W4:Y:S04]  /*680d0*/  LDL.LU R247, [R1+0x140] ;  /* 0x0001400001f77983 */ /* 0x000f280000300800 */
[----:B------:R1:W-:Y:S04]  /*680e0*/  @P5 STG.E [R232.64], R4 ;  /* 0x00000004e8005986 */ /* 0x0003e8000c101904 */
[----:B---3--:R-:W-:Y:S04]  /*680f0*/  @P6 STG.E [R234.64], R241 ;  /* 0x000000f1ea006986 */ /* 0x008fe8000c101904 */
[----:B-1----:R-:W3:Y:S04]  /*68100*/  LDL.LU R4, [R1+0x144] ;  /* 0x0001440001047983 */ /* 0x002ee80000300800 */
[----:B------:R-:W5:Y:S04]  /*68110*/  LDL.LU R244, [R1+0x360] ;  /* 0x0003600001f47983 */ /* 0x000f680000300800 */
[----:B------:R1:W-:Y:S04]  /*68120*/  @P1 STG.E [R228.64], R5 ;  /* 0x00000005e4001986 */ /* 0x0003e8000c101904 */
[----:B------:R-:W-:Y:S04]  /*68130*/  @P2 STG.E [R230.64], R246 ;  /* 0x000000f6e6002986 */ /* 0x000fe8000c101904 */
[----:B------:R1:W-:Y:S04]  /*68140*/  @P3 STG.E [R224.64], R250 ;  /* 0x000000fae0003986 */ /* 0x0003e8000c101904 */
[----:B-1----:R-:W5:Y:S04]  /*68150*/  LDL.LU R5, [R1+0x364] ;  /* 0x0003640001057983 */ /* 0x002f680000300800 */
[----:B------:R-:W5:Y:S04]  /*68160*/  LDL.LU R241, [R1+0x300] ;  /* 0x0003000001f17983 */ /* 0x000f680000300800 */
[----:B------:R-:W5:Y:S01]  /*68170*/  LDL.LU R250, [R1+0x304] ;  /* 0x0003040001fa7983 */ /* 0x000f620000300800 */
[----:B------:R-:W-:-:S02]  /*68180*/  IADD3 R0, R252, 0x184, RZ ;  /* 0x00000184fc007810 */ /* 0x000fc40007ffe0ff */
[----:B------:R-:W-:Y:S01]  /*68190*/  IADD3 R3, R252, 0x185, RZ ;  /* 0x00000185fc037810 */ /* 0x000fe20007ffe0ff */
[----:B------:R-:W5:Y:S01]  /*681a0*/  LDL.LU R246, [R1+0x180] ;  /* 0x0001800001f67983 */ /* 0x000f620000300800 */
[----:B------:R-:W-:Y:S02]  /*681b0*/  ISETP.LT.AND P4, PT, R0, c[0x0][0x17c], !P0 ;  /* 0x00005f0000007a0c */ /* 0x000fe40004781270 */
[----:B------:R-:W-:Y:S02]  /*681c0*/  ISETP.LT.AND P5, PT, R3, c[0x0][0x17c], !P0 ;  /* 0x00005f0003007a0c */ /* 0x000fe400047a1270 */
[C---:B------:R-:W-:Y:S02]  /*681d0*/  IADD3 R0, R252.reuse, 0x186, RZ ;  /* 0x00000186fc007810 */ /* 0x040fe40007ffe0ff */
[----:B------:R-:W-:Y:S02]  /*681e0*/  IADD3 R3, R252, 0x187, RZ ;  /* 0x00000187fc037810 */ /* 0x000fe40007ffe0ff */
[----:B------:R-:W-:-:S02]  /*681f0*/  ISETP.LT.AND P6, PT, R0, c[0x0][0x17c], !P0 ;  /* 0x00005f0000007a0c */ /* 0x000fc400047c1270 */
[----:B------:R-:W-:Y:S02]  /*68200*/  IADD3 R0, R252, 0x188, RZ ;  /* 0x00000188fc007810 */ /* 0x000fe40007ffe0ff */
[----:B------:R-:W-:Y:S02]  /*68210*/  ISETP.LT.AND P1, PT, R3, c[0x0][0x17c], !P0 ;  /* 0x00005f0003007a0c */ /* 0x000fe40004721270 */
[----:B------:R-:W-:Y:S01]  /*68220*/  ISETP.LT.AND P2, PT, R0, c[0x0][0x17c], !P0 ;  /* 0x00005f0000007a0c */ /* 0x000fe20004741270 */
[----:B------:R-:W-:Y:S01]  /*68230*/  @P4 STG.E [R226.64], R245 ;  /* 0x000000f5e2004986 */ /* 0x000fe2000c101904 */
[C---:B------:R-:W-:Y:S02]  /*68240*/  IADD3 R0, R252.reuse, 0x189, RZ ;  /* 0x00000189fc007810 */ /* 0x040fe40007ffe0ff */
[----:B------:R-:W-:Y:S02]  /*68250*/  IADD3 R3, R252, 0x18a, RZ ;  /* 0x0000018afc037810 */ /* 0x000fe40007ffe0ff */
[----:B------:R-:W-:-:S02]  /*68260*/  ISETP.LT.AND P3, PT, R0, c[0x0][0x17c], !P0 ;  /* 0x00005f0000007a0c */ /* 0x000fc40004761270 */
[----:B------:R-:W-:Y:S02]  /*68270*/  IADD3 R0, R252, 0x18b, RZ ;  /* 0x0000018bfc007810 */ /* 0x000fe40007ffe0ff */
[----:B------:R-:W-:Y:S01]  /*68280*/  ISETP.LT.AND P4, PT, R3, c[0x0][0x17c], !P0 ;  /* 0x00005f0003007a0c */ /* 0x000fe20004781270 */
[----:B--2---:R1:W-:Y:S01]  /*68290*/  @P5 STG.E [R220.64], R251 ;  /* 0x000000fbdc005986 */ /* 0x0043e2000c101904 */
[----:B------:R-:W-:-:S03]  /*682a0*/  ISETP.LT.AND P5, PT, R0, c[0x0][0x17c], !P0 ;  /* 0x00005f0000007a0c */ /* 0x000fc600047a1270 */
[----:B----4-:R-:W-:Y:S04]  /*682b0*/  @P6 STG.E [R222.64], R247 ;  /* 0x000000f7de006986 */ /* 0x010fe8000c101904 */
[----:B-1----:R-:W2:Y:S04]  /*682c0*/  LDL.LU R251, [R1+0x184] ;  /* 0x0001840001fb7983 */ /* 0x002ea80000300800 */
[----:B------:R-:W4:Y:S04]  /*682d0*/  LDL.LU R245, [R1+0x100] ;  /* 0x0001000001f57983 */ /* 0x000f280000300800 */
[----:B---3--:R1:W-:Y:S04]  /*682e0*/  @P1 STG.E [R216.64], R4 ;  /* 0x00000004d8001986 */ /* 0x0083e8000c101904 */
[----:B-----5:R-:W-:Y:S04]  /*682f0*/  @P2 STG.E [R218.64], R244 ;  /* 0x000000f4da002986 */ /* 0x020fe8000c101904 */
        /* <DEDUP_REMOVED lines=16> */
[----:B------:R-:W-:Y:S02]  /*68400*/  ISETP.LT.AND P3, PT, R0, c[0x0][0x17c], !P0 ;  /* 0x00005f0000007a0c */ /* 0x000fe40004761270 */
[C---:B------:R-:W-:Y:S01]  /*68410*/  IADD3 R3, R252.reuse, 0x190, RZ ;  /* 0x00000190fc037810 */ /* 0x040fe20007ffe0ff */
[----:B------:R-:W-:Y:S01]  /*68420*/  @P6 STG.E [R210.64], R246 ;  /* 0x000000f6d2006986 */ /* 0x000fe2000c101904 */
[C---:B------:R-:W-:Y:S02]  /*68430*/  IADD3 R0, R252.reuse, 0x191, RZ ;  /* 0x00000191fc007810 */ /* 0x040fe40007ffe0ff */
[----:B------:R-:W-:Y:S02]  /*68440*/  ISETP.LT.AND P4, PT, R3, c[0x0][0x17c], !P0 ;  /* 0x00005f0003007a0c */ /* 0x000fe40004781270 */
[----:B------:R-:W-:Y:S02]  /*68450*/  IADD3 R3, R252, 0x192, RZ ;  /* 0x00000192fc037810 */ /* 0x000fe40007ffe0ff */
[----:B------:R-:W-:-:S02]  /*68460*/  ISETP.LT.AND P5, PT, R0, c[0x0][0x17c], !P0 ;  /* 0x00005f0000007a0c */ /* 0x000fc400047a1270 */
[----:B------:R-:W-:Y:S02]  /*68470*/  IADD3 R0, R252, 0x193, RZ ;  /* 0x00000193fc007810 */ /* 0x000fe40007ffe0ff */
[----:B------:R-:W-:Y:S01]  /*68480*/  ISETP.LT.AND P6, PT, R3, c[0x0][0x17c], !P0 ;  /* 0x00005f0003007a0c */ /* 0x000fe200047c1270 */
[----:B--2---:R1:W-:Y:S01]  /*68490*/  @P1 STG.E [R204.64], R251 ;  /* 0x000000fbcc001986 */ /* 0x0043e2000c101904 */
[----:B------:R-:W-:-:S03]  /*684a0*/  ISETP.LT.AND P1, PT, R0, c[0x0][0x17c], !P0 ;  /* 0x00005f0000007a0c */ /* 0x000fc60004721270 */
[----:B----4-:R2:W-:Y:S04]  /*684b0*/  @P2 STG.E [R206.64], R245 ;  /* 0x000000f5ce002986 */ /* 0x0105e8000c101904 */
[----:B-1----:R-:W4:Y:S04]  /*684c0*/  LDL.LU R251, [R1+0x154] ;  /* 0x0001540001fb7983 */ /* 0x002f280000300800 */
[----:B------:R-:W4:Y:S04]  /*684d0*/  LDL.LU R241, [R1+0xc0] ;  /* 0x0000c00001f17983 */ /* 0x000f280000300800 */
[----:B------:R-:W4:Y:S04]  /*684e0*/  LDL.LU R246, [R1+0xc4] ;  /* 0x0000c40001f67983 */ /* 0x000f280000300800 */
[----:B---3--:R1:W-:Y:S04]  /*684f0*/  @P3 STG.E [R200.64], R4 ;  /* 0x00000004c8003986 */ /* 0x0083e8000c101904 */
[----:B--2---:R-:W2:Y:S04]  /*68500*/  LDL.LU R245, [R1+0x3a0] ;  /* 0x0003a00001f57983 */ /* 0x004ea80000300800 */
[----:B-1----:R-:W3:Y:S04]  /*68510*/  LDL.LU R4, [R1+0x3a4] ;  /* 0x0003a40001047983 */ /* 0x002ee80000300800 */
[----:B-----5:R1:W-:Y:S04]  /*68520*/  @P4 STG.E [R202.64], R247 ;  /* 0x000000f7ca004986 */ /* 0x0203e8000c101904 */
[----:B------:R5:W-:Y:S04]  /*68530*/  @P5 STG.E [R196.64], R5 ;  /* 0x00000005c4005986 */ /* 0x000be8000c101904 */
[----:B------:R5:W-:Y:S04]  /*68540*/  @P6 STG.E [R198.64], R244 ;  /* 0x000000f4c6006986 */ /* 0x000be8000c101904 */
[----:B-1----:R-:W3:Y:S04]  /*68550*/  LDL.LU R247, [R1+0x3c0] ;  /* 0x0003c00001f77983 */ /* 0x002ee80000300800 */
[----:B-----5:R-:W3:Y:S04]  /*68560*/  LDL.LU R5, [R1+0x3c4] ;  /* 0x0003c40001057983 */ /* 0x020ee80000300800 */
[----:B------:R1:W-:Y:S04]  /*68570*/  @P1 STG.E [R192.64], R250 ;  /* 0x000000fac0001986 */ /* 0x0003e8000c101904 */
[----:B------:R-:W3:Y:S04]  /*68580*/  LDL.LU R244, [R1+0x3e0] ;  /* 0x0003e00001f47983 */ /* 0x000ee80000300800 */
[----:B-1----:R-:W3:Y:S01]  /*68590*/  LDL.LU R250, [R1+0x3e4] ;  /* 0x0003e40001fa7983 */ /* 0x002ee20000300800 */
[----:B------:R-:W-:-:S02]  /*685a0*/  IADD3 R3, R252, 0x194, RZ ;  /* 0x00000194fc037810 */ /* 0x000fc40007ffe0ff */
[C---:B------:R-:W-:Y:S02]  /*685b0*/  IADD3 R0, R252.reuse, 0x195, RZ ;  /* 0x00000195fc007810 */ /* 0x040fe40007ffe0ff */
[----:B------:R-:W-:Y:S02]  /*685c0*/  ISETP.LT.AND P2, PT, R3, c[0x0][0x17c], !P0 ;  /* 0x00005f0003007a0c */ /* 0x000fe40004741270 */
[----:B------:R-:W-:Y:S02]  /*685d0*/  IADD3 R3, R252, 0x196, RZ ;  /* 0x00000196fc037810 */ /* 0x000fe40007ffe0ff */
[----:B------:R-:W-:Y:S02]  /*685e0*/  ISETP.LT.AND P3, PT, R0, c[0x0][0x17c], !P0 ;  /* 0x00005f0000007a0c */ /* 0x000fe40004761270 */
[----:B------:R-:W-:Y:S02]  /*685f0*/  IADD3 R0, R252, 0x197, RZ ;  /* 0x00000197fc007810 */ /* 0x000fe40007ffe0ff */
[----:B------:R-:W-:-:S02]  /*68600*/  ISETP.LT.AND P4, PT, R3, c[0x0][0x17c], !P0 ;  /* 0x00005f0003007a0c */ /* 0x000fc40004781270 */
[----:B------:R-:W-:Y:S02]  /*68610*/  IADD3 R3, R252, 0x198, RZ ;  /* 0x00000198fc037810 */ /* 0x000fe40007ffe0ff */
[----:B------:R-:W-:Y:S02]  /*68620*/  ISETP.LT.AND P5, PT, R0, c[0x0][0x17c], !P0 ;  /* 0x00005f0000007a0c */ /* 0x000fe400047a1270 */
[----:B------:R-:W-:Y:S02]  /*68630*/  IADD3 R0, R252, 0x199, RZ ;  /* 0x00000199fc007810 */ /* 0x000fe40007ffe0ff */
[----:B------:R-:W-:Y:S02]  /*68640*/  ISETP.LT.AND P6, PT, R3, c[0x0][0x17c], !P0 ;  /* 0x00005f0003007a0c */ /* 0x000fe400047c1270 */
[----:B------:R-:W-:Y:S02]  /*68650*/  ISETP.LT.AND P1, PT, R0, c[0x0][0x17c], !P0 ;  /* 0x00005f0000007a0c */ /* 0x000fe40004721270 */
[C---:B------:R-:W-:Y:S01]  /*68660*/  IADD3 R3, R252.reuse, 0x19a, RZ ;  /* 0x0000019afc037810 */ /* 0x040fe20007ffe0ff */
[----:B------:R-:W-:Y:S01]  /*68670*/  @P2 STG.E [R194.64], R240 ;  /* 0x000000f0c2002986 */ /* 0x000fe2000c101904 */
[----:B------:R-:W-:-:S02]  /*68680*/  IADD3 R0, R252, 0x19b, RZ ;  /* 0x0000019bfc007810 */ /* 0x000fc40007ffe0ff */
[----:B------:R-:W-:Y:S02]  /*68690*/  ISETP.LT.AND P2, PT, R3, c[0x0][0x17c], !P0 ;  /* 0x00005f0003007a0c */ /* 0x000fe40004741270 */
[----:B------:R-:W-:Y:S01]  /*686a0*/  IADD3 R3, R252, 0x19c, RZ ;  /* 0x0000019cfc037810 */ /* 0x000fe20007ffe0ff */
[----:B----4-:R1:W-:Y:S01]  /*686b0*/  @P3 STG.E [R188.64], R251 ;  /* 0x000000fbbc003986 */ /* 0x0103e2000c101904 */
[----:B------:R-:W-:Y:S02]  /*686c0*/  ISETP.LT.AND P3, PT, R0, c[0x0][0x17c], !P0 ;  /* 0x00005f0000007a0c */ /* 0x000fe40004761270 */
[----:B------:R-:W-:Y:S01]  /*686d0*/  IADD3 R0, R252, 0x19d, RZ ;  /* 0x0000019dfc007810 */ /* 0x000fe20007ffe0ff */
[----:B------:R-:W-:Y:S01]  /*686e0*/  @P4 STG.E [R190.64], R241 ;  /* 0x000000f1be004986 */ /* 0x000fe2000c101904 */
[----:B------:R-:W-:-:S03]  /*686f0*/  ISETP.LT.AND P4, PT, R3, c[0x0][0x17c], !P0 ;  /* 0x00005f0003007a0c */ /* 0x000fc60004781270 */
[----:B------:R4:W-:Y:S04]  /*68700*/  @P5 STG.E [R184.64], R246 ;  /* 0x000000f6b8005986 */ /* 0x0009e8000c101904 */
[----:B-1----:R-:W5:Y:S01]  /*68710*/  LDL.LU R251, [R1+0x400] ;  /* 0x0004000001fb7983 */ /* 0x002f620000300800 */
[----:B------:R-:W-:-:S03]  /*68720*/  ISETP.LT.AND P5, PT, R0, c[0x0][0x17c], !P0 ;  /* 0x00005f0000007a0c */ /* 0x000fc600047a1270 */
[----:B--2---:R-:W-:Y:S04]  /*68730*/  @P6 STG.E [R186.64], R245 ;  /* 0x000000f5ba006986 */ /* 0x004fe8000c101904 */
[----:B----4-:R-:W2:Y:S04]  /*68740*/  LDL.LU R246, [R1+0x388] ;  /* 0x0003880001f67983 */ /* 0x010ea80000300800 */
[----:B---3--:R1:W-:Y:S04]  /*68750*/  @P1 STG.E [R180.64], R4 ;  /* 0x00000004b4001986 */ /* 0x0083e8000c101904 */
[----:B-1----:R-:W3:Y:S04]  /*68760*/  LDL.LU R4, [R1+0x38c] ;  /* 0x00038c0001047983 */ /* 0x002ee80000300800 */
[----:B------:R-:W-:Y:S04]  /*68770*/  @P2 STG.E [R182.64], R247 ;  /* 0x000000f7b6002986 */ /* 0x000fe8000c101904 */
[----:B------:R-:W4:Y:S04]  /*68780*/  LDL.LU R245, [R1+0x328] ;  /* 0x0003280001f57983 */ /* 0x000f280000300800 */
[----:B------:R1:W-:Y:S04]  /*68790*/  @P3 STG.E [R176.64], R5 ;  /* 0x00000005b0003986 */ /* 0x0003e8000c101904 */
[----:B------:R-:W-:Y:S04]  /*687a0*/  @P4 STG.E [R178.64], R244 ;  /* 0x000000f4b2004986 */ /* 0x000fe8000c101904 */
[----:B-1----:R-:W4:Y:S04]  /*687b0*/  LDL.LU R5, [R1+0x32c] ;  /* 0x00032c0001057983 */ /* 0x002f280000300800 */
[----:B------:R-:W4:Y:S04]  /*687c0*/  LDL.LU R240, [R1+0x1a8] ;  /* 0x0001a80001f07983 */ /* 0x000f280000300800 */
[----:B------:R1:W-:Y:S04]  /*687d0*/  @P5 STG.E [R172.64], R250 ;  /* 0x000000faac005986 */ /* 0x0003e8000c101904 */
[----:B-1----:R-:W4:Y:S01]  /*687e0*/  LDL.LU R250, [R1+0x1ac] ;  /* 0x0001ac0001fa7983 */ /* 0x002f220000300800 */
[----:B------:R-:W-:-:S02]  /*687f0*/  IADD3 R3, R252, 0x19e, RZ ;  /* 0x0000019efc037810 */ /* 0x000fc40007ffe0ff */
[C---:B------:R-:W-:Y:S01]  /*68800*/  IADD3 R0, R252.reuse, 0x1a0, RZ ;  /* 0x000001a0fc007810 */ /* 0x040fe20007ffe0ff */
[----:B------:R-:W4:Y:S01]  /*68810*/  LDL.LU R247, [R1+0x148] ;  /* 0x0001480001f77983 */ /* 0x000f220000300800 */
[----:B------:R-:W-:Y:S02]  /*68820*/  ISETP.LT.AND P6, PT, R3, c[0x0][0x17c], !P0 ;  /* 0x00005f0003007a0c */ /* 0x000fe400047c1270 */
[----:B------:R-:W-:-:S04]  /*68830*/  IADD3 R3, R252, 0x19f, RZ ;  /* 0x0000019ffc037810 */ /* 0x000fc80007ffe0ff */
[----:B------:R-:W-:Y:S02]  /*68840*/  ISETP.LT.AND P1, PT, R3, c[0x0][0x17c], !P0 ;  /* 0x00005f0003007a0c */ /* 0x000fe40004721270 */
        /* <DEDUP_REMOVED lines=9> */
[----:B-----5:R-:W-:Y:S04]  /*688e0*/  @P6 STG.E [R174.64], R251 ;  /* 0x000000fbae006986 */ /* 0x020fe8000c101904 */
[----:B------:R1:W-:Y:S01]  /*688f0*/  @P1 STG.E [R168.64], R2 ;  /* 0x00000002a8001986 */ /* 0x0003e2000c101904 */
[----:B------:R-:W-:-:S02]  /*68900*/  ISETP.LT.AND P6, PT, R0, c[0x0][0x17c], !P0 ;  /* 0x00005f0000007a0c */ /* 0x000fc400047c1270 */
[----:B------:R-:W-:Y:S01]  /*68910*/  ISETP.LT.AND P1, PT, R3, c[0x0][0x17c], !P0 ;  /* 0x00005f0003007a0c */ /* 0x000fe20004721270 */
[----:B--2---:R-:W-:Y:S04]  /*68920*/  @P2 STG.E [R170.64], R246 ;  /* 0x000000f6aa002986 */ /* 0x004fe8000c101904 */
[----:B-1----:R-:W2:Y:S04]  /*68930*/  LDL.LU R2, [R1+0x13e8] ;  /* 0x0013e80001027983 */ /* 0x002ea80000300800 */
[----:B------:R-:W5:Y:S04]  /*68940*/  LDL.LU R251, [R1+0x14c] ;  /* 0x00014c0001fb7983 */ /* 0x000f680000300800 */
[----:B------:R-:W2:Y:S04]  /*68950*/  LDL.LU R244, [R1+0x368] ;  /* 0x0003680001f47983 */ /* 0x000ea80000300800 */
[----:B---3--:R1:W-:Y:S04]  /*68960*/  @P3 STG.E [R164.64], R4 ;  /* 0x00000004a4003986 */ /* 0x0083e8000c101904 */
[----:B----4-:R-:W-:Y:S04]  /*68970*/  @P4 STG.E [R166.64], R245 ;  /* 0x000000f5a6004986 */ /* 0x010fe8000c101904 */
[----:B-1----:R-:W3:Y:S04]  /*68980*/  LDL.LU R4, [R1+0x36c] ;  /* 0x00036c0001047983 */ /* 0x002ee80000300800 */
[----:B------:R-:W4:Y:S04]  /*68990*/  LDL.LU R241, [R1+0x308] ;  /* 0x0003080001f17983 */ /* 0x000f280000300800 */
[----:B------:R1:W-:Y:S04]  /*689a0*/  @P5 STG.E [R160.64], R5 ;  /* 0x00000005a0005986 */ /* 0x0003e8000c101904 */
[----:B------:R-:W-:Y:S04]  /*689b0*/  @P6 STG.E [R162.64], R240 ;  /* 0x000000f0a2006986 */ /* 0x000fe8000c101904 */
[----:B-1----:R-:W4:Y:S04]  /*689c0*/  LDL.LU R5, [R1+0x30c] ;  /* 0x00030c0001057983 */ /* 0x002f280000300800 */
[----:B------:R-:W4:Y:S04]  /*689d0*/  LDL.LU R246, [R1+0x188] ;  /* 0x0001880001f67983 */ /* 0x000f280000300800 */
[----:B------:R-:W4:Y:S04]  /*689e0*/  LDL.LU R245, [R1+0x18c] ;  /* 0x00018c0001f57983 */ /* 0x000f280000300800 */
[----:B------:R1:W-:Y:S04]  /*689f0*/  @P1 STG.E [R156.64], R250 ;  /* 0x000000fa9c001986 */ /* 0x0003e8000c101904 */
[----:B-1----:R-:W4:Y:S01]  /*68a00*/  LDL.LU R250, [R1+0x108] ;  /* 0x0001080001fa7983 */ /* 0x002f220000300800 */
[----:B------:R-:W-:-:S02]  /*68a10*/  IADD3 R0, R252, 0x1a6, RZ ;  /* 0x000001a6fc007810 */ /* 0x000fc40007ffe0ff */
[----:B------:R-:W-:Y:S02]  /*68a20*/  IADD3 R3, R252, 0x1a7, RZ ;  /* 0x000001a7fc037810 */ /* 0x000fe40007ffe0ff */
[----:B------:R-:W-:Y:S02]  /*68a30*/  ISETP.LT.AND P2, PT, R0, c[0x0][0x17c], !P0 ;  /* 0x00005f0000007a0c */ /* 0x000fe40004741270 */
[C---:B------:R-:W-:Y:S02]  /*68a40*/  IADD3 R0, R252.reuse, 0x1a8, RZ ;  /* 0x000001a8fc007810 */ /* 0x040fe40007ffe0ff */
[----:B------:R-:W-:Y:S02]  /*68a50*/  ISETP.LT.AND P3, PT, R3, c[0x0][0x17c], !P0 ;  /* 0x00005f0003007a0c */ /* 0x000fe40004761270 */
[----:B------:R-:W-:Y:S02]  /*68a60*/  IADD3 R3, R252, 0x1a9, RZ ;  /* 0x000001a9fc037810 */ /* 0x000fe40007ffe0ff */
[----:B------:R-:W-:-:S02]  /*68a70*/  ISETP.LT.AND P4, PT, R0, c[0x0][0x17c], !P0 ;  /* 0x00005f0000007a0c */ /* 0x000fc40004781270 */
[C---:B------:R-:W-:Y:S02]  /*68a80*/  IADD3 R0, R252.reuse, 0x1aa, RZ ;  /* 0x000001aafc007810 */ /* 0x040fe40007ffe0ff */
[----:B------:R-:W-:Y:S02]  /*68a90*/  ISETP.LT.AND P5, PT, R3, c[0x0][0x17c], !P0 ;  /* 0x00005f0003007a0c */ /* 0x000fe400047a1270 */
[----:B------:R-:W-:Y:S02]  /*68aa0*/  IADD3 R3, R252, 0x1ab, RZ ;  /* 0x000001abfc037810 */ /* 0x000fe40007ffe0ff */
[----:B------:R-:W-:Y:S02]  /*68ab0*/  ISETP.LT.AND P6, PT, R0, c[0x0][0x17c], !P0 ;  /* 0x00005f0000007a0c */ /* 0x000fe400047c1270 */
[----:B------:R-:W-:Y:S02]  /*68ac0*/  IADD3 R0, R252, 0x1ac, RZ ;  /* 0x000001acfc007810 */ /* 0x000fe40007ffe0ff */
[----:B------:R-:W-:-:S02]  /*68ad0*/  ISETP.LT.AND P1, PT, R3, c[0x0][0x17c], !P0 ;  /* 0x00005f0003007a0c */ /* 0x000fc40004721270 */
[----:B------:R-:W-:Y:S01]  /*68ae0*/  IADD3 R3, R252, 0x1ad, RZ ;  /* 0x000001adfc037810 */ /* 0x000fe20007ffe0ff */
[----:B------:R1:W-:Y:S01]  /*68af0*/  @P2 STG.E [R158.64], R247 ;  /* 0x000000f79e002986 */ /* 0x0003e2000c101904 */
[----:B------:R-:W-:Y:S02]  /*68b00*/  ISETP.LT.AND P2, PT, R0, c[0x0][0x17c], !P0 ;  /* 0x00005f0000007a0c */ /* 0x000fe40004741270 */
[----:B------:R-:W-:Y:S01]  /*68b10*/  IADD3 R0, R252, 0x1ae, RZ ;  /* 0x000001aefc007810 */ /* 0x000fe20007ffe0ff */
[----:B-1----:R-:W4:Y:S04]  /*68b20*/  LDL.LU R247, [R1+0x348] ;  /* 0x0003480001f77983 */ /* 0x002f280000300800 */
[----:B-----5:R1:W-:Y:S01]  /*68b30*/  @P3 STG.E [R152.64], R251 ;  /* 0x000000fb98003986 */ /* 0x0203e2000c101904 */
[----:B------:R-:W-:-:S02]  /*68b40*/  ISETP.LT.AND P3, PT, R3, c[0x0][0x17c], !P0 ;  /* 0x00005f0003007a0c */ /* 0x000fc40004761270 */
[----:B------:R-:W-:Y:S01]  /*68b50*/  IADD3 R3, R252, 0x1af, RZ ;  /* 0x000001affc037810 */ /* 0x000fe20007ffe0ff */
[----:B--2---:R2:W-:Y:S01]  /*68b60*/  @P4 STG.E [R154.64], R244 ;  /* 0x000000f49a004986 */ /* 0x0045e2000c101904 */
[----:B------:R-:W-:-:S03]  /*68b70*/  ISETP.LT.AND P4, PT, R0, c[0x0][0x17c], !P0 ;  /* 0x00005f0000007a0c */ /* 0x000fc60004781270 */
[----:B-1----:R-:W5:Y:S04]  /*68b80*/  LDL.LU R251, [R1+0x34c] ;  /* 0x00034c0001fb7983 */ /* 0x002f680000300800 */
[----:B--2---:R-:W2:Y:S04]  /*68b90*/  LDL.LU R244, [R1+0x1b8] ;  /* 0x0001b80001f47983 */ /* 0x004ea80000300800 */
[----:B---3--:R1:W-:Y:S01]  /*68ba0*/  @P5 STG.E [R148.64], R4 ;  /* 0x0000000494005986 */ /* 0x0083e2000c101904 */
[----:B------:R-:W-:-:S03]  /*68bb0*/  ISETP.LT.AND P5, PT, R3, c[0x0][0x17c], !P0 ;  /* 0x00005f0003007a0c */ /* 0x000fc600047a1270 */
[----:B----4-:R-:W-:Y:S04]  /*68bc0*/  @P6 STG.E [R150.64], R241 ;  /* 0x000000f196006986 */ /* 0x010fe8000c101904 */
[----:B-1----:R-:W3:Y:S04]  /*68bd0*/  LDL.LU R4, [R1+0x1bc] ;  /* 0x0001bc0001047983 */ /* 0x002ee80000300800 */
[----:B------:R1:W-:Y:S04]  /*68be0*/  @P1 STG.E [R144.64], R5 ;  /* 0x0000000590001986 */ /* 0x0003e8000c101904 */
[----:B------:R-:W-:Y:S04]  /*68bf0*/  @P2 STG.E [R146.64], R246 ;  /* 0x000000f692002986 */ /* 0x000fe8000c101904 */
[----:B------:R-:W-:Y:S04]  /*68c00*/  @P3 STG.E [R140.64], R245 ;  /* 0x000000f58c003986 */ /* 0x000fe8000c101904 */
[----:B-1----:R-:W4:Y:S04]  /*68c10*/  LDL.LU R5, [R1+0x158] ;  /* 0x0001580001057983 */ /* 0x002f280000300800 */
[----:B------:R-:W-:Y:S04]  /*68c20*/  @P4 STG.E [R142.64], R250 ;  /* 0x000000fa8e004986 */ /* 0x000fe8000c101904 */
[----:B------:R1:W-:Y:S04]  /*68c30*/  @P5 STG.E [R136.64], R2 ;  /* 0x0000000288005986 */ /* 0x0003e8000c101904 */
[----:B-1----:R-:W4:Y:S04]  /*68c40*/  LDL.LU R2, [R1+0x13e4] ;  /* 0x0013e40001027983 */ /* 0x002f280000300800 */
[----:B------:R-:W4:Y:S01]  /*68c50*/  LDL.LU R245, [R1+0xc8] ;  /* 0x0000c80001f57983 */ /* 0x000f220000300800 */
[----:B------:R-:W-:-:S02]  /*68c60*/  IADD3 R0, R252, 0x1b0, RZ ;  /* 0x000001b0fc007810 */ /* 0x000fc40007ffe0ff */
[----:B------:R-:W-:Y:S01]  /*68c70*/  IADD3 R3, R252, 0x1b1, RZ ;  /* 0x000001b1fc037810 */ /* 0x000fe20007ffe0ff */
[----:B------:R-:W4:Y:S01]  /*68c80*/  LDL.LU R250, [R1+0xcc] ;  /* 0x0000cc0001fa7983 */ /* 0x000f220000300800 */
[----:B------:R-:W-:Y:S02]  /*68c90*/  ISETP.LT.AND P6, PT, R0, c[0x0][0x17c], !P0 ;  /* 0x00005f0000007a0c */ /* 0x000fe400047c1270 */
[C---:B------:R-:W-:Y:S01]  /*68ca0*/  IADD3 R0, R252.reuse, 0x1b2, RZ ;  /* 0x000001b2fc007810 */ /* 0x040fe20007ffe0ff */
[----:B------:R-:W4:Y:S01]  /*68cb0*/  LDL.LU.64 R242, [R1+0x48] ;  /* 0x0000480001f27983 */ /* 0x000f220000300a00 */
[----:B------:R-:W-:Y:S02]  /*68cc0*/  ISETP.LT.AND P1, PT, R3, c[0x0][0x17c], !P0 ;  /* 0x00005f0003007a0c */ /* 0x000fe40004721270 */
[----:B------:R-:W-:Y:S02]  /*68cd0*/  IADD3 R3, R252, 0x1b3, RZ ;  /* 0x000001b3fc037810 */ /* 0x000fe40007ffe0ff */
[----:B------:R-:W-:-:S02]  /*68ce0*/  ISETP.LT.AND P2, PT, R0, c[0x0][0x17c], !P0 ;  /* 0x00005f0000007a0c */ /* 0x000fc40004741270 */
[C---:B------:R-:W-:Y:S02]  /*68cf0*/  IADD3 R0, R252.reuse, 0x1b4, RZ ;  /* 0x000001b4fc007810 */ /* 0x040fe40007ffe0ff */
[----:B------:R-:W-:Y:S02]  /*68d00*/  ISETP.LT.AND P3, PT, R3, c[0x0][0x17c], !P0 ;  /* 0x00005f0003007a0c */ /* 0x000fe40004761270 */
[----:B------:R-:W-:Y:S02]  /*68d10*/  IADD3 R3, R252, 0x1b5, RZ ;  /* 0x000001b5fc037810 */ /* 0x000fe40007ffe0ff */
[----:B------:R-:W-:Y:S02]  /*68d20*/  ISETP.LT.AND P4, PT, R0, c[0x0][0x17c], !P0 ;  /* 0x00005f0000007a0c */ /* 0x000fe40004781270 */
[----:B------:R-:W-:Y:S02]  /*68d30*/  ISETP.LT.AND P5, PT, R3, c[0x0][0x17c], !P0 ;  /* 0x00005f0003007a0c */ /* 0x000fe400047a1270 */
[----:B------:R-:W-:Y:S01]  /*68d40*/  IADD3 R0, R252, 0x1b6, RZ ;  /* 0x000001b6fc007810 */ /* 0x000fe20007ffe0ff */
[----:B------:R-:W-:Y:S03]  /*68d50*/  @P6 STG.E [R138.64], R247 ;  /* 0x000000f78a006986 */ /* 0x000fe6000c101904 */
[----:B------:R-:W-:Y:S01]  /*68d60*/  ISETP.LT.AND P6, PT, R0, c[0x0][0x17c], !P0 ;  /* 0x00005f0000007a0c */ /* 0x000fe200047c1270 */
[----:B-----5:R1:W-:Y:S04]  /*68d70*/  @P1 STG.E [R132.64], R251 ;  /* 0x000000fb84001986 */ /* 0x0203e8000c101904 */
[----:B--2---:R-:W-:Y:S04]  /*68d80*/  @P2 STG.E [R134.64], R244 ;  /* 0x000000f486002986 */ /* 0x004fe8000c101904 */
[----:B-1----:R-:W2:Y:S04]  /*68d90*/  LDL.LU R251, [R1+0x3a8] ;  /* 0x0003a80001fb7983 */ /* 0x002ea80000300800 */
[----:B------:R-:W5:Y:S04]  /*68da0*/  LDL.LU R238, [R1+0x3ac] ;  /* 0x0003ac0001ee7983 */ /* 0x000f680000300800 */
[----:B---3--:R1:W-:Y:S04]  /*68db0*/  @P3 STG.E [R128.64], R4 ;  /* 0x0000000480003986 */ /* 0x0083e8000c101904 */
[----:B------:R-:W3:Y:S04]  /*68dc0*/  LDL.LU.64 R240, [R1+0x50] ;  /* 0x0000500001f07983 */ /* 0x000ee80000300a00 */
[----:B-1----:R-:W3:Y:S04]  /*68dd0*/  LDL.LU R4, [R1+0x3c8] ;  /* 0x0003c80001047983 */ /* 0x002ee80000300800 */
[----:B------:R-:W3:Y:S04]  /*68de0*/  LDL.LU R239, [R1+0x3cc] ;  /* 0x0003cc0001ef7983 */ /* 0x000ee80000300800 */
[----:B----4-:R-:W-:Y:S04]  /*68df0*/  @P4 STG.E [R130.64], R5 ;  /* 0x0000000582004986 */ /* 0x010fe8000c101904 */
[----:B------:R1:W-:Y:S04]  /*68e00*/  @P5 STG.E [R124.64], R2 ;  /* 0x000000027c005986 */ /* 0x0003e8000c101904 */
[----:B------:R4:W-:Y:S04]  /*68e10*/  @P6 STG.E [R126.64], R245 ;  /* 0x000000f57e006986 */ /* 0x0009e8000c101904 */
[----:B-1----:R-:W3:Y:S04]  /*68e20*/  LDL.LU R2, [R1+0x13e0] ;  /* 0x0013e00001027983 */ /* 0x002ee80000300800 */
[----:B------:R-:W3:Y:S04]  /*68e30*/  LDL.LU.64 R246, [R1+0x58] ;  /* 0x0000580001f67983 */ /* 0x000ee80000300a00 */
[----:B------:R-:W3:Y:S04]  /*68e40*/  LDL.LU R5, [R1+0x3e8] ;  /* 0x0003e80001057983 */ /* 0x000ee80000300800 */
[----:B------:R-:W3:Y:S04]  /*68e50*/  LDL.LU R244, [R1+0x3ec] ;  /* 0x0003ec0001f47983 */ /* 0x000ee80000300800 */
[----:B------:R-:W3:Y:S04]  /*68e60*/  LDL.LU.64 R236, [R1+0x60] ;  /* 0x0000600001ec7983 */ /* 0x000ee80000300a00 */
[----:B----4-:R-:W4:Y:S01]  /*68e70*/  LDL.LU R245, [R1+0x408] ;  /* 0x0004080001f57983 */ /* 0x010f220000300800 */
[----:B------:R-:W-:-:S02]  /*68e80*/  IADD3 R3, R252, 0x1b7, RZ ;  /* 0x000001b7fc037810 */ /* 0x000fc40007ffe0ff */
[----:B------:R-:W-:Y:S02]  /*68e90*/  IADD3 R0, R252, 0x1b8, RZ ;  /* 0x000001b8fc007810 */ /* 0x000fe40007ffe0ff */
[----:B------:R-:W-:Y:S02]  /*68ea0*/  ISETP.LT.AND P1, PT, R3, c[0x0][0x17c], !P0 ;  /* 0x00005f0003007a0c */ /* 0x000fe40004721270 */
[----:B------:R-:W-:Y:S02]  /*68eb0*/  ISETP.LT.AND P2, PT, R0, c[0x0][0x17c], !P0 ;  /* 0x00005f0000007a0c */ /* 0x000fe40004741270 */
[C---:B------:R-:W-:Y:S02]  /*68ec0*/  IADD3 R3, R252.reuse, 0x1b9, RZ ;  /* 0x000001b9fc037810 */ /* 0x040fe40007ffe0ff */
[----:B------:R-:W-:Y:S02]  /*68ed0*/  IADD3 R0, R252, 0x1ba, RZ ;  /* 0x000001bafc007810 */ /* 0x000fe40007ffe0ff */
[----:B------:R-:W-:-:S02]  /*68ee0*/  ISETP.LT.AND P3, PT, R3, c[0x0][0x17c], !P0 ;  /* 0x00005f0003007a0c */ /* 0x000fc40004761270 */
[----:B------:R-:W-:Y:S02]  /*68ef0*/  ISETP.LT.AND P4, PT, R0, c[0x0][0x17c], !P0 ;  /* 0x00005f0000007a0c */ /* 0x000fe40004781270 */
[C---:B------:R-:W-:Y:S02]  /*68f00*/  IADD3 R3, R252.reuse, 0x1bb, RZ ;  /* 0x000001bbfc037810 */ /* 0x040fe40007ffe0ff */
[----:B------:R-:W-:Y:S02]  /*68f10*/  IADD3 R0, R252, 0x1bc, RZ ;  /* 0x000001bcfc007810 */ /* 0x000fe40007ffe0ff */
[----:B------:R-:W-:Y:S02]  /*68f20*/  ISETP.LT.AND P5, PT, R3, c[0x0][0x17c], !P0 ;  /* 0x00005f0003007a0c */ /* 0x000fe400047a1270 */
[----:B------:R-:W-:Y:S02]  /*68f30*/  ISETP.LT.AND P6, PT, R0, c[0x0][0x17c], !P0 ;  /* 0x00005f0000007a0c */ /* 0x000fe400047c1270 */
[----:B------:R-:W-:-:S02]  /*68f40*/  IADD3 R3, R252, 0x1bd, RZ ;  /* 0x000001bdfc037810 */ /* 0x000fc40007ffe0ff */
[----:B------:R-:W-:Y:S01]  /*68f50*/  IADD3 R0, R252, 0x1be, RZ ;  /* 0x000001befc007810 */ /* 0x000fe20007ffe0ff */
[----:B------:R1:W-:Y:S01]  /*68f60*/  @P1 STG.E [R94.64], R250 ;  /* 0x000000fa5e001986 */ /* 0x0003e2000c101904 */
[----:B------:R-:W-:-:S03]  /*68f70*/  ISETP.LT.AND P1, PT, R3, c[0x0][0x17c], !P0 ;  /* 0x00005f0003007a0c */ /* 0x000fc60004721270 */
[----:B-1----:R-:W4:Y:S04]  /*68f80*/  LDL.LU R250, [R1+0x40c] ;  /* 0x00040c0001fa7983 */ /* 0x002f280000300800 */
[----:B--2---:R1:W-:Y:S01]  /*68f90*/  @P2 STG.E [R242.64], R251 ;  /* 0x000000fbf2002986 */ /* 0x0043e2000c101904 */
[----:B------:R-:W-:-:S03]  /*68fa0*/  ISETP.LT.AND P2, PT, R0, c[0x0][0x17c], !P0 ;  /* 0x00005f0000007a0c */ /* 0x000fc60004741270 */
[----:B-----5:R-:W-:Y:S04]  /*68fb0*/  @P3 STG.E [R88.64], R238 ;  /* 0x000000ee58003986 */ /* 0x020fe8000c101904 */
[----:B-1----:R-:W2:Y:S04]  /*68fc0*/  LDL.LU.64 R242, [R1+0x68] ;  /* 0x0000680001f27983 */ /* 0x002ea80000300a00 */
[----:B---3--:R1:W-:Y:S04]  /*68fd0*/  @P4 STG.E [R240.64], R4 ;  /* 0x00000004f0004986 */ /* 0x0083e8000c101904 */
[----:B------:R-:W-:Y:S04]  /*68fe0*/  @P5 STG.E [R82.64], R239 ;  /* 0x000000ef52005986 */ /* 0x000fe8000c101904 */
[----:B-1----:R-:W3:Y:S04]  /*68ff0*/  LDL.LU.64 R240, [R1+0x70] ;  /* 0x0000700001f07983 */ /* 0x002ee80000300a00 */
[----:B------:R-:W2:Y:S04]  /*69000*/  LDS.128 R124, [R2] ;  /* 0x00000000027c7984 */ /* 0x000ea80000000c00 */
[----:B------:R-:W-:Y:S04]  /*69010*/  LDS.128 R140, [R2+0x800] ;  /* 0x00080000028c7984 */ /* 0x000fe80000000c00 */
[----:B------:R1:W-:Y:S04]  /*69020*/  @P6 STG.E [R246.64], R5 ;  /* 0x00000005f6006986 */ /* 0x0003e8000c101904 */
[----:B------:R-:W-:Y:S04]  /*69030*/  @P1 STG.E [R76.64], R244 ;  /* 0x000000f44c001986 */ /* 0x000fe8000c101904 */
[----:B------:R-:W-:Y:S04]  /*69040*/  LDS.128 R156, [R2+0x1000] ;  /* 0x00100000029c7984 */ /* 0x000fe80000000c00 */
[----:B-1----:R-:W5:Y:S04]  /*69050*/  LDL.LU.64 R246, [R1+0x78] ;  /* 0x0000780001f67983 */ /* 0x002f680000300a00 */
[----:B----4-:R1:W-:Y:S04]  /*69060*/  @P2 STG.E [R236.64], R245 ;  /* 0x000000f5ec002986 */ /* 0x0103e8000c101904 */
[----:B------:R-:W-:Y:S04]  /*69070*/  LDS.128 R172, [R2+0x1800] ;  /* 0x0018000002ac7984 */ /* 0x000fe80000000c00 */
[----:B-1----:R-:W4:Y:S01]  /*69080*/  LDL.LU.64 R244, [R1+0x80] ;  /* 0x0000800001f47983 */ /* 0x002f220000300a00 */
[----:B------:R-:W-:-:S02]  /*69090*/  LOP3.LUT R251, R2, 0x20, RZ, 0x3c, !PT ;  /* 0x0000002002fb7812 */ /* 0x000fc400078e3cff */
[C---:B------:R-:W-:Y:S01]  /*690a0*/  LOP3.LUT R4, R2.reuse, 0x40, RZ, 0x3c, !PT ;  /* 0x0000004002047812 */ /* 0x040fe200078e3cff */
[----:B------:R-:W4:Y:S04]  /*690b0*/  LDL.LU.64 R236, [R1+0x88] ;  /* 0x0000880001ec7983 */ /* 0x000f280000300a00 */
[----:B------:R-:W3:Y:S01]  /*690c0*/  LDS.128 R128, [R251] ;  /* 0x00000000fb807984 */ /* 0x000ee20000000c00 */
[----:B------:R-:W-:-:S03]  /*690d0*/  LOP3.LUT R5, R2, 0x60, RZ, 0x3c, !PT ;  /* 0x0000006002057812 */ /* 0x000fc600078e3cff */
[----:B------:R-:W5:Y:S04]  /*690e0*/  LDS.128 R132, [R4] ;  /* 0x0000000004847984 */ /* 0x000f680000000c00 */
[----:B------:R-:W4:Y:S01]  /*690f0*/  LDS.128 R136, [R5] ;  /* 0x0000000005887984 */ /* 0x000f220000000c00 */
[C---:B------:R-:W-:Y:S02]  /*69100*/  IADD3 R3, R252.reuse, 0x1bf, RZ ;  /* 0x000001bffc037810 */ /* 0x040fe40007ffe0ff */
[----:B------:R-:W-:Y:S01]  /*69110*/  IADD3 R0, R252, 0x1c0, RZ ;  /* 0x000001c0fc007810 */ /* 0x000fe20007ffe0ff */
[----:B------:R-:W1:Y:S01]  /*69120*/  LDS.128 R144, [R251+0x800] ;  /* 0x00080000fb907984 */ /* 0x000e620000000c00 */
[----:B------:R-:W-:Y:S02]  /*69130*/  ISETP.LT.AND P3, PT, R3, c[0x0][0x17c], !P0 ;  /* 0x00005f0003007a0c */ /* 0x000fe40004761270 */
[----:B------:R-:W-:Y:S01]  /*69140*/  ISETP.LT.AND P4, PT, R0, c[0x0][0x17c], !P0 ;  /* 0x00005f0000007a0c */ /* 0x000fe20004781270 */
[----:B------:R-:W1:Y:S01]  /*69150*/  LDS.128 R148, [R4+0x800] ;  /* 0x0008000004947984 */ /* 0x000e620000000c00 */
[----:B------:R-:W-:-:S02]  /*69160*/  IADD3 R3, R252, 0x1c1, RZ ;  /* 0x000001c1fc037810 */ /* 0x000fc40007ffe0ff */
[----:B------:R-:W-:Y:S01]  /*69170*/  IADD3 R0, R252, 0x1c2, RZ ;  /* 0x000001c2fc007810 */ /* 0x000fe20007ffe0ff */
[----:B------:R-:W1:Y:S01]  /*69180*/  LDS.128 R152, [R5+0x800] ;  /* 0x0008000005987984 */ /* 0x000e620000000c00 */
[----:B------:R-:W-:Y:S02]  /*69190*/  ISETP.LT.AND P5, PT, R3, c[0x0][0x17c], !P0 ;  /* 0x00005f0003007a0c */ /* 0x000fe400047a1270 */
[----:B------:R-:W-:Y:S01]  /*691a0*/  ISETP.LT.AND P6, PT, R0, c[0x0][0x17c], !P0 ;  /* 0x00005f0000007a0c */ /* 0x000fe200047c1270 */
[----:B------:R-:W1:Y:S01]  /*691b0*/  LDS.128 R160, [R251+0x1000] ;  /* 0x00100000fba07984 */ /* 0x000e620000000c00 */
[C---:B------:R-:W-:Y:S02]  /*691c0*/  IADD3 R3, R252.reuse, 0x1c3, RZ ;  /* 0x000001c3fc037810 */ /* 0x040fe40007ffe0ff */
[----:B------:R-:W-:Y:S01]  /*691d0*/  IADD3 R0, R252, 0x1c4, RZ ;  /* 0x000001c4fc007810 */ /* 0x000fe20007ffe0ff */
[----:B------:R-:W1:Y:S01]  /*691e0*/  LDS.128 R164, [R4+0x1000] ;  /* 0x0010000004a47984 */ /* 0x000e620000000c00 */
[----:B------:R-:W-:-:S02]  /*691f0*/  ISETP.LT.AND P1, PT, R3, c[0x0][0x17c], !P0 ;  /* 0x00005f0003007a0c */ /* 0x000fc40004721270 */
[----:B------:R-:W-:Y:S01]  /*69200*/  ISETP.LT.AND P2, PT, R0, c[0x0][0x17c], !P0 ;  /* 0x00005f0000007a0c */ /* 0x000fe20004741270 */
[----:B------:R-:W1:Y:S01]  /*69210*/  LDS.128 R168, [R5+0x1000] ;  /* 0x0010000005a87984 */ /* 0x000e620000000c00 */
[C---:B------:R-:W-:Y:S02]  /*69220*/  IADD3 R3, R252.reuse, 0x1c5, RZ ;  /* 0x000001c5fc037810 */ /* 0x040fe40007ffe0ff */
[----:B------:R-:W-:Y:S01]  /*69230*/  IADD3 R0, R252, 0x1c6, RZ ;  /* 0x000001c6fc007810 */ /* 0x000fe20007ffe0ff */
[----:B------:R-:W-:Y:S01]  /*69240*/  @P3 STG.E [R70.64], R250 ;  /* 0x000000fa46003986 */ /* 0x000fe2000c101904 */
[----:B------:R-:W-:-:S03]  /*69250*/  ISETP.LT.AND P3, PT, R3, c[0x0][0x17c], !P0 ;  /* 0x00005f0003007a0c */ /* 0x000fc60004761270 */
[----:B------:R-:W1:Y:S04]  /*69260*/  LDS.128 R176, [R251+0x1800] ;  /* 0x00180000fbb07984 */ /* 0x000e680000000c00 */
[----:B------:R-:W1:Y:S04]  /*69270*/  LDS.128 R180, [R4+0x1800] ;  /* 0x0018000004b47984 */ /* 0x000e680000000c00 */
[----:B------:R-:W1:Y:S04]  /*69280*/  LDS.128 R184, [R5+0x1800] ;  /* 0x0018000005b87984 */ /* 0x000e680000000c00 */
[----:B--2---:R2:W-:Y:S01]  /*69290*/  @P4 STG.E [R242.64], R124 ;  /* 0x0000007cf2004986 */ /* 0x0045e2000c101904 */
[----:B------:R-:W-:-:S03]  /*692a0*/  ISETP.LT.AND P4, PT, R0, c[0x0][0x17c], !P0 ;  /* 0x00005f0000007a0c */ /* 0x000fc60004781270 */
[----:B------:R-:W-:Y:S04]  /*692b0*/  @P5 STG.E [R64.64], R125 ;  /* 0x0000007d40005986 */ /* 0x000fe8000c101904 */
[----:B--2---:R-:W1:Y:S04]  /*692c0*/  LDL.LU.64 R242, [R1+0x90] ;  /* 0x0000900001f27983 */ /* 0x004e680000300a00 */
[----:B---3--:R2:W-:Y:S04]  /*692d0*/  @P6 STG.E [R240.64], R128 ;  /* 0x00000080f0006986 */ /* 0x0085e8000c101904 */
[----:B------:R-:W-:Y:S04]  /*692e0*/  @P1 STG.E [R58.64], R129 ;  /* 0x000000813a001986 */ /* 0x000fe8000c101904 */
[----:B--2---:R-:W2:Y:S04]  /*692f0*/  LDL.LU.64 R240, [R1+0x98] ;  /* 0x0000980001f07983 */ /* 0x004ea80000300a00 */
[----:B-----5:R3:W-:Y:S04]  /*69300*/  @P2 STG.E [R246.64], R132 ;  /* 0x00000084f6002986 */ /* 0x0207e8000c101904 */
[----:B------:R-:W-:Y:S04]  /*69310*/  @P3 STG.E [R52.64], R133 ;  /* 0x0000008534003986 */ /* 0x000fe8000c101904 */
[----:B---3--:R-:W3:Y:S04]  /*69320*/  LDL.LU.64 R246, [R1+0xa0] ;  /* 0x0000a00001f67983 */ /* 0x008ee80000300a00 */
[----:B----4-:R4:W-:Y:S04]  /*69330*/  @P4 STG.E [R244.64], R136 ;  /* 0x00000088f4004986 */ /* 0x0109e8000c101904 */
[----:B----4-:R-:W4:Y:S01]  /*69340*/  LDL.LU.64 R244, [R1+0xa8] ;  /* 0x0000a80001f47983 */ /* 0x010f220000300a00 */
        /* <DEDUP_REMOVED lines=16> */
[----:B------:R1:W-:Y:S01]  /*69450*/  @P6 STG.E [R236.64], R140 ;  /* 0x0000008cec006986 */ /* 0x0003e2000c101904 */
[----:B------:R-:W-:Y:S02]  /*69460*/  ISETP.LT.AND P6, PT, R0, c[0x0][0x17c], !P0 ;  /* 0x00005f0000007a0c */ /* 0x000fe400047c1270 */
[C---:B------:R-:W-:Y:S02]  /*69470*/  IADD3 R3, R252.reuse, 0x1cf, RZ ;  /* 0x000001cffc037810 */ /* 0x040fe40007ffe0ff */
[C---:B------:R-:W-:Y:S01]  /*69480*/  IADD3 R0, R252.reuse, 0x1d0, RZ ;  /* 0x000001d0fc007810 */ /* 0x040fe20007ffe0ff */
[----:B------:R1:W-:Y:S01]  /*69490*/  @P1 STG.E [R40.64], R141 ;  /* 0x0000008d28001986 */ /* 0x0003e2000c101904 */
[----:B------:R-:W-:Y:S02]  /*694a0*/  ISETP.LT.AND P1, PT, R3, c[0x0][0x17c], !P0 ;  /* 0x00005f0003007a0c */ /* 0x000fe40004721270 */
[C---:B------:R-:W-:Y:S02]  /*694b0*/  IADD3 R3, R252.reuse, 0x1d1, RZ ;  /* 0x000001d1fc037810 */ /* 0x040fe40007ffe0ff */
[----:B------:R-:W-:Y:S01]  /*694c0*/  IADD3 R2, R252, 0x1da, RZ ;  /* 0x000001dafc027810 */ /* 0x000fe20007ffe0ff */
[----:B-1----:R1:W-:Y:S01]  /*694d0*/  @P2 STG.E [R242.64], R144 ;  /* 0x00000090f2002986 */ /* 0x0023e2000c101904 */
[----:B------:R-:W-:-:S02]  /*694e0*/  ISETP.LT.AND P2, PT, R0, c[0x0][0x17c], !P0 ;  /* 0x00005f0000007a0c */ /* 0x000fc40004741270 */
[C---:B------:R-:W-:Y:S01]  /*694f0*/  IADD3 R0, R252.reuse, 0x1d2, RZ ;  /* 0x000001d2fc007810 */ /* 0x040fe20007ffe0ff */
[----:B------:R1:W-:Y:S01]  /*69500*/  @P3 STG.E [R34.64], R145 ;  /* 0x0000009122003986 */ /* 0x0003e2000c101904 */
[----:B------:R-:W-:Y:S02]  /*69510*/  ISETP.LT.AND P3, PT, R3, c[0x0][0x17c], !P0 ;  /* 0x00005f0003007a0c */ /* 0x000fe40004761270 */
[----:B------:R-:W-:Y:S01]  /*69520*/  IADD3 R3, R252, 0x1d3, RZ ;  /* 0x000001d3fc037810 */ /* 0x000fe20007ffe0ff */
[----:B--2---:R1:W-:Y:S01]  /*69530*/  @P4 STG.E [R240.64], R148 ;  /* 0x00000094f0004986 */ /* 0x0043e2000c101904 */
[----:B------:R-:W-:Y:S02]  /*69540*/  ISETP.LT.AND P4, PT, R0, c[0x0][0x17c], !P0 ;  /* 0x00005f0000007a0c */ /* 0x000fe40004781270 */
[----:B------:R-:W-:Y:S01]  /*69550*/  IADD3 R0, R252, 0x1d4, RZ ;  /* 0x000001d4fc007810 */ /* 0x000fe20007ffe0ff */
[----:B------:R1:W-:Y:S01]  /*69560*/  @P5 STG.E [R28.64], R149 ;  /* 0x000000951c005986 */ /* 0x0003e2000c101904 */
[----:B------:R-:W-:-:S02]  /*69570*/  ISETP.LT.AND P5, PT, R3, c[0x0][0x17c], !P0 ;  /* 0x00005f0003007a0c */ /* 0x000fc400047a1270 */
[----:B------:R-:W-:Y:S01]  /*69580*/  IADD3 R3, R252, 0x1d5, RZ ;  /* 0x000001d5fc037810 */ /* 0x000fe20007ffe0ff */
[----:B---3--:R1:W-:Y:S01]  /*69590*/  @P6 STG.E [R246.64], R152 ;  /* 0x00000098f6006986 */ /* 0x0083e2000c101904 */
[----:B------:R-:W-:Y:S02]  /*695a0*/  ISETP.LT.AND P6, PT, R0, c[0x0][0x17c], !P0 ;  /* 0x00005f0000007a0c */ /* 0x000fe400047c1270 */
[----:B------:R-:W-:Y:S01]  /*695b0*/  IADD3 R0, R252, 0x1d6, RZ ;  /* 0x000001d6fc007810 */ /* 0x000fe20007ffe0ff */
[----:B----4-:R1:W-:Y:S01]  /*695c0*/  @P1 STG.E [R244.64], R153 ;  /* 0x00000099f4001986 */ /* 0x0103e2000c101904 */
[----:B------:R-:W-:-:S03]  /*695d0*/  ISETP.LT.AND P1, PT, R3, c[0x0][0x17c], !P0 ;  /* 0x00005f0003007a0c */ /* 0x000fc60004721270 */
[----:B------:R1:W-:Y:S01]  /*695e0*/  @P2 STG.E [R22.64], R156 ;  /* 0x0000009c16002986 */ /* 0x0003e2000c101904 */
[----:B------:R-:W-:Y:S02]  /*695f0*/  ISETP.LT.AND P2, PT, R0, c[0x0][0x17c], !P0 ;  /* 0x00005f0000007a0c */ /* 0x000fe40004741270 */
[C---:B------:R-:W-:Y:S01]  /*69600*/  IADD3 R0, R252.reuse, 0x1d7, RZ ;  /* 0x000001d7fc007810 */ /* 0x040fe20007ffe0ff */
[----:B------:R1:W-:Y:S01]  /*69610*/  @P3 STG.E [R114.64], R157 ;  /* 0x0000009d72003986 */ /* 0x0003e2000c101904 */
[----:B------:R-:W-:Y:S02]  /*69620*/  IADD3 R3, R252, 0x1d8, RZ ;  /* 0x000001d8fc037810 */ /* 0x000fe40007ffe0ff */
[----:B------:R-:W-:Y:S02]  /*69630*/  ISETP.LT.AND P3, PT, R0, c[0x0][0x17c], !P0 ;  /* 0x00005f0000007a0c */ /* 0x000fe40004761270 */
[----:B------:R-:W-:Y:S01]  /*69640*/  IADD3 R0, R252, 0x1d9, RZ ;  /* 0x000001d9fc007810 */ /* 0x000fe20007ffe0ff */
[----:B------:R1:W-:Y:S01]  /*69650*/  @P4 STG.E [R108.64], R160 ;  /* 0x000000a06c004986 */ /* 0x0003e2000c101904 */
[----:B------:R-:W-:-:S03]  /*69660*/  ISETP.LT.AND P4, PT, R3, c[0x0][0x17c], !P0 ;  /* 0x00005f0003007a0c */ /* 0x000fc60004781270 */
[----:B------:R1:W-:Y:S01]  /*69670*/  @P5 STG.E [R104.64], R161 ;  /* 0x000000a168005986 */ /* 0x0003e2000c101904 */
[----:B------:R-:W-:Y:S02]  /*69680*/  ISETP.LT.AND P5, PT, R0, c[0x0][0x17c], !P0 ;  /* 0x00005f0000007a0c */ /* 0x000fe400047a1270 */
[----:B------:R-:W-:Y:S01]  /*69690*/  IADD3 R0, R252, 0x1db, RZ ;  /* 0x000001dbfc007810 */ /* 0x000fe20007ffe0ff */
[----:B------:R1:W-:Y:S01]  /*696a0*/  @P6 STG.E [R8.64], R164 ;  /* 0x000000a408006986 */ /* 0x0003e2000c101904 */
[----:B------:R-:W-:Y:S02]  /*696b0*/  ISETP.LT.AND P6, PT, R2, c[0x0][0x17c], !P0 ;  /* 0x00005f0002007a0c */ /* 0x000fe400047c1270 */
[----:B------:R-:W-:Y:S01]  /*696c0*/  IADD3 R2, R252, 0x1dc, RZ ;  /* 0x000001dcfc027810 */ /* 0x000fe20007ffe0ff */
[----:B------:R1:W-:Y:S01]  /*696d0*/  @P1 STG.E [R100.64], R165 ;  /* 0x000000a564001986 */ /* 0x0003e2000c101904 */
[----:B------:R-:W-:Y:S02]  /*696e0*/  ISETP.LT.AND P1, PT, R0, c[0x0][0x17c], !P0 ;  /* 0x00005f0000007a0c */ /* 0x000fe40004721270 */
[----:B------:R-:W-:Y:S01]  /*696f0*/  IADD3 R0, R252, 0x1dd, RZ ;  /* 0x000001ddfc007810 */ /* 0x000fe20007ffe0ff */
[----:B------:R1:W-:Y:S01]  /*69700*/  @P2 STG.E [R120.64], R168 ;  /* 0x000000a878002986 */ /* 0x0003e2000c101904 */
[----:B------:R-:W-:-:S02]  /*69710*/  ISETP.LT.AND P2, PT, R2, c[0x0][0x17c], !P0 ;  /* 0x00005f0002007a0c */ /* 0x000fc40004741270 */
        /* <DEDUP_REMOVED lines=102> */
[----:B------:R-:W-:Y:S01]  /*69d80*/  ISETP.LT.AND P0, PT, R0, c[0x0][0x17c], !P0 ;  /* 0x00005f0000007a0c */ /* 0x000fe20004701270 */
[----:B------:R1:W-:Y:S04]  /*69d90*/  @P1 STG.E [R18.64], R175 ;  /* 0x000000af12001986 */ /* 0x0003e8000c101904 */
[----:B------:R1:W-:Y:S04]  /*69da0*/  @P2 STG.E [R16.64], R178 ;  /* 0x000000b210002986 */ /* 0x0003e8000c101904 */
[----:B------:R1:W-:Y:S04]  /*69db0*/  @P3 STG.E [R14.64], R179 ;  /* 0x000000b30e003986 */ /* 0x0003e8000c101904 */
[----:B------:R1:W-:Y:S04]  /*69dc0*/  @P4 STG.E [R12.64], R182 ;  /* 0x000000b60c004986 */ /* 0x0003e8000c101904 */
[----:B------:R1:W-:Y:S04]  /*69dd0*/  @P5 STG.E [R10.64], R183 ;  /* 0x000000b70a005986 */ /* 0x0003e8000c101904 */
[----:B------:R1:W-:Y:S01]  /*69de0*/  @P6 STG.E [R248.64], R186 ;  /* 0x000000baf8006986 */ /* 0x0003e2000c101904 */
[----:B------:R-:W-:Y:S05]  /*69df0*/  @!P0 EXIT ;  /* 0x000000000000894d */ /* 0x000fea0003800000 */
[----:B------:R-:W-:Y:S01]  /*69e00*/  STG.E [R6.64], R187 ;  /* 0x000000bb06007986 */ /* 0x000fe2000c101904 */
[----:B------:R-:W-:Y:S05]  /*69e10*/  EXIT ;  /* 0x000000000000794d */ /* 0x000fea0003800000 */
.L_x_3:
[----:B------:R-:W-:-:S00]  /*69e20*/  BRA `(.L_x_3) ;  /* 0xfffffff000007947 */ /* 0x000fc0000383ffff */
[----:B------:R-:W-:-:S00]  /*69e30*/  NOP ;  /* 0x0000000000007918 */ /* 0x000fc00000000000 */
        /* <DEDUP_REMOVED lines=12> */
.L_x_4:


//--------------------- .nv.shared.matmul_kernel  --------------------------
	.section	.nv.shared.matmul_kernel,"aw",@nobits
	.sectionflags	@""
	.align	16
